// auto-generated by cutlass_sweep.conv — config: {"arch": "sm_100", "cluster_m": 2, "cluster_n": 1, "conv_kind": "wgrad", "dtype": "e4m3", "ndim": 3, "tile_k": 64, "tile_m": 128, "tile_n": 128}
#include "cutlass/cutlass.h"
#include "cute/tensor.hpp"
#include "cutlass/kernel_hardware_info.hpp"
#include "cutlass/conv/convolution.h"
#include "cutlass/conv/dispatch_policy.hpp"
#include "cutlass/conv/collective/collective_builder.hpp"
#include "cutlass/conv/kernel/conv_universal.hpp"
#include "cutlass/conv/device/conv_universal_adapter.hpp"
#include "cutlass/epilogue/collective/collective_builder.hpp"

using namespace cute;
using Elem = cutlass::float_e4m3_t;
using Acc  = float;
using LayoutAB = cutlass::layout::TensorNDHWC;
using LayoutC  = cutlass::layout::TensorKCSRT;
constexpr auto ConvOp = cutlass::conv::Operator::kWgrad;
using TileShape    = Shape<_128, Shape<_128>, Shape<_64>>;
using ClusterShape = Shape<_2, _1, _1>;

using CollectiveEpilogue = typename cutlass::epilogue::collective::CollectiveBuilder<
    cutlass::arch::Sm100, cutlass::arch::OpClassTensorOp,
    TileShape, ClusterShape,
    cutlass::epilogue::collective::EpilogueTileAuto,
    Acc, Acc,
    Elem, LayoutC, 128 / cutlass::sizeof_bits<Elem>::value,
    Elem, LayoutC, 128 / cutlass::sizeof_bits<Elem>::value,
    cutlass::epilogue::collective::EpilogueScheduleAuto
  >::CollectiveOp;

using CollectiveMainloop = typename cutlass::conv::collective::CollectiveBuilder<
    cutlass::arch::Sm100, cutlass::arch::OpClassTensorOp, ConvOp,
    Elem, LayoutAB, 128 / cutlass::sizeof_bits<Elem>::value,
    Elem, LayoutAB, 128 / cutlass::sizeof_bits<Elem>::value,
    Acc,
    TileShape, ClusterShape,
    cutlass::conv::collective::StageCountAutoCarveout<
        static_cast<int>(sizeof(typename CollectiveEpilogue::SharedStorage))>,
    cutlass::conv::collective::KernelScheduleAuto
  >::CollectiveOp;

using ProblemShape = cutlass::conv::ConvProblemShape<
    ConvOp, CollectiveMainloop::DispatchPolicy::NumSpatialDimensions>;
using ConvKernel = cutlass::conv::kernel::ConvUniversal<
    ProblemShape, CollectiveMainloop, CollectiveEpilogue>;
using Conv = cutlass::conv::device::ConvUniversalAdapter<ConvKernel>;

auto* _anchor = &cutlass::device_kernel<ConvKernel>;


// ===== COMPILED SASS (sm_100a) =====

	.target	sm_100a

	.elftype	@"ET_EXEC"


//--------------------- .note.nv.tkinfo           --------------------------
	.section	.note.nv.tkinfo,"",@"SHT_NOTE"
	.sectionflags	@"SHF_NOTE_NV_TKINFO"
	.tkinfo
        /*0018*/ 	.word	0x00000002
        /*0030*/ 	.string	""
        /*0030*/ 	.string	"ptxas"
        /*0030*/ 	.string	"Cuda compilation tools, release 13.0, V13.0.88"
        /*0030*/ 	.string	"Build cuda_13.0.r13.0/compiler.36424714_0"
        /*0030*/ 	.string	"-arch sm_100a -m 64 "



//--------------------- .note.nv.cuinfo           --------------------------
	.section	.note.nv.cuinfo,"",@"SHT_NOTE"
	.sectionflags	@"SHF_NOTE_NV_CUINFO"
        /*0018*/ 	.short	0x0002
        /*001a*/ 	.short	0x0064
        /*001c*/ 	.short	0x0082
	.zero		2


//--------------------- .nv.info                  --------------------------
	.section	.nv.info,"",@"SHT_CUDA_INFO"
	.align	4


	//----- nvinfo : EIATTR_REGCOUNT
	.align		4
        /*0000*/ 	.byte	0x04, 0x2f
        /*0002*/ 	.short	(.L_19 - .L_18)
	.align		4
.L_18:
        /*0004*/ 	.word	index@(_ZN7cutlass13device_kernelINS_4conv6kernel13ConvUniversalINS1_16ConvProblemShapeILNS1_8OperatorE2ELi3EEENS1_10collective14CollectiveConvINS1_47MainloopSm100TmaUmmaWarpSpecializedImplicitGemmILS5_2ELi26ELi3ELi1ELi2EN4cute5tupleIJNSA_1CILi2EEENSC_ILi1EEESE_EEEEENSB_IJNSC_ILi128EEENSB_IJSH_EEENSB_IJNSC_ILi64EEEEEEEEENS_12float_e4m3_tESM_NSA_8TiledMMAINSA_8MMA_AtomIJNSA_10MMA_TraitsINSA_25SM100_MMA_F8F6F4_2x1SM_SSEJSM_SM_fSH_SH_NSA_17integral_constantINSA_4UMMA5MajorELST_1EEESU_NSR_INSS_7ScaleInELSV_0EEESW_EEEEEENSA_6LayoutINSB_IJSE_SE_SE_EEENSB_IJNSC_ILi0EEES11_S11_EEEEENSB_IJNSA_10UnderscoreES14_S14_EEEEENS7_6detail27Sm100ImplicitGemmTileTraitsINSA_18SM100_TMA_2SM_LOADENSA_14ComposedLayoutINSA_7SwizzleILi2ELi4ELi3EEENSA_18smem_ptr_flag_bitsILi8EEENSZ_INSB_IJSJ_NSC_ILi8EEEEEENSB_IJSE_SJ_EEEEEEEvEENS18_INSA_25SM100_TMA_2SM_LOAD_IM2COLES1J_vEEEENS_8epilogue10collective18CollectiveEpilogueINS1O_23Sm100TmaWarpSpecializedILi2ELi2ELi32ELb0ELb0EEEJNSB_IJSJ_SI_SK_EEENSB_IJNSZ_ISJ_SE_EENSZ_INSB_IJNSC_ILi32EEESD_EEES1H_EEEEESM_NSB_IJlNSB_IJSE_lllEEES11_EEESM_S20_NS1O_6fusion15FusionCallbacksIS1S_NS21_17LinearCombinationISM_fSM_fLNS_15FloatRoundStyleE2EEES1T_S1Y_JEEENSA_5SM1004TMEM4LOAD26SM100_TMEM_LOAD_32dp32b32xENSA_13SM90_TMA_LOADENS1A_INS1B_ILi1ELi4ELi3EEES1E_NSZ_INSB_IJS1F_S1V_EEENSB_IJS1V_SE_EEEEEEENSA_39AutoVectorizingCopyWithAssumedAlignmentILi128EEENSA_14SM90_TMA_STOREES2G_S2I_S2I_EEEvvEEEEvNT_6ParamsE)
        /*0008*/ 	.word	0x00000076


	//----- nvinfo : EIATTR_FRAME_SIZE
	.align		4
.L_19:
        /*000c*/ 	.byte	0x04, 0x11
        /*000e*/ 	.short	(.L_21 - .L_20)
	.align		4
.L_20:
        /*0010*/ 	.word	index@($__internal_2_$__cuda_sm10x_tcgen05_guardrail_trap_unallocated_columns_being_dealloced)
        /*0014*/ 	.word	0x00000008


	//----- nvinfo : EIATTR_FRAME_SIZE
	.align		4
.L_21:
        /*0018*/ 	.byte	0x04, 0x11
        /*001a*/ 	.short	(.L_23 - .L_22)
	.align		4
.L_22:
        /*001c*/ 	.word	index@($__internal_1_$__cuda_sm10x_tcgen05_guardrail_trap_phase_invalid_during_alloc)
        /*0020*/ 	.word	0x00000008


	//----- nvinfo : EIATTR_FRAME_SIZE
	.align		4
.L_23:
        /*0024*/ 	.byte	0x04, 0x11
        /*0026*/ 	.short	(.L_25 - .L_24)
	.align		4
.L_24:
        /*0028*/ 	.word	index@($__internal_0_$__cuda_sm10x_tcgen05_guardrail_trap_col_being_dealloced_not_returned_by_alloc)
        /*002c*/ 	.word	0x00000008


	//----- nvinfo : EIATTR_FRAME_SIZE
	.align		4
.L_25:
        /*0030*/ 	.byte	0x04, 0x11
        /*0032*/ 	.short	(.L_27 - .L_26)
	.align		4
.L_26:
        /*0034*/ 	.word	index@(_ZN7cutlass13device_kernelINS_4conv6kernel13ConvUniversalINS1_16ConvProblemShapeILNS1_8OperatorE2ELi3EEENS1_10collective14CollectiveConvINS1_47MainloopSm100TmaUmmaWarpSpecializedImplicitGemmILS5_2ELi26ELi3ELi1ELi2EN4cute5tupleIJNSA_1CILi2EEENSC_ILi1EEESE_EEEEENSB_IJNSC_ILi128EEENSB_IJSH_EEENSB_IJNSC_ILi64EEEEEEEEENS_12float_e4m3_tESM_NSA_8TiledMMAINSA_8MMA_AtomIJNSA_10MMA_TraitsINSA_25SM100_MMA_F8F6F4_2x1SM_SSEJSM_SM_fSH_SH_NSA_17integral_constantINSA_4UMMA5MajorELST_1EEESU_NSR_INSS_7ScaleInELSV_0EEESW_EEEEEENSA_6LayoutINSB_IJSE_SE_SE_EEENSB_IJNSC_ILi0EEES11_S11_EEEEENSB_IJNSA_10UnderscoreES14_S14_EEEEENS7_6detail27Sm100ImplicitGemmTileTraitsINSA_18SM100_TMA_2SM_LOADENSA_14ComposedLayoutINSA_7SwizzleILi2ELi4ELi3EEENSA_18smem_ptr_flag_bitsILi8EEENSZ_INSB_IJSJ_NSC_ILi8EEEEEENSB_IJSE_SJ_EEEEEEEvEENS18_INSA_25SM100_TMA_2SM_LOAD_IM2COLES1J_vEEEENS_8epilogue10collective18CollectiveEpilogueINS1O_23Sm100TmaWarpSpecializedILi2ELi2ELi32ELb0ELb0EEEJNSB_IJSJ_SI_SK_EEENSB_IJNSZ_ISJ_SE_EENSZ_INSB_IJNSC_ILi32EEESD_EEES1H_EEEEESM_NSB_IJlNSB_IJSE_lllEEES11_EEESM_S20_NS1O_6fusion15FusionCallbacksIS1S_NS21_17LinearCombinationISM_fSM_fLNS_15FloatRoundStyleE2EEES1T_S1Y_JEEENSA_5SM1004TMEM4LOAD26SM100_TMEM_LOAD_32dp32b32xENSA_13SM90_TMA_LOADENS1A_INS1B_ILi1ELi4ELi3EEES1E_NSZ_INSB_IJS1F_S1V_EEENSB_IJS1V_SE_EEEEEEENSA_39AutoVectorizingCopyWithAssumedAlignmentILi128EEENSA_14SM90_TMA_STOREES2G_S2I_S2I_EEEvvEEEEvNT_6ParamsE)
        /*0038*/ 	.word	0x00000008


	//----- nvinfo : EIATTR_MIN_STACK_SIZE
	.align		4
.L_27:
        /*003c*/ 	.byte	0x04, 0x12
        /*003e*/ 	.short	(.L_29 - .L_28)
	.align		4
.L_28:
        /*0040*/ 	.word	index@(_ZN7cutlass13device_kernelINS_4conv6kernel13ConvUniversalINS1_16ConvProblemShapeILNS1_8OperatorE2ELi3EEENS1_10collective14CollectiveConvINS1_47MainloopSm100TmaUmmaWarpSpecializedImplicitGemmILS5_2ELi26ELi3ELi1ELi2EN4cute5tupleIJNSA_1CILi2EEENSC_ILi1EEESE_EEEEENSB_IJNSC_ILi128EEENSB_IJSH_EEENSB_IJNSC_ILi64EEEEEEEEENS_12float_e4m3_tESM_NSA_8TiledMMAINSA_8MMA_AtomIJNSA_10MMA_TraitsINSA_25SM100_MMA_F8F6F4_2x1SM_SSEJSM_SM_fSH_SH_NSA_17integral_constantINSA_4UMMA5MajorELST_1EEESU_NSR_INSS_7ScaleInELSV_0EEESW_EEEEEENSA_6LayoutINSB_IJSE_SE_SE_EEENSB_IJNSC_ILi0EEES11_S11_EEEEENSB_IJNSA_10UnderscoreES14_S14_EEEEENS7_6detail27Sm100ImplicitGemmTileTraitsINSA_18SM100_TMA_2SM_LOADENSA_14ComposedLayoutINSA_7SwizzleILi2ELi4ELi3EEENSA_18smem_ptr_flag_bitsILi8EEENSZ_INSB_IJSJ_NSC_ILi8EEEEEENSB_IJSE_SJ_EEEEEEEvEENS18_INSA_25SM100_TMA_2SM_LOAD_IM2COLES1J_vEEEENS_8epilogue10collective18CollectiveEpilogueINS1O_23Sm100TmaWarpSpecializedILi2ELi2ELi32ELb0ELb0EEEJNSB_IJSJ_SI_SK_EEENSB_IJNSZ_ISJ_SE_EENSZ_INSB_IJNSC_ILi32EEESD_EEES1H_EEEEESM_NSB_IJlNSB_IJSE_lllEEES11_EEESM_S20_NS1O_6fusion15FusionCallbacksIS1S_NS21_17LinearCombinationISM_fSM_fLNS_15FloatRoundStyleE2EEES1T_S1Y_JEEENSA_5SM1004TMEM4LOAD26SM100_TMEM_LOAD_32dp32b32xENSA_13SM90_TMA_LOADENS1A_INS1B_ILi1ELi4ELi3EEES1E_NSZ_INSB_IJS1F_S1V_EEENSB_IJS1V_SE_EEEEEEENSA_39AutoVectorizingCopyWithAssumedAlignmentILi128EEENSA_14SM90_TMA_STOREES2G_S2I_S2I_EEEvvEEEEvNT_6ParamsE)
        /*0044*/ 	.word	0x00000008
.L_29:


//--------------------- .nv.compat                --------------------------
	.section	.nv.compat,"",@"SHT_CUDA_COMPAT_INFO"
	.align	4
        /*0000*/ 	.byte	0x02, 0x09, 0x01, 0x00, 0x02, 0x02, 0x02, 0x00, 0x02, 0x05, 0x05, 0x00, 0x03, 0x07, 0x01, 0x01
        /*0010*/ 	.byte	0x02, 0x03, 0x01, 0x00, 0x02, 0x06, 0x01, 0x00, 0x04, 0x0b, 0x08, 0x00, 0x09, 0x00, 0x00, 0x00
        /*0020*/ 	.byte	0x00, 0x00, 0x00, 0x00


//--------------------- .nv.info._ZN7cutlass13device_kernelINS_4conv6kernel13ConvUniversalINS1_16ConvProblemShapeILNS1_8OperatorE2ELi3EEENS1_10collective14CollectiveConvINS1_47MainloopSm100TmaUmmaWarpSpecializedImplicitGemmILS5_2ELi26ELi3ELi1ELi2EN4cute5tupleIJNSA_1CILi2EEENSC_ILi1EEESE_EEEEENSB_IJNSC_ILi128EEENSB_IJSH_EEENSB_IJNSC_ILi64EEEEEEEEENS_12float_e4m3_tESM_NSA_8TiledMMAINSA_8MMA_AtomIJNSA_10MMA_TraitsINSA_25SM100_MMA_F8F6F4_2x1SM_SSEJSM_SM_fSH_SH_NSA_17integral_constantINSA_4UMMA5MajorELST_1EEESU_NSR_INSS_7ScaleInELSV_0EEESW_EEEEEENSA_6LayoutINSB_IJSE_SE_SE_EEENSB_IJNSC_ILi0EEES11_S11_EEEEENSB_IJNSA_10UnderscoreES14_S14_EEEEENS7_6detail27Sm100ImplicitGemmTileTraitsINSA_18SM100_TMA_2SM_LOADENSA_14ComposedLayoutINSA_7SwizzleILi2ELi4ELi3EEENSA_18smem_ptr_flag_bitsILi8EEENSZ_INSB_IJSJ_NSC_ILi8EEEEEENSB_IJSE_SJ_EEEEEEEvEENS18_INSA_25SM100_TMA_2SM_LOAD_IM2COLES1J_vEEEENS_8epilogue10collective18CollectiveEpilogueINS1O_23Sm100TmaWarpSpecializedILi2ELi2ELi32ELb0ELb0EEEJNSB_IJSJ_SI_SK_EEENSB_IJNSZ_ISJ_SE_EENSZ_INSB_IJNSC_ILi32EEESD_EEES1H_EEEEESM_NSB_IJlNSB_IJSE_lllEEES11_EEESM_S20_NS1O_6fusion15FusionCallbacksIS1S_NS21_17LinearCombinationISM_fSM_fLNS_15FloatRoundStyleE2EEES1T_S1Y_JEEENSA_5SM1004TMEM4LOAD26SM100_TMEM_LOAD_32dp32b32xENSA_13SM90_TMA_LOADENS1A_INS1B_ILi1ELi4ELi3EEES1E_NSZ_INSB_IJS1F_S1V_EEENSB_IJS1V_SE_EEEEEEENSA_39AutoVectorizingCopyWithAssumedAlignmentILi128EEENSA_14SM90_TMA_STOREES2G_S2I_S2I_EEEvvEEEEvNT_6ParamsE --------------------------
	.section	.nv.info._ZN7cutlass13device_kernelINS_4conv6kernel13ConvUniversalINS1_16ConvProblemShapeILNS1_8OperatorE2ELi3EEENS1_10collective14CollectiveConvINS1_47MainloopSm100TmaUmmaWarpSpecializedImplicitGemmILS5_2ELi26ELi3ELi1ELi2EN4cute5tupleIJNSA_1CILi2EEENSC_ILi1EEESE_EEEEENSB_IJNSC_ILi128EEENSB_IJSH_EEENSB_IJNSC_ILi64EEEEEEEEENS_12float_e4m3_tESM_NSA_8TiledMMAINSA_8MMA_AtomIJNSA_10MMA_TraitsINSA_25SM100_MMA_F8F6F4_2x1SM_SSEJSM_SM_fSH_SH_NSA_17integral_constantINSA_4UMMA5MajorELST_1EEESU_NSR_INSS_7ScaleInELSV_0EEESW_EEEEEENSA_6LayoutINSB_IJSE_SE_SE_EEENSB_IJNSC_ILi0EEES11_S11_EEEEENSB_IJNSA_10UnderscoreES14_S14_EEEEENS7_6detail27Sm100ImplicitGemmTileTraitsINSA_18SM100_TMA_2SM_LOADENSA_14ComposedLayoutINSA_7SwizzleILi2ELi4ELi3EEENSA_18smem_ptr_flag_bitsILi8EEENSZ_INSB_IJSJ_NSC_ILi8EEEEEENSB_IJSE_SJ_EEEEEEEvEENS18_INSA_25SM100_TMA_2SM_LOAD_IM2COLES1J_vEEEENS_8epilogue10collective18CollectiveEpilogueINS1O_23Sm100TmaWarpSpecializedILi2ELi2ELi32ELb0ELb0EEEJNSB_IJSJ_SI_SK_EEENSB_IJNSZ_ISJ_SE_EENSZ_INSB_IJNSC_ILi32EEESD_EEES1H_EEEEESM_NSB_IJlNSB_IJSE_lllEEES11_EEESM_S20_NS1O_6fusion15FusionCallbacksIS1S_NS21_17LinearCombinationISM_fSM_fLNS_15FloatRoundStyleE2EEES1T_S1Y_JEEENSA_5SM1004TMEM4LOAD26SM100_TMEM_LOAD_32dp32b32xENSA_13SM90_TMA_LOADENS1A_INS1B_ILi1ELi4ELi3EEES1E_NSZ_INSB_IJS1F_S1V_EEENSB_IJS1V_SE_EEEEEEENSA_39AutoVectorizingCopyWithAssumedAlignmentILi128EEENSA_14SM90_TMA_STOREES2G_S2I_S2I_EEEvvEEEEvNT_6ParamsE,"",@"SHT_CUDA_INFO"
	.sectionflags	@""
	.align	4


	//----- nvinfo : EIATTR_CUDA_API_VERSION
	.align		4
        /*0000*/ 	.byte	0x04, 0x37
        /*0002*/ 	.short	(.L_31 - .L_30)
.L_30:
        /*0004*/ 	.word	0x00000082


	//----- nvinfo : EIATTR_KPARAM_INFO
	.align		4
.L_31:
        /*0008*/ 	.byte	0x04, 0x17
        /*000a*/ 	.short	(.L_33 - .L_32)
.L_32:
        /*000c*/ 	.word	0x00000000
        /*0010*/ 	.short	0x0000
        /*0012*/ 	.short	0x0000
        /*0014*/ 	.byte	0x00, 0xf0, 0x01, 0x24


	//----- nvinfo : EIATTR_AT_ENTRY_FRAGMENTS
	.align		4
.L_33:
        /*0018*/ 	.byte	0x04, 0x4f
        /*001a*/ 	.short	(.L_35 - .L_34)


	//   ....[0]....
.L_34:
        /*001c*/ 	.word	0x00000007


	//----- nvinfo : EIATTR_RESERVED_SMEM_USED
	.align		4
.L_35:
        /*0020*/ 	.byte	0x01, 0x41
	.zero		2


	//----- nvinfo : EIATTR_SPARSE_MMA_MASK
	.align		4
        /*0024*/ 	.byte	0x03, 0x50
        /*0026*/ 	.short	0x0000


	//----- nvinfo : EIATTR_TCGEN05_2CTA_USED
	.align		4
        /*0028*/ 	.byte	0x01, 0x52
	.zero		2


	//----- nvinfo : EIATTR_MAXREG_COUNT
	.align		4
        /*002c*/ 	.byte	0x03, 0x1b
        /*002e*/ 	.short	0x00ff


	//----- nvinfo : EIATTR_NUM_BARRIERS
	.align		4
        /*0030*/ 	.byte	0x02, 0x4c
        /*0032*/ 	.byte	0x07
	.zero		1


	//----- nvinfo : EIATTR_EXTERNS
	.align		4
        /*0034*/ 	.byte	0x04, 0x0f
        /*0036*/ 	.short	(.L_37 - .L_36)


	//   ....[0]....
	.align		4
.L_36:
        /*0038*/ 	.word	index@(__assertfail)


	//----- nvinfo : EIATTR_MERCURY_ISA_VERSION
	.align		4
.L_37:
        /*003c*/ 	.byte	0x03, 0x5f
        /*003e*/ 	.short	0x0101


	//----- nvinfo : EIATTR_INT_WARP_WIDE_INSTR_OFFSETS
	.align		4
        /*0040*/ 	.byte	0x04, 0x31
        /*0042*/ 	.short	(.L_39 - .L_38)


	//   ....[0]....
.L_38:
        /*0044*/ 	.word	0x00000ea0


	//   ....[1]....
        /*0048*/ 	.word	0x00000f40


	//   ....[2]....
        /*004c*/ 	.word	0x000056e0


	//   ....[3]....
        /*0050*/ 	.word	0x00005700


	//   ....[4]....
        /*0054*/ 	.word	0x00005730


	//   ....[5]....
        /*0058*/ 	.word	0x00006940


	//   ....[6]....
        /*005c*/ 	.word	0x000069f0


	//   ....[7]....
        /*0060*/ 	.word	0x00006a90


	//   ....[8]....
        /*0064*/ 	.word	0x00006b50


	//   ....[9]....
        /*0068*/ 	.word	0x00006c50


	//   ....[10]....
        /*006c*/ 	.word	0x00006cf0


	//----- nvinfo : EIATTR_COOP_GROUP_MASK_REGIDS
	.align		4
.L_39:
        /*0070*/ 	.byte	0x04, 0x29
        /*0072*/ 	.short	(.L_41 - .L_40)


	//   ....[0]....
.L_40:
        /*0074*/ 	.word	0xffffffff


	//   ....[1]....
        /*0078*/ 	.word	0xffffffff


	//   ....[2]....
        /*007c*/ 	.word	0xffffffff


	//   ....[3]....
        /*0080*/ 	.word	0xffffffff


	//   ....[4]....
        /*0084*/ 	.word	0xffffffff


	//   ....[5]....
        /*0088*/ 	.word	0xffffffff


	//   ....[6]....
        /*008c*/ 	.word	0xffffffff


	//   ....[7]....
        /*0090*/ 	.word	0xffffffff


	//   ....[8]....
        /*0094*/ 	.word	0xffffffff


	//   ....[9]....
        /*0098*/ 	.word	0xffffffff


	//   ....[10]....
        /*009c*/ 	.word	0xffffffff


	//   ....[11]....
        /*00a0*/ 	.word	0xffffffff


	//   ....[12]....
        /*00a4*/ 	.word	0xffffffff


	//----- nvinfo : EIATTR_COOP_GROUP_INSTR_OFFSETS
	.align		4
.L_41:
        /*00a8*/ 	.byte	0x04, 0x28
        /*00aa*/ 	.short	(.L_43 - .L_42)


	//   ....[0]....
.L_42:
        /*00ac*/ 	.word	0x000000d0


	//   ....[1]....
        /*00b0*/ 	.word	0x00000540


	//   ....[2]....
        /*00b4*/ 	.word	0x000009c0


	//   ....[3]....
        /*00b8*/ 	.word	0x00000b10


	//   ....[4]....
        /*00bc*/ 	.word	0x00000c00


	//   ....[5]....
        /*00c0*/ 	.word	0x00000d40


	//   ....[6]....
        /*00c4*/ 	.word	0x00000fc0


	//   ....[7]....
        /*00c8*/ 	.word	0x00002d00


	//   ....[8]....
        /*00cc*/ 	.word	0x000046d0


	//   ....[9]....
        /*00d0*/ 	.word	0x00004ba0


	//   ....[10]....
        /*00d4*/ 	.word	0x00004bd0


	//   ....[11]....
        /*00d8*/ 	.word	0x00005600


	//   ....[12]....
        /*00dc*/ 	.word	0x00005800


	//----- nvinfo : EIATTR_VRC_CTA_INIT_COUNT
	.align		4
.L_43:
        /*00e0*/ 	.byte	0x02, 0x4a
        /*00e2*/ 	.byte	0x80
	.zero		1


	//----- nvinfo : EIATTR_SYSCALL_OFFSETS
	.align		4
        /*00e4*/ 	.byte	0x04, 0x46
        /*00e6*/ 	.short	(.L_45 - .L_44)


	//   ....[0]....
.L_44:
        /*00e8*/ 	.word	0x00007e90


	//   ....[1]....
        /*00ec*/ 	.word	0x00007fd0


	//   ....[2]....
        /*00f0*/ 	.word	0x00008830


	//   ....[3]....
        /*00f4*/ 	.word	0x00009630


	//----- nvinfo : EIATTR_MBARRIER_INSTR_OFFSETS
	.align		4
.L_45:
        /*00f8*/ 	.byte	0x04, 0x39
        /*00fa*/ 	.short	(.L_47 - .L_46)


	//   ....[0]....
.L_46:
        /*00fc*/ 	.word	0x00000660
        /*0100*/ 	.word	0x000000ff
        /*0104*/ 	.word	0x00000000
        /*0108*/ 	.short	0x0100
        /*010a*/ 	.byte	0x04
	.zero		1


	//   ....[1]....
        /*010c*/ 	.word	0x00000670
        /*0110*/ 	.word	0x000000ff
        /*0114*/ 	.word	0x000000d0
        /*0118*/ 	.short	0x0100
        /*011a*/ 	.byte	0x04
	.zero		1


	//   ....[2]....
        /*011c*/ 	.word	0x00000680
        /*0120*/ 	.word	0x000000ff
        /*0124*/ 	.word	0x00000008
        /*0128*/ 	.short	0x0100
        /*012a*/ 	.byte	0x04
	.zero		1


	//   ....[3]....
        /*012c*/ 	.word	0x00000690
        /*0130*/ 	.word	0x000000ff
        /*0134*/ 	.word	0x000000d8
        /*0138*/ 	.short	0x0100
        /*013a*/ 	.byte	0x04
	.zero		1


	//   ....[4]....
        /*013c*/ 	.word	0x000006a0
        /*0140*/ 	.word	0x000000ff
        /*0144*/ 	.word	0x00000010
        /*0148*/ 	.short	0x0100
        /*014a*/ 	.byte	0x04
	.zero		1


	//   ....[5]....
        /*014c*/ 	.word	0x000006b0
        /*0150*/ 	.word	0x000000ff
        /*0154*/ 	.word	0x000000e0
        /*0158*/ 	.short	0x0100
        /*015a*/ 	.byte	0x04
	.zero		1


	//   ....[6]....
        /*015c*/ 	.word	0x000006c0
        /*0160*/ 	.word	0x000000ff
        /*0164*/ 	.word	0x00000018
        /*0168*/ 	.short	0x0100
        /*016a*/ 	.byte	0x04
	.zero		1


	//   ....[7]....
        /*016c*/ 	.word	0x000006d0
        /*0170*/ 	.word	0x000000ff
        /*0174*/ 	.word	0x000000e8
        /*0178*/ 	.short	0x0100
        /*017a*/ 	.byte	0x04
	.zero		1


	//   ....[8]....
        /*017c*/ 	.word	0x000006e0
        /*0180*/ 	.word	0x000000ff
        /*0184*/ 	.word	0x00000020
        /*0188*/ 	.short	0x0100
        /*018a*/ 	.byte	0x04
	.zero		1


	//   ....[9]....
        /*018c*/ 	.word	0x000006f0
        /*0190*/ 	.word	0x000000ff
        /*0194*/ 	.word	0x000000f0
        /*0198*/ 	.short	0x0100
        /*019a*/ 	.byte	0x04
	.zero		1


	//   ....[10]....
        /*019c*/ 	.word	0x00000700
        /*01a0*/ 	.word	0x000000ff
        /*01a4*/ 	.word	0x00000028
        /*01a8*/ 	.short	0x0100
        /*01aa*/ 	.byte	0x04
	.zero		1


	//   ....[11]....
        /*01ac*/ 	.word	0x00000710
        /*01b0*/ 	.word	0x000000ff
        /*01b4*/ 	.word	0x000000f8
        /*01b8*/ 	.short	0x0100
        /*01ba*/ 	.byte	0x04
	.zero		1


	//   ....[12]....
        /*01bc*/ 	.word	0x00000720
        /*01c0*/ 	.word	0x000000ff
        /*01c4*/ 	.word	0x00000030
        /*01c8*/ 	.short	0x0100
        /*01ca*/ 	.byte	0x04
	.zero		1


	//   ....[13]....
        /*01cc*/ 	.word	0x00000730
        /*01d0*/ 	.word	0x000000ff
        /*01d4*/ 	.word	0x00000100
        /*01d8*/ 	.short	0x0100
        /*01da*/ 	.byte	0x04
	.zero		1


	//   ....[14]....
        /*01dc*/ 	.word	0x00000740
        /*01e0*/ 	.word	0x000000ff
        /*01e4*/ 	.word	0x00000038
        /*01e8*/ 	.short	0x0100
        /*01ea*/ 	.byte	0x04
	.zero		1


	//   ....[15]....
        /*01ec*/ 	.word	0x00000750
        /*01f0*/ 	.word	0x000000ff
        /*01f4*/ 	.word	0x00000108
        /*01f8*/ 	.short	0x0100
        /*01fa*/ 	.byte	0x04
	.zero		1


	//   ....[16]....
        /*01fc*/ 	.word	0x00000760
        /*0200*/ 	.word	0x000000ff
        /*0204*/ 	.word	0x00000040
        /*0208*/ 	.short	0x0100
        /*020a*/ 	.byte	0x04
	.zero		1


	//   ....[17]....
        /*020c*/ 	.word	0x00000770
        /*0210*/ 	.word	0x000000ff
        /*0214*/ 	.word	0x00000110
        /*0218*/ 	.short	0x0100
        /*021a*/ 	.byte	0x04
	.zero		1


	//   ....[18]....
        /*021c*/ 	.word	0x00000780
        /*0220*/ 	.word	0x000000ff
        /*0224*/ 	.word	0x00000048
        /*0228*/ 	.short	0x0100
        /*022a*/ 	.byte	0x04
	.zero		1


	//   ....[19]....
        /*022c*/ 	.word	0x00000790
        /*0230*/ 	.word	0x000000ff
        /*0234*/ 	.word	0x00000118
        /*0238*/ 	.short	0x0100
        /*023a*/ 	.byte	0x04
	.zero		1


	//   ....[20]....
        /*023c*/ 	.word	0x000007a0
        /*0240*/ 	.word	0x000000ff
        /*0244*/ 	.word	0x00000050
        /*0248*/ 	.short	0x0100
        /*024a*/ 	.byte	0x04
	.zero		1


	//   ....[21]....
        /*024c*/ 	.word	0x000007b0
        /*0250*/ 	.word	0x000000ff
        /*0254*/ 	.word	0x00000120
        /*0258*/ 	.short	0x0100
        /*025a*/ 	.byte	0x04
	.zero		1


	//   ....[22]....
        /*025c*/ 	.word	0x000007c0
        /*0260*/ 	.word	0x000000ff
        /*0264*/ 	.word	0x00000058
        /*0268*/ 	.short	0x0100
        /*026a*/ 	.byte	0x04
	.zero		1


	//   ....[23]....
        /*026c*/ 	.word	0x000007d0
        /*0270*/ 	.word	0x000000ff
        /*0274*/ 	.word	0x00000128
        /*0278*/ 	.short	0x0100
        /*027a*/ 	.byte	0x04
	.zero		1


	//   ....[24]....
        /*027c*/ 	.word	0x000007e0
        /*0280*/ 	.word	0x000000ff
        /*0284*/ 	.word	0x00000060
        /*0288*/ 	.short	0x0100
        /*028a*/ 	.byte	0x04
	.zero		1


	//   ....[25]....
        /*028c*/ 	.word	0x000007f0
        /*0290*/ 	.word	0x000000ff
        /*0294*/ 	.word	0x00000130
        /*0298*/ 	.short	0x0100
        /*029a*/ 	.byte	0x04
	.zero		1


	//   ....[26]....
        /*029c*/ 	.word	0x00000800
        /*02a0*/ 	.word	0x000000ff
        /*02a4*/ 	.word	0x00000068
        /*02a8*/ 	.short	0x0100
        /*02aa*/ 	.byte	0x04
	.zero		1


	//   ....[27]....
        /*02ac*/ 	.word	0x00000810
        /*02b0*/ 	.word	0x000000ff
        /*02b4*/ 	.word	0x00000138
        /*02b8*/ 	.short	0x0100
        /*02ba*/ 	.byte	0x04
	.zero		1


	//   ....[28]....
        /*02bc*/ 	.word	0x00000820
        /*02c0*/ 	.word	0x000000ff
        /*02c4*/ 	.word	0x00000070
        /*02c8*/ 	.short	0x0100
        /*02ca*/ 	.byte	0x04
	.zero		1


	//   ....[29]....
        /*02cc*/ 	.word	0x00000830
        /*02d0*/ 	.word	0x000000ff
        /*02d4*/ 	.word	0x00000140
        /*02d8*/ 	.short	0x0100
        /*02da*/ 	.byte	0x04
	.zero		1


	//   ....[30]....
        /*02dc*/ 	.word	0x00000840
        /*02e0*/ 	.word	0x000000ff
        /*02e4*/ 	.word	0x00000078
        /*02e8*/ 	.short	0x0100
        /*02ea*/ 	.byte	0x04
	.zero		1


	//   ....[31]....
        /*02ec*/ 	.word	0x00000850
        /*02f0*/ 	.word	0x000000ff
        /*02f4*/ 	.word	0x00000148
        /*02f8*/ 	.short	0x0100
        /*02fa*/ 	.byte	0x04
	.zero		1


	//   ....[32]....
        /*02fc*/ 	.word	0x00000860
        /*0300*/ 	.word	0x000000ff
        /*0304*/ 	.word	0x00000080
        /*0308*/ 	.short	0x0100
        /*030a*/ 	.byte	0x04
	.zero		1


	//   ....[33]....
        /*030c*/ 	.word	0x00000870
        /*0310*/ 	.word	0x000000ff
        /*0314*/ 	.word	0x00000150
        /*0318*/ 	.short	0x0100
        /*031a*/ 	.byte	0x04
	.zero		1


	//   ....[34]....
        /*031c*/ 	.word	0x00000880
        /*0320*/ 	.word	0x000000ff
        /*0324*/ 	.word	0x00000088
        /*0328*/ 	.short	0x0100
        /*032a*/ 	.byte	0x04
	.zero		1


	//   ....[35]....
        /*032c*/ 	.word	0x00000890
        /*0330*/ 	.word	0x000000ff
        /*0334*/ 	.word	0x00000158
        /*0338*/ 	.short	0x0100
        /*033a*/ 	.byte	0x04
	.zero		1


	//   ....[36]....
        /*033c*/ 	.word	0x000008a0
        /*0340*/ 	.word	0x000000ff
        /*0344*/ 	.word	0x00000090
        /*0348*/ 	.short	0x0100
        /*034a*/ 	.byte	0x04
	.zero		1


	//   ....[37]....
        /*034c*/ 	.word	0x000008b0
        /*0350*/ 	.word	0x000000ff
        /*0354*/ 	.word	0x00000160
        /*0358*/ 	.short	0x0100
        /*035a*/ 	.byte	0x04
	.zero		1


	//   ....[38]....
        /*035c*/ 	.word	0x000008c0
        /*0360*/ 	.word	0x000000ff
        /*0364*/ 	.word	0x00000098
        /*0368*/ 	.short	0x0100
        /*036a*/ 	.byte	0x04
	.zero		1


	//   ....[39]....
        /*036c*/ 	.word	0x000008d0
        /*0370*/ 	.word	0x000000ff
        /*0374*/ 	.word	0x00000168
        /*0378*/ 	.short	0x0100
        /*037a*/ 	.byte	0x04
	.zero		1


	//   ....[40]....
        /*037c*/ 	.word	0x000008e0
        /*0380*/ 	.word	0x000000ff
        /*0384*/ 	.word	0x000000a0
        /*0388*/ 	.short	0x0100
        /*038a*/ 	.byte	0x04
	.zero		1


	//   ....[41]....
        /*038c*/ 	.word	0x000008f0
        /*0390*/ 	.word	0x000000ff
        /*0394*/ 	.word	0x00000170
        /*0398*/ 	.short	0x0100
        /*039a*/ 	.byte	0x04
	.zero		1


	//   ....[42]....
        /*039c*/ 	.word	0x00000900
        /*03a0*/ 	.word	0x000000ff
        /*03a4*/ 	.word	0x000000a8
        /*03a8*/ 	.short	0x0100
        /*03aa*/ 	.byte	0x04
	.zero		1


	//   ....[43]....
        /*03ac*/ 	.word	0x00000910
        /*03b0*/ 	.word	0x000000ff
        /*03b4*/ 	.word	0x00000178
        /*03b8*/ 	.short	0x0100
        /*03ba*/ 	.byte	0x04
	.zero		1


	//   ....[44]....
        /*03bc*/ 	.word	0x00000920
        /*03c0*/ 	.word	0x000000ff
        /*03c4*/ 	.word	0x000000b0
        /*03c8*/ 	.short	0x0100
        /*03ca*/ 	.byte	0x04
	.zero		1


	//   ....[45]....
        /*03cc*/ 	.word	0x00000930
        /*03d0*/ 	.word	0x000000ff
        /*03d4*/ 	.word	0x00000180
        /*03d8*/ 	.short	0x0100
        /*03da*/ 	.byte	0x04
	.zero		1


	//   ....[46]....
        /*03dc*/ 	.word	0x00000940
        /*03e0*/ 	.word	0x000000ff
        /*03e4*/ 	.word	0x000000b8
        /*03e8*/ 	.short	0x0100
        /*03ea*/ 	.byte	0x04
	.zero		1


	//   ....[47]....
        /*03ec*/ 	.word	0x00000950
        /*03f0*/ 	.word	0x000000ff
        /*03f4*/ 	.word	0x00000188
        /*03f8*/ 	.short	0x0100
        /*03fa*/ 	.byte	0x04
	.zero		1


	//   ....[48]....
        /*03fc*/ 	.word	0x00000960
        /*0400*/ 	.word	0x000000ff
        /*0404*/ 	.word	0x000000c0
        /*0408*/ 	.short	0x0100
        /*040a*/ 	.byte	0x04
	.zero		1


	//   ....[49]....
        /*040c*/ 	.word	0x00000970
        /*0410*/ 	.word	0x000000ff
        /*0414*/ 	.word	0x00000190
        /*0418*/ 	.short	0x0100
        /*041a*/ 	.byte	0x04
	.zero		1


	//   ....[50]....
        /*041c*/ 	.word	0x00000980
        /*0420*/ 	.word	0x000000ff
        /*0424*/ 	.word	0x000000c8
        /*0428*/ 	.short	0x0100
        /*042a*/ 	.byte	0x04
	.zero		1


	//   ....[51]....
        /*042c*/ 	.word	0x00000990
        /*0430*/ 	.word	0x000000ff
        /*0434*/ 	.word	0x00000198
        /*0438*/ 	.short	0x0100
        /*043a*/ 	.byte	0x04
	.zero		1


	//   ....[52]....
        /*043c*/ 	.word	0x00000ac0
        /*0440*/ 	.word	0x000000ff
        /*0444*/ 	.word	0x000001a0
        /*0448*/ 	.short	0x0100
        /*044a*/ 	.byte	0x04
	.zero		1


	//   ....[53]....
        /*044c*/ 	.word	0x00000ad0
        /*0450*/ 	.word	0x000000ff
        /*0454*/ 	.word	0x000001b0
        /*0458*/ 	.short	0x0100
        /*045a*/ 	.byte	0x04
	.zero		1


	//   ....[54]....
        /*045c*/ 	.word	0x00000ae0
        /*0460*/ 	.word	0x000000ff
        /*0464*/ 	.word	0x000001a8
        /*0468*/ 	.short	0x0100
        /*046a*/ 	.byte	0x04
	.zero		1


	//   ....[55]....
        /*046c*/ 	.word	0x00000af0
        /*0470*/ 	.word	0x000000ff
        /*0474*/ 	.word	0x000001b8
        /*0478*/ 	.short	0x0100
        /*047a*/ 	.byte	0x04
	.zero		1


	//   ....[56]....
        /*047c*/ 	.word	0x00000bd0
        /*0480*/ 	.word	0x000000ff
        /*0484*/ 	.word	0x000001c0
        /*0488*/ 	.short	0x0100
        /*048a*/ 	.byte	0x04
	.zero		1


	//   ....[57]....
        /*048c*/ 	.word	0x00000be0
        /*0490*/ 	.word	0x000000ff
        /*0494*/ 	.word	0x000001c8
        /*0498*/ 	.short	0x0100
        /*049a*/ 	.byte	0x04
	.zero		1


	//   ....[58]....
        /*049c*/ 	.word	0x00000d10
        /*04a0*/ 	.word	0x000000ff
        /*04a4*/ 	.word	0x000001d0
        /*04a8*/ 	.short	0x0100
        /*04aa*/ 	.byte	0x06
	.zero		1


	//   ....[59]....
        /*04ac*/ 	.word	0x00000d20
        /*04b0*/ 	.word	0x000000ff
        /*04b4*/ 	.word	0x000001d8
        /*04b8*/ 	.short	0x0100
        /*04ba*/ 	.byte	0x06
	.zero		1


	//   ....[60]....
        /*04bc*/ 	.word	0x00000e50
        /*04c0*/ 	.word	0x000000ff
        /*04c4*/ 	.word	0x000001e0
        /*04c8*/ 	.short	0x0100
        /*04ca*/ 	.byte	0x04
	.zero		1


	//   ....[61]....
        /*04cc*/ 	.word	0x00000e60
        /*04d0*/ 	.word	0x000000ff
        /*04d4*/ 	.word	0x000001f0
        /*04d8*/ 	.short	0x0100
        /*04da*/ 	.byte	0x04
	.zero		1


	//   ....[62]....
        /*04dc*/ 	.word	0x00000e70
        /*04e0*/ 	.word	0x000000ff
        /*04e4*/ 	.word	0x000001e8
        /*04e8*/ 	.short	0x0100
        /*04ea*/ 	.byte	0x04
	.zero		1


	//   ....[63]....
        /*04ec*/ 	.word	0x00000e80
        /*04f0*/ 	.word	0x000000ff
        /*04f4*/ 	.word	0x000001f8
        /*04f8*/ 	.short	0x0100
        /*04fa*/ 	.byte	0x04
	.zero		1


	//   ....[64]....
        /*04fc*/ 	.word	0x00000f80
        /*0500*/ 	.word	0x000000ff
        /*0504*/ 	.word	0x00000200
        /*0508*/ 	.short	0x0100
        /*050a*/ 	.byte	0x06
	.zero		1


	//   ....[65]....
        /*050c*/ 	.word	0x00001f50
        /*0510*/ 	.word	0x000000ff
        /*0514*/ 	.word	0x000000d0
        /*0518*/ 	.short	0x010a
        /*051a*/ 	.byte	0x08
	.zero		1


	//   ....[66]....
        /*051c*/ 	.word	0x000022f0
        /*0520*/ 	.word	0x000000ff
        /*0524*/ 	.word	0x000000d0
        /*0528*/ 	.short	0x010a
        /*052a*/ 	.byte	0x0b
	.zero		1


	//   ....[67]....
        /*052c*/ 	.word	0x000024a0
        /*0530*/ 	.word	0x000000ff
        /*0534*/ 	.word	0x000000d0
        /*0538*/ 	.short	0x010a
        /*053a*/ 	.byte	0x08
	.zero		1


	//   ....[68]....
        /*053c*/ 	.word	0x00002710
        /*0540*/ 	.word	0x000000ff
        /*0544*/ 	.word	0x000001c8
        /*0548*/ 	.short	0x0101
        /*054a*/ 	.byte	0x23
	.zero		1


	//   ....[69]....
        /*054c*/ 	.word	0x00002740
        /*0550*/ 	.word	0x000000ff
        /*0554*/ 	.word	0x000000d0
        /*0558*/ 	.short	0x010a
        /*055a*/ 	.byte	0x04
	.zero		1


	//   ....[70]....
        /*055c*/ 	.word	0x00002900
        /*0560*/ 	.word	0x000000ff
        /*0564*/ 	.word	0x000000d0
        /*0568*/ 	.short	0x010a
        /*056a*/ 	.byte	0x0b
	.zero		1


	//   ....[71]....
        /*056c*/ 	.word	0x00002ab0
        /*0570*/ 	.word	0x000000ff
        /*0574*/ 	.word	0x000000d0
        /*0578*/ 	.short	0x010a
        /*057a*/ 	.byte	0x08
	.zero		1


	//   ....[72]....
        /*057c*/ 	.word	0x00002d10
        /*0580*/ 	.word	0x000000ff
        /*0584*/ 	.word	0x000001d0
        /*0588*/ 	.short	0x010a
        /*058a*/ 	.byte	0x23
	.zero		1


	//   ....[73]....
        /*058c*/ 	.word	0x00002dd0
        /*0590*/ 	.word	0x000000ff
        /*0594*/ 	.word	0x00000000
        /*0598*/ 	.short	0x0101
        /*059a*/ 	.byte	0x04
	.zero		1


	//   ....[74]....
        /*059c*/ 	.word	0x000033c0
        /*05a0*/ 	.word	0x000000ff
        /*05a4*/ 	.word	0x00000000
        /*05a8*/ 	.short	0x010a
        /*05aa*/ 	.byte	0x04
	.zero		1


	//   ....[75]....
        /*05ac*/ 	.word	0x00003460
        /*05b0*/ 	.word	0x000000ff
        /*05b4*/ 	.word	0x00000000
        /*05b8*/ 	.short	0x010a
        /*05ba*/ 	.byte	0x05
	.zero		1


	//   ....[76]....
        /*05bc*/ 	.word	0x00003500
        /*05c0*/ 	.word	0x000000ff
        /*05c4*/ 	.word	0x00000000
        /*05c8*/ 	.short	0x010a
        /*05ca*/ 	.byte	0x05
	.zero		1


	//   ....[77]....
        /*05cc*/ 	.word	0x000035a0
        /*05d0*/ 	.word	0x000000ff
        /*05d4*/ 	.word	0x00000000
        /*05d8*/ 	.short	0x010a
        /*05da*/ 	.byte	0x05
	.zero		1


	//   ....[78]....
        /*05dc*/ 	.word	0x00003640
        /*05e0*/ 	.word	0x000000ff
        /*05e4*/ 	.word	0x00000000
        /*05e8*/ 	.short	0x010a
        /*05ea*/ 	.byte	0x05
	.zero		1


	//   ....[79]....
        /*05ec*/ 	.word	0x000036e0
        /*05f0*/ 	.word	0x000000ff
        /*05f4*/ 	.word	0x00000000
        /*05f8*/ 	.short	0x010a
        /*05fa*/ 	.byte	0x05
	.zero		1


	//   ....[80]....
        /*05fc*/ 	.word	0x00003780
        /*0600*/ 	.word	0x000000ff
        /*0604*/ 	.word	0x00000000
        /*0608*/ 	.short	0x010a
        /*060a*/ 	.byte	0x05
	.zero		1


	//   ....[81]....
        /*060c*/ 	.word	0x00003820
        /*0610*/ 	.word	0x000000ff
        /*0614*/ 	.word	0x00000000
        /*0618*/ 	.short	0x010a
        /*061a*/ 	.byte	0x05
	.zero		1


	//   ....[82]....
        /*061c*/ 	.word	0x000038c0
        /*0620*/ 	.word	0x000000ff
        /*0624*/ 	.word	0x00000000
        /*0628*/ 	.short	0x010a
        /*062a*/ 	.byte	0x05
	.zero		1


	//   ....[83]....
        /*062c*/ 	.word	0x00003960
        /*0630*/ 	.word	0x000000ff
        /*0634*/ 	.word	0x00000000
        /*0638*/ 	.short	0x010a
        /*063a*/ 	.byte	0x05
	.zero		1


	//   ....[84]....
        /*063c*/ 	.word	0x00003a00
        /*0640*/ 	.word	0x000000ff
        /*0644*/ 	.word	0x00000000
        /*0648*/ 	.short	0x010a
        /*064a*/ 	.byte	0x05
	.zero		1


	//   ....[85]....
        /*064c*/ 	.word	0x00003aa0
        /*0650*/ 	.word	0x000000ff
        /*0654*/ 	.word	0x00000000
        /*0658*/ 	.short	0x010a
        /*065a*/ 	.byte	0x05
	.zero		1


	//   ....[86]....
        /*065c*/ 	.word	0x00003b40
        /*0660*/ 	.word	0x000000ff
        /*0664*/ 	.word	0x00000000
        /*0668*/ 	.short	0x010a
        /*066a*/ 	.byte	0x05
	.zero		1


	//   ....[87]....
        /*066c*/ 	.word	0x00003be0
        /*0670*/ 	.word	0x000000ff
        /*0674*/ 	.word	0x00000000
        /*0678*/ 	.short	0x010a
        /*067a*/ 	.byte	0x05
	.zero		1


	//   ....[88]....
        /*067c*/ 	.word	0x00003c80
        /*0680*/ 	.word	0x000000ff
        /*0684*/ 	.word	0x00000000
        /*0688*/ 	.short	0x010a
        /*068a*/ 	.byte	0x05
	.zero		1


	//   ....[89]....
        /*068c*/ 	.word	0x00003d20
        /*0690*/ 	.word	0x000000ff
        /*0694*/ 	.word	0x00000000
        /*0698*/ 	.short	0x010a
        /*069a*/ 	.byte	0x05
	.zero		1


	//   ....[90]....
        /*069c*/ 	.word	0x00003dc0
        /*06a0*/ 	.word	0x000000ff
        /*06a4*/ 	.word	0x00000000
        /*06a8*/ 	.short	0x010a
        /*06aa*/ 	.byte	0x05
	.zero		1


	//   ....[91]....
        /*06ac*/ 	.word	0x00003e60
        /*06b0*/ 	.word	0x000000ff
        /*06b4*/ 	.word	0x00000000
        /*06b8*/ 	.short	0x010a
        /*06ba*/ 	.byte	0x05
	.zero		1


	//   ....[92]....
        /*06bc*/ 	.word	0x00003f00
        /*06c0*/ 	.word	0x000000ff
        /*06c4*/ 	.word	0x00000000
        /*06c8*/ 	.short	0x010a
        /*06ca*/ 	.byte	0x05
	.zero		1


	//   ....[93]....
        /*06cc*/ 	.word	0x00003fa0
        /*06d0*/ 	.word	0x000000ff
        /*06d4*/ 	.word	0x00000000
        /*06d8*/ 	.short	0x010a
        /*06da*/ 	.byte	0x05
	.zero		1


	//   ....[94]....
        /*06dc*/ 	.word	0x00004040
        /*06e0*/ 	.word	0x000000ff
        /*06e4*/ 	.word	0x00000000
        /*06e8*/ 	.short	0x010a
        /*06ea*/ 	.byte	0x05
	.zero		1


	//   ....[95]....
        /*06ec*/ 	.word	0x000040e0
        /*06f0*/ 	.word	0x000000ff
        /*06f4*/ 	.word	0x00000000
        /*06f8*/ 	.short	0x010a
        /*06fa*/ 	.byte	0x05
	.zero		1


	//   ....[96]....
        /*06fc*/ 	.word	0x00004180
        /*0700*/ 	.word	0x000000ff
        /*0704*/ 	.word	0x00000000
        /*0708*/ 	.short	0x010a
        /*070a*/ 	.byte	0x05
	.zero		1


	//   ....[97]....
        /*070c*/ 	.word	0x00004220
        /*0710*/ 	.word	0x000000ff
        /*0714*/ 	.word	0x00000000
        /*0718*/ 	.short	0x010a
        /*071a*/ 	.byte	0x05
	.zero		1


	//   ....[98]....
        /*071c*/ 	.word	0x000042c0
        /*0720*/ 	.word	0x000000ff
        /*0724*/ 	.word	0x00000000
        /*0728*/ 	.short	0x010a
        /*072a*/ 	.byte	0x05
	.zero		1


	//   ....[99]....
        /*072c*/ 	.word	0x00004370
        /*0730*/ 	.word	0x00000000
        /*0734*/ 	.word	0x00000000
        /*0738*/ 	.short	0x010a
        /*073a*/ 	.byte	0xff
	.zero		1


	//   ....[100]....
        /*073c*/ 	.word	0x000044a0
        /*0740*/ 	.word	0x000000ff
        /*0744*/ 	.word	0x000001d8
        /*0748*/ 	.short	0x010a
        /*074a*/ 	.byte	0x04
	.zero		1


	//   ....[101]....
        /*074c*/ 	.word	0x00004540
        /*0750*/ 	.word	0x000000ff
        /*0754*/ 	.word	0x000001d0
        /*0758*/ 	.short	0x010a
        /*075a*/ 	.byte	0x04
	.zero		1


	//   ....[102]....
        /*075c*/ 	.word	0x000045e0
        /*0760*/ 	.word	0x000000ff
        /*0764*/ 	.word	0x00000000
        /*0768*/ 	.short	0x0101
        /*076a*/ 	.byte	0x05
	.zero		1


	//   ....[103]....
        /*076c*/ 	.word	0x00004620
        /*0770*/ 	.word	0x000000ff
        /*0774*/ 	.word	0x000001d8
        /*0778*/ 	.short	0x0106
        /*077a*/ 	.byte	0x04
	.zero		1


	//   ....[104]....
        /*077c*/ 	.word	0x00004660
        /*0780*/ 	.word	0x00000000
        /*0784*/ 	.word	0x000001d8
        /*0788*/ 	.short	0x010a
        /*078a*/ 	.byte	0xff
	.zero		1


	//   ....[105]....
        /*078c*/ 	.word	0x000048a0
        /*0790*/ 	.word	0x000000ff
        /*0794*/ 	.word	0x00000008
        /*0798*/ 	.short	0x010a
        /*079a*/ 	.byte	0x05
	.zero		1


	//   ....[106]....
        /*079c*/ 	.word	0x000048c0
        /*07a0*/ 	.word	0x000000ff
        /*07a4*/ 	.word	0x00000008
        /*07a8*/ 	.short	0x010a
        /*07aa*/ 	.byte	0x05
	.zero		1


	//   ....[107]....
        /*07ac*/ 	.word	0x00004a50
        /*07b0*/ 	.word	0x000000ff
        /*07b4*/ 	.word	0x00000008
        /*07b8*/ 	.short	0x010a
        /*07ba*/ 	.byte	0x05
	.zero		1


	//   ....[108]....
        /*07bc*/ 	.word	0x00004a70
        /*07c0*/ 	.word	0x000000ff
        /*07c4*/ 	.word	0x00000008
        /*07c8*/ 	.short	0x010a
        /*07ca*/ 	.byte	0x05
	.zero		1


	//   ....[109]....
        /*07cc*/ 	.word	0x00004b30
        /*07d0*/ 	.word	0x000000ff
        /*07d4*/ 	.word	0x00000000
        /*07d8*/ 	.short	0x0101
        /*07da*/ 	.byte	0x04
	.zero		1


	//   ....[110]....
        /*07dc*/ 	.word	0x00004e40
        /*07e0*/ 	.word	0x000000ff
        /*07e4*/ 	.word	0x000001d0
        /*07e8*/ 	.short	0x010a
        /*07ea*/ 	.byte	0x12
	.zero		1


	//   ....[111]....
        /*07ec*/ 	.word	0x00004ee0
        /*07f0*/ 	.word	0x000000ff
        /*07f4*/ 	.word	0x00000000
        /*07f8*/ 	.short	0x0101
        /*07fa*/ 	.byte	0x1d
	.zero		1


	//   ....[112]....
        /*07fc*/ 	.word	0x00004f20
        /*0800*/ 	.word	0x000000ff
        /*0804*/ 	.word	0x000001f0
        /*0808*/ 	.short	0x010a
        /*080a*/ 	.byte	0x17
	.zero		1


	//   ....[113]....
        /*080c*/ 	.word	0x00005000
        /*0810*/ 	.word	0x000000ff
        /*0814*/ 	.word	0x00000000
        /*0818*/ 	.short	0x010a
        /*081a*/ 	.byte	0x04
	.zero		1


	//   ....[114]....
        /*081c*/ 	.word	0x00005060
        /*0820*/ 	.word	0x000000ff
        /*0824*/ 	.word	0x00000000
        /*0828*/ 	.short	0x010a
        /*082a*/ 	.byte	0x0a
	.zero		1


	//   ....[115]....
        /*082c*/ 	.word	0x00005190
        /*0830*/ 	.word	0x000000ff
        /*0834*/ 	.word	0x00000000
        /*0838*/ 	.short	0x010a
        /*083a*/ 	.byte	0x04
	.zero		1


	//   ....[116]....
        /*083c*/ 	.word	0x000053f0
        /*0840*/ 	.word	0x000000ff
        /*0844*/ 	.word	0x00000000
        /*0848*/ 	.short	0x010a
        /*084a*/ 	.byte	0x04
	.zero		1


	//   ....[117]....
        /*084c*/ 	.word	0x00005490
        /*0850*/ 	.word	0x00000000
        /*0854*/ 	.word	0x00000000
        /*0858*/ 	.short	0x010a
        /*085a*/ 	.byte	0xff
	.zero		1


	//   ....[118]....
        /*085c*/ 	.word	0x000054d0
        /*0860*/ 	.word	0x00000000
        /*0864*/ 	.word	0x00000000
        /*0868*/ 	.short	0x010a
        /*086a*/ 	.byte	0xff
	.zero		1


	//   ....[119]....
        /*086c*/ 	.word	0x00005540
        /*0870*/ 	.word	0x000000ff
        /*0874*/ 	.word	0x00000000
        /*0878*/ 	.short	0x0101
        /*087a*/ 	.byte	0x04
	.zero		1


	//   ....[120]....
        /*087c*/ 	.word	0x00005580
        /*0880*/ 	.word	0x000000ff
        /*0884*/ 	.word	0x00000200
        /*0888*/ 	.short	0x010a
        /*088a*/ 	.byte	0x12
	.zero		1


	//   ....[121]....
        /*088c*/ 	.word	0x000055f0
        /*0890*/ 	.word	0x000000ff
        /*0894*/ 	.word	0x00000000
        /*0898*/ 	.short	0x0101
        /*089a*/ 	.byte	0x04
	.zero		1


	//   ....[122]....
        /*089c*/ 	.word	0x00005d20
        /*08a0*/ 	.word	0x000000ff
        /*08a4*/ 	.word	0x000001d0
        /*08a8*/ 	.short	0x010a
        /*08aa*/ 	.byte	0x1b
	.zero		1


	//   ....[123]....
        /*08ac*/ 	.word	0x00005dc0
        /*08b0*/ 	.word	0x000000ff
        /*08b4*/ 	.word	0x00000000
        /*08b8*/ 	.short	0x0101
        /*08ba*/ 	.byte	0x2e
	.zero		1


	//   ....[124]....
        /*08bc*/ 	.word	0x000062f0
        /*08c0*/ 	.word	0x000000ff
        /*08c4*/ 	.word	0x000001c8
        /*08c8*/ 	.short	0x010a
        /*08ca*/ 	.byte	0x1b
	.zero		1


	//   ....[125]....
        /*08cc*/ 	.word	0x000068e0
        /*08d0*/ 	.word	0x000000ff
        /*08d4*/ 	.word	0x000001b0
        /*08d8*/ 	.short	0x010a
        /*08da*/ 	.byte	0x1b
	.zero		1


	//   ....[126]....
        /*08dc*/ 	.word	0x00006ae0
        /*08e0*/ 	.word	0x000000ff
        /*08e4*/ 	.word	0x000001a0
        /*08e8*/ 	.short	0x010b
        /*08ea*/ 	.byte	0x1b
	.zero		1


	//   ....[127]....
        /*08ec*/ 	.word	0x00006af0
        /*08f0*/ 	.word	0x000000ff
        /*08f4*/ 	.word	0x00000000
        /*08f8*/ 	.short	0x0101
        /*08fa*/ 	.byte	0x31
	.zero		1


	//   ....[128]....
        /*08fc*/ 	.word	0x00006b00
        /*0900*/ 	.word	0x000000ff
        /*0904*/ 	.word	0x000001b8
        /*0908*/ 	.short	0x010a
        /*090a*/ 	.byte	0x1b
	.zero		1


	//   ....[129]....
        /*090c*/ 	.word	0x00006d10
        /*0910*/ 	.word	0x000000ff
        /*0914*/ 	.word	0x000001a8
        /*0918*/ 	.short	0x010b
        /*091a*/ 	.byte	0x1b
	.zero		1


	//   ....[130]....
        /*091c*/ 	.word	0x00006d20
        /*0920*/ 	.word	0x000000ff
        /*0924*/ 	.word	0x00000000
        /*0928*/ 	.short	0x0101
        /*092a*/ 	.byte	0x30
	.zero		1


	//   ....[131]....
        /*092c*/ 	.word	0x00006d70
        /*0930*/ 	.word	0x000000ff
        /*0934*/ 	.word	0x000001b0
        /*0938*/ 	.short	0x010a
        /*093a*/ 	.byte	0x1b
	.zero		1


	//   ....[132]....
        /*093c*/ 	.word	0x00006db0
        /*0940*/ 	.word	0x00000000
        /*0944*/ 	.word	0x000001b8
        /*0948*/ 	.short	0x010a
        /*094a*/ 	.byte	0xff
	.zero		1


	//   ....[133]....
        /*094c*/ 	.word	0x00007120
        /*0950*/ 	.word	0x000000ff
        /*0954*/ 	.word	0x000001d0
        /*0958*/ 	.short	0x010a
        /*095a*/ 	.byte	0x32
	.zero		1


	//   ....[134]....
        /*095c*/ 	.word	0x000071e0
        /*0960*/ 	.word	0x000000ff
        /*0964*/ 	.word	0x00000000
        /*0968*/ 	.short	0x0101
        /*096a*/ 	.byte	0x04
	.zero		1


	//   ....[135]....
        /*096c*/ 	.word	0x000083f0
        /*0970*/ 	.word	0x00000000
        /*0974*/ 	.word	0x000001a0
        /*0978*/ 	.short	0x010a
        /*097a*/ 	.byte	0xff
	.zero		1


	//   ....[136]....
        /*097c*/ 	.word	0x00008430
        /*0980*/ 	.word	0x00000065
        /*0984*/ 	.word	0x000001e0
        /*0988*/ 	.short	0x010a
        /*098a*/ 	.byte	0xff
	.zero		1


	//   ....[137]....
        /*098c*/ 	.word	0x00008570
        /*0990*/ 	.word	0x00000000
        /*0994*/ 	.word	0x000001a0
        /*0998*/ 	.short	0x010a
        /*099a*/ 	.byte	0xff
	.zero		1


	//   ....[138]....
        /*099c*/ 	.word	0x000086a0
        /*09a0*/ 	.word	0x00000002
        /*09a4*/ 	.word	0x00000000
        /*09a8*/ 	.short	0x0101
        /*09aa*/ 	.byte	0xff
	.zero		1


	//   ....[139]....
        /*09ac*/ 	.word	0x00008700
        /*09b0*/ 	.word	0x00000065
        /*09b4*/ 	.word	0x000001e0
        /*09b8*/ 	.short	0x010a
        /*09ba*/ 	.byte	0xff
	.zero		1


	//   ....[140]....
        /*09bc*/ 	.word	0x000092d0
        /*09c0*/ 	.word	0x0000006e
        /*09c4*/ 	.word	0x000001a0
        /*09c8*/ 	.short	0x010a
        /*09ca*/ 	.byte	0xff
	.zero		1


	//   ....[141]....
        /*09cc*/ 	.word	0x000093a0
        /*09d0*/ 	.word	0x0000006e
        /*09d4*/ 	.word	0x000001a0
        /*09d8*/ 	.short	0x010a
        /*09da*/ 	.byte	0xff
	.zero		1


	//   ....[142]....
        /*09dc*/ 	.word	0x000094b0
        /*09e0*/ 	.word	0x00000000
        /*09e4*/ 	.word	0x00000000
        /*09e8*/ 	.short	0x0101
        /*09ea*/ 	.byte	0xff
	.zero		1


	//   ....[143]....
        /*09ec*/ 	.word	0x000097b0
        /*09f0*/ 	.word	0x00000065
        /*09f4*/ 	.word	0x00000000
        /*09f8*/ 	.short	0x0101
        /*09fa*/ 	.byte	0xff
	.zero		1


	//   ....[144]....
        /*09fc*/ 	.word	0x0000a150
        /*0a00*/ 	.word	0x00000000
        /*0a04*/ 	.word	0x000000d0
        /*0a08*/ 	.short	0x010a
        /*0a0a*/ 	.byte	0xff
	.zero		1


	//   ....[145]....
        /*0a0c*/ 	.word	0x0000a1b0
        /*0a10*/ 	.word	0x00000000
        /*0a14*/ 	.word	0x000000d0
        /*0a18*/ 	.short	0x010a
        /*0a1a*/ 	.byte	0xff
	.zero		1


	//   ....[146]....
        /*0a1c*/ 	.word	0x0000a210
        /*0a20*/ 	.word	0x00000000
        /*0a24*/ 	.word	0x000001d0
        /*0a28*/ 	.short	0x010a
        /*0a2a*/ 	.byte	0xff
	.zero		1


	//   ....[147]....
        /*0a2c*/ 	.word	0x0000a270
        /*0a30*/ 	.word	0x00000000
        /*0a34*/ 	.word	0x00000000
        /*0a38*/ 	.short	0x010a
        /*0a3a*/ 	.byte	0xff
	.zero		1


	//   ....[148]....
        /*0a3c*/ 	.word	0x0000a2d0
        /*0a40*/ 	.word	0x00000000
        /*0a44*/ 	.word	0x00000000
        /*0a48*/ 	.short	0x010a
        /*0a4a*/ 	.byte	0xff
	.zero		1


	//   ....[149]....
        /*0a4c*/ 	.word	0x0000a330
        /*0a50*/ 	.word	0x00000000
        /*0a54*/ 	.word	0x00000000
        /*0a58*/ 	.short	0x010a
        /*0a5a*/ 	.byte	0xff
	.zero		1


	//   ....[150]....
        /*0a5c*/ 	.word	0x0000a390
        /*0a60*/ 	.word	0x00000000
        /*0a64*/ 	.word	0x00000000
        /*0a68*/ 	.short	0x010a
        /*0a6a*/ 	.byte	0xff
	.zero		1


	//   ....[151]....
        /*0a6c*/ 	.word	0x0000a3f0
        /*0a70*/ 	.word	0x00000000
        /*0a74*/ 	.word	0x00000000
        /*0a78*/ 	.short	0x010a
        /*0a7a*/ 	.byte	0xff
	.zero		1


	//   ....[152]....
        /*0a7c*/ 	.word	0x0000a450
        /*0a80*/ 	.word	0x00000000
        /*0a84*/ 	.word	0x00000000
        /*0a88*/ 	.short	0x010a
        /*0a8a*/ 	.byte	0xff
	.zero		1


	//   ....[153]....
        /*0a8c*/ 	.word	0x0000a4b0
        /*0a90*/ 	.word	0x00000000
        /*0a94*/ 	.word	0x00000000
        /*0a98*/ 	.short	0x010a
        /*0a9a*/ 	.byte	0xff
	.zero		1


	//   ....[154]....
        /*0a9c*/ 	.word	0x0000a510
        /*0aa0*/ 	.word	0x00000000
        /*0aa4*/ 	.word	0x00000000
        /*0aa8*/ 	.short	0x010a
        /*0aaa*/ 	.byte	0xff
	.zero		1


	//   ....[155]....
        /*0aac*/ 	.word	0x0000a570
        /*0ab0*/ 	.word	0x00000000
        /*0ab4*/ 	.word	0x00000000
        /*0ab8*/ 	.short	0x010a
        /*0aba*/ 	.byte	0xff
	.zero		1


	//   ....[156]....
        /*0abc*/ 	.word	0x0000a5d0
        /*0ac0*/ 	.word	0x00000000
        /*0ac4*/ 	.word	0x00000000
        /*0ac8*/ 	.short	0x010a
        /*0aca*/ 	.byte	0xff
	.zero		1


	//   ....[157]....
        /*0acc*/ 	.word	0x0000a630
        /*0ad0*/ 	.word	0x00000000
        /*0ad4*/ 	.word	0x00000000
        /*0ad8*/ 	.short	0x010a
        /*0ada*/ 	.byte	0xff
	.zero		1


	//   ....[158]....
        /*0adc*/ 	.word	0x0000a690
        /*0ae0*/ 	.word	0x00000000
        /*0ae4*/ 	.word	0x00000000
        /*0ae8*/ 	.short	0x010a
        /*0aea*/ 	.byte	0xff
	.zero		1


	//   ....[159]....
        /*0aec*/ 	.word	0x0000a6f0
        /*0af0*/ 	.word	0x00000000
        /*0af4*/ 	.word	0x00000000
        /*0af8*/ 	.short	0x010a
        /*0afa*/ 	.byte	0xff
	.zero		1


	//   ....[160]....
        /*0afc*/ 	.word	0x0000a750
        /*0b00*/ 	.word	0x00000000
        /*0b04*/ 	.word	0x00000000
        /*0b08*/ 	.short	0x010a
        /*0b0a*/ 	.byte	0xff
	.zero		1


	//   ....[161]....
        /*0b0c*/ 	.word	0x0000a7b0
        /*0b10*/ 	.word	0x00000000
        /*0b14*/ 	.word	0x00000000
        /*0b18*/ 	.short	0x010a
        /*0b1a*/ 	.byte	0xff
	.zero		1


	//   ....[162]....
        /*0b1c*/ 	.word	0x0000a810
        /*0b20*/ 	.word	0x00000000
        /*0b24*/ 	.word	0x00000000
        /*0b28*/ 	.short	0x010a
        /*0b2a*/ 	.byte	0xff
	.zero		1


	//   ....[163]....
        /*0b2c*/ 	.word	0x0000a870
        /*0b30*/ 	.word	0x00000000
        /*0b34*/ 	.word	0x00000000
        /*0b38*/ 	.short	0x010a
        /*0b3a*/ 	.byte	0xff
	.zero		1


	//   ....[164]....
        /*0b3c*/ 	.word	0x0000a8d0
        /*0b40*/ 	.word	0x00000000
        /*0b44*/ 	.word	0x00000000
        /*0b48*/ 	.short	0x010a
        /*0b4a*/ 	.byte	0xff
	.zero		1


	//   ....[165]....
        /*0b4c*/ 	.word	0x0000a930
        /*0b50*/ 	.word	0x00000000
        /*0b54*/ 	.word	0x00000000
        /*0b58*/ 	.short	0x010a
        /*0b5a*/ 	.byte	0xff
	.zero		1


	//   ....[166]....
        /*0b5c*/ 	.word	0x0000a990
        /*0b60*/ 	.word	0x00000000
        /*0b64*/ 	.word	0x00000000
        /*0b68*/ 	.short	0x010a
        /*0b6a*/ 	.byte	0xff
	.zero		1


	//   ....[167]....
        /*0b6c*/ 	.word	0x0000a9f0
        /*0b70*/ 	.word	0x00000000
        /*0b74*/ 	.word	0x00000000
        /*0b78*/ 	.short	0x010a
        /*0b7a*/ 	.byte	0xff
	.zero		1


	//   ....[168]....
        /*0b7c*/ 	.word	0x0000aa50
        /*0b80*/ 	.word	0x00000000
        /*0b84*/ 	.word	0x00000000
        /*0b88*/ 	.short	0x010a
        /*0b8a*/ 	.byte	0xff
	.zero		1


	//   ....[169]....
        /*0b8c*/ 	.word	0x0000aab0
        /*0b90*/ 	.word	0x00000000
        /*0b94*/ 	.word	0x00000000
        /*0b98*/ 	.short	0x010a
        /*0b9a*/ 	.byte	0xff
	.zero		1


	//   ....[170]....
        /*0b9c*/ 	.word	0x0000ab10
        /*0ba0*/ 	.word	0x00000000
        /*0ba4*/ 	.word	0x00000000
        /*0ba8*/ 	.short	0x010a
        /*0baa*/ 	.byte	0xff
	.zero		1


	//   ....[171]....
        /*0bac*/ 	.word	0x0000ab70
        /*0bb0*/ 	.word	0x00000000
        /*0bb4*/ 	.word	0x00000000
        /*0bb8*/ 	.short	0x010a
        /*0bba*/ 	.byte	0xff
	.zero		1


	//   ....[172]....
        /*0bbc*/ 	.word	0x0000abd0
        /*0bc0*/ 	.word	0x00000004
        /*0bc4*/ 	.word	0x000001d8
        /*0bc8*/ 	.short	0x010a
        /*0bca*/ 	.byte	0xff
	.zero		1


	//   ....[173]....
        /*0bcc*/ 	.word	0x0000ac30
        /*0bd0*/ 	.word	0x00000004
        /*0bd4*/ 	.word	0x000001d0
        /*0bd8*/ 	.short	0x010a
        /*0bda*/ 	.byte	0xff
	.zero		1


	//   ....[174]....
        /*0bdc*/ 	.word	0x0000ac90
        /*0be0*/ 	.word	0x00000005
        /*0be4*/ 	.word	0x00000008
        /*0be8*/ 	.short	0x010a
        /*0bea*/ 	.byte	0xff
	.zero		1


	//   ....[175]....
        /*0bec*/ 	.word	0x0000ad70
        /*0bf0*/ 	.word	0x00000003
        /*0bf4*/ 	.word	0x00000008
        /*0bf8*/ 	.short	0x010a
        /*0bfa*/ 	.byte	0xff
	.zero		1


	//   ....[176]....
        /*0bfc*/ 	.word	0x0000add0
        /*0c00*/ 	.word	0x00000004
        /*0c04*/ 	.word	0x000001d0
        /*0c08*/ 	.short	0x010a
        /*0c0a*/ 	.byte	0xff
	.zero		1


	//   ....[177]....
        /*0c0c*/ 	.word	0x0000ae30
        /*0c10*/ 	.word	0x00000004
        /*0c14*/ 	.word	0x000001f0
        /*0c18*/ 	.short	0x010a
        /*0c1a*/ 	.byte	0xff
	.zero		1


	//   ....[178]....
        /*0c1c*/ 	.word	0x0000ae90
        /*0c20*/ 	.word	0x00000004
        /*0c24*/ 	.word	0x00000000
        /*0c28*/ 	.short	0x010a
        /*0c2a*/ 	.byte	0xff
	.zero		1


	//   ....[179]....
        /*0c2c*/ 	.word	0x0000aef0
        /*0c30*/ 	.word	0x00000000
        /*0c34*/ 	.word	0x00000000
        /*0c38*/ 	.short	0x010a
        /*0c3a*/ 	.byte	0xff
	.zero		1


	//   ....[180]....
        /*0c3c*/ 	.word	0x0000af50
        /*0c40*/ 	.word	0x00000000
        /*0c44*/ 	.word	0x00000200
        /*0c48*/ 	.short	0x010a
        /*0c4a*/ 	.byte	0xff
	.zero		1


	//   ....[181]....
        /*0c4c*/ 	.word	0x0000afb0
        /*0c50*/ 	.word	0x00000000
        /*0c54*/ 	.word	0x000001d0
        /*0c58*/ 	.short	0x010a
        /*0c5a*/ 	.byte	0xff
	.zero		1


	//   ....[182]....
        /*0c5c*/ 	.word	0x0000b010
        /*0c60*/ 	.word	0x00000003
        /*0c64*/ 	.word	0x000001c8
        /*0c68*/ 	.short	0x010a
        /*0c6a*/ 	.byte	0xff
	.zero		1


	//   ....[183]....
        /*0c6c*/ 	.word	0x0000b070
        /*0c70*/ 	.word	0x00000000
        /*0c74*/ 	.word	0x000001b0
        /*0c78*/ 	.short	0x010a
        /*0c7a*/ 	.byte	0xff
	.zero		1


	//   ....[184]....
        /*0c7c*/ 	.word	0x0000b0d0
        /*0c80*/ 	.word	0x00000000
        /*0c84*/ 	.word	0x000001b8
        /*0c88*/ 	.short	0x010a
        /*0c8a*/ 	.byte	0xff
	.zero		1


	//   ....[185]....
        /*0c8c*/ 	.word	0x0000b130
        /*0c90*/ 	.word	0x00000000
        /*0c94*/ 	.word	0x000001b0
        /*0c98*/ 	.short	0x010a
        /*0c9a*/ 	.byte	0xff
	.zero		1


	//   ....[186]....
        /*0c9c*/ 	.word	0x0000b190
        /*0ca0*/ 	.word	0x00000000
        /*0ca4*/ 	.word	0x000001d0
        /*0ca8*/ 	.short	0x010a
        /*0caa*/ 	.byte	0xff
	.zero		1


	//   ....[187]....
        /*0cac*/ 	.word	0x0000b1e0
        /*0cb0*/ 	.word	0x00000000
        /*0cb4*/ 	.word	0x000001a0
        /*0cb8*/ 	.short	0x010a
        /*0cba*/ 	.byte	0xff
	.zero		1


	//   ....[188]....
        /*0cbc*/ 	.word	0x0000b230
        /*0cc0*/ 	.word	0x00000065
        /*0cc4*/ 	.word	0x000001e0
        /*0cc8*/ 	.short	0x010a
        /*0cca*/ 	.byte	0xff
	.zero		1


	//   ....[189]....
        /*0ccc*/ 	.word	0x0000b280
        /*0cd0*/ 	.word	0x0000006e
        /*0cd4*/ 	.word	0x000001a0
        /*0cd8*/ 	.short	0x010a
        /*0cda*/ 	.byte	0xff
	.zero		1


	//----- nvinfo : EIATTR_NUM_MBARRIERS
	.align		4
.L_47:
        /*0cdc*/ 	.byte	0x03, 0x38
        /*0cde*/ 	.short	0x0041


	//----- nvinfo : EIATTR_EXIT_INSTR_OFFSETS
	.align		4
        /*0ce0*/ 	.byte	0x04, 0x1c
        /*0ce2*/ 	.short	(.L_49 - .L_48)


	//   ....[0]....
.L_48:
        /*0ce4*/ 	.word	0x000043a0


	//   ....[1]....
        /*0ce8*/ 	.word	0x00004630


	//   ....[2]....
        /*0cec*/ 	.word	0x00004690


	//   ....[3]....
        /*0cf0*/ 	.word	0x00005810


	//   ....[4]....
        /*0cf4*/ 	.word	0x00006de0


	//   ....[5]....
        /*0cf8*/ 	.word	0x00006e20


	//   ....[6]....
        /*0cfc*/ 	.word	0x0000a130


	//----- nvinfo : EIATTR_MAX_THREADS
	.align		4
.L_49:
        /*0d00*/ 	.byte	0x04, 0x05
        /*0d02*/ 	.short	(.L_51 - .L_50)
.L_50:
        /*0d04*/ 	.word	0x00000100
        /*0d08*/ 	.word	0x00000001
        /*0d0c*/ 	.word	0x00000001


	//----- nvinfo : EIATTR_CRS_STACK_SIZE
	.align		4
.L_51:
        /*0d10*/ 	.byte	0x04, 0x1e
        /*0d12*/ 	.short	(.L_53 - .L_52)
.L_52:
        /*0d14*/ 	.word	0x00000000


	//----- nvinfo : EIATTR_CBANK_PARAM_SIZE
	.align		4
.L_53:
        /*0d18*/ 	.byte	0x03, 0x19
        /*0d1a*/ 	.short	0x0900


	//----- nvinfo : EIATTR_PARAM_CBANK
	.align		4
        /*0d1c*/ 	.byte	0x04, 0x0a
        /*0d1e*/ 	.short	(.L_55 - .L_54)
	.align		4
.L_54:
        /*0d20*/ 	.word	index@(.nv.constant0._ZN7cutlass13device_kernelINS_4conv6kernel13ConvUniversalINS1_16ConvProblemShapeILNS1_8OperatorE2ELi3EEENS1_10collective14CollectiveConvINS1_47MainloopSm100TmaUmmaWarpSpecializedImplicitGemmILS5_2ELi26ELi3ELi1ELi2EN4cute5tupleIJNSA_1CILi2EEENSC_ILi1EEESE_EEEEENSB_IJNSC_ILi128EEENSB_IJSH_EEENSB_IJNSC_ILi64EEEEEEEEENS_12float_e4m3_tESM_NSA_8TiledMMAINSA_8MMA_AtomIJNSA_10MMA_TraitsINSA_25SM100_MMA_F8F6F4_2x1SM_SSEJSM_SM_fSH_SH_NSA_17integral_constantINSA_4UMMA5MajorELST_1EEESU_NSR_INSS_7ScaleInELSV_0EEESW_EEEEEENSA_6LayoutINSB_IJSE_SE_SE_EEENSB_IJNSC_ILi0EEES11_S11_EEEEENSB_IJNSA_10UnderscoreES14_S14_EEEEENS7_6detail27Sm100ImplicitGemmTileTraitsINSA_18SM100_TMA_2SM_LOADENSA_14ComposedLayoutINSA_7SwizzleILi2ELi4ELi3EEENSA_18smem_ptr_flag_bitsILi8EEENSZ_INSB_IJSJ_NSC_ILi8EEEEEENSB_IJSE_SJ_EEEEEEEvEENS18_INSA_25SM100_TMA_2SM_LOAD_IM2COLES1J_vEEEENS_8epilogue10collective18CollectiveEpilogueINS1O_23Sm100TmaWarpSpecializedILi2ELi2ELi32ELb0ELb0EEEJNSB_IJSJ_SI_SK_EEENSB_IJNSZ_ISJ_SE_EENSZ_INSB_IJNSC_ILi32EEESD_EEES1H_EEEEESM_NSB_IJlNSB_IJSE_lllEEES11_EEESM_S20_NS1O_6fusion15FusionCallbacksIS1S_NS21_17LinearCombinationISM_fSM_fLNS_15FloatRoundStyleE2EEES1T_S1Y_JEEENSA_5SM1004TMEM4LOAD26SM100_TMEM_LOAD_32dp32b32xENSA_13SM90_TMA_LOADENS1A_INS1B_ILi1ELi4ELi3EEES1E_NSZ_INSB_IJS1F_S1V_EEENSB_IJS1V_SE_EEEEEEENSA_39AutoVectorizingCopyWithAssumedAlignmentILi128EEENSA_14SM90_TMA_STOREES2G_S2I_S2I_EEEvvEEEEvNT_6ParamsE)
        /*0d24*/ 	.short	0x0380
        /*0d26*/ 	.short	0x0900


	//----- nvinfo : EIATTR_SW_WAR
	.align		4
.L_55:
        /*0d28*/ 	.byte	0x04, 0x36
        /*0d2a*/ 	.short	(.L_57 - .L_56)
.L_56:
        /*0d2c*/ 	.word	0x00000008
.L_57:


//--------------------- .nv.callgraph             --------------------------
	.section	.nv.callgraph,"",@"SHT_CUDA_CALLGRAPH"
	.align	4
	.sectionentsize	8
	.align		4
        /*0000*/ 	.word	0x00000000
	.align		4
        /*0004*/ 	.word	0xffffffff
	.align		4
        /*0008*/ 	.word	index@(_ZN7cutlass13device_kernelINS_4conv6kernel13ConvUniversalINS1_16ConvProblemShapeILNS1_8OperatorE2ELi3EEENS1_10collective14CollectiveConvINS1_47MainloopSm100TmaUmmaWarpSpecializedImplicitGemmILS5_2ELi26ELi3ELi1ELi2EN4cute5tupleIJNSA_1CILi2EEENSC_ILi1EEESE_EEEEENSB_IJNSC_ILi128EEENSB_IJSH_EEENSB_IJNSC_ILi64EEEEEEEEENS_12float_e4m3_tESM_NSA_8TiledMMAINSA_8MMA_AtomIJNSA_10MMA_TraitsINSA_25SM100_MMA_F8F6F4_2x1SM_SSEJSM_SM_fSH_SH_NSA_17integral_constantINSA_4UMMA5MajorELST_1EEESU_NSR_INSS_7ScaleInELSV_0EEESW_EEEEEENSA_6LayoutINSB_IJSE_SE_SE_EEENSB_IJNSC_ILi0EEES11_S11_EEEEENSB_IJNSA_10UnderscoreES14_S14_EEEEENS7_6detail27Sm100ImplicitGemmTileTraitsINSA_18SM100_TMA_2SM_LOADENSA_14ComposedLayoutINSA_7SwizzleILi2ELi4ELi3EEENSA_18smem_ptr_flag_bitsILi8EEENSZ_INSB_IJSJ_NSC_ILi8EEEEEENSB_IJSE_SJ_EEEEEEEvEENS18_INSA_25SM100_TMA_2SM_LOAD_IM2COLES1J_vEEEENS_8epilogue10collective18CollectiveEpilogueINS1O_23Sm100TmaWarpSpecializedILi2ELi2ELi32ELb0ELb0EEEJNSB_IJSJ_SI_SK_EEENSB_IJNSZ_ISJ_SE_EENSZ_INSB_IJNSC_ILi32EEESD_EEES1H_EEEEESM_NSB_IJlNSB_IJSE_lllEEES11_EEESM_S20_NS1O_6fusion15FusionCallbacksIS1S_NS21_17LinearCombinationISM_fSM_fLNS_15FloatRoundStyleE2EEES1T_S1Y_JEEENSA_5SM1004TMEM4LOAD26SM100_TMEM_LOAD_32dp32b32xENSA_13SM90_TMA_LOADENS1A_INS1B_ILi1ELi4ELi3EEES1E_NSZ_INSB_IJS1F_S1V_EEENSB_IJS1V_SE_EEEEEEENSA_39AutoVectorizingCopyWithAssumedAlignmentILi128EEENSA_14SM90_TMA_STOREES2G_S2I_S2I_EEEvvEEEEvNT_6ParamsE)
	.align		4
        /*000c*/ 	.word	index@(__assertfail)
	.align		4
        /*0010*/ 	.word	0x00000000
	.align		4
        /*0014*/ 	.word	0xfffffffe
	.align		4
        /*0018*/ 	.word	0x00000000
	.align		4
        /*001c*/ 	.word	0xfffffffd
	.align		4
        /*0020*/ 	.word	0x00000000
	.align		4
        /*0024*/ 	.word	0xfffffffc


//--------------------- .nv.constant4             --------------------------
	.section	.nv.constant4,"a",@progbits
	.align	8
	.align		8
.nv.constant4:
        /*0000*/ 	.dword	__assertfail
	.align		8
        /*0008*/ 	.dword	__unnamed_1
	.align		8
        /*0010*/ 	.dword	__unnamed_2
	.align		8
        /*0018*/ 	.dword	_ZN39_INTERNAL_17ef2359_4_k_cu_56f29d79_44554cuda3std3__45__cpo5beginE
	.align		8
        /*0020*/ 	.dword	_ZN39_INTERNAL_17ef2359_4_k_cu_56f29d79_44554cuda3std3__45__cpo3endE
	.align		8
        /*0028*/ 	.dword	_ZN39_INTERNAL_17ef2359_4_k_cu_56f29d79_44554cuda3std3__45__cpo6cbeginE
	.align		8
        /*0030*/ 	.dword	_ZN39_INTERNAL_17ef2359_4_k_cu_56f29d79_44554cuda3std3__45__cpo4cendE
	.align		8
        /*0038*/ 	.dword	_ZN39_INTERNAL_17ef2359_4_k_cu_56f29d79_44554cuda3std3__441_GLOBAL__N__17ef2359_4_k_cu_56f29d79_44556ignoreE
	.align		8
        /*0040*/ 	.dword	_ZN39_INTERNAL_17ef2359_4_k_cu_56f29d79_44554cuda3std3__419piecewise_constructE
	.align		8
        /*0048*/ 	.dword	_ZN39_INTERNAL_17ef2359_4_k_cu_56f29d79_44554cuda3std3__48in_placeE
	.align		8
        /*0050*/ 	.dword	_ZN39_INTERNAL_17ef2359_4_k_cu_56f29d79_44554cuda3std6ranges3__45__cpo4swapE
	.align		8
        /*0058*/ 	.dword	_ZN39_INTERNAL_17ef2359_4_k_cu_56f29d79_44554cuda3std6ranges3__45__cpo9iter_moveE
	.align		8
        /*0060*/ 	.dword	_ZN39_INTERNAL_17ef2359_4_k_cu_56f29d79_44554cute7productE
	.align		8
        /*0068*/ 	.dword	_ZN39_INTERNAL_17ef2359_4_k_cu_56f29d79_44554cute1_E
	.align		8
        /*0070*/ 	.dword	$str$27
	.align		8
        /*0078*/ 	.dword	$str$28
	.align		8
        /*0080*/ 	.dword	$str$29
	.align		8
        /*0088*/ 	.dword	$str$30


//--------------------- .text._ZN7cutlass13device_kernelINS_4conv6kernel13ConvUniversalINS1_16ConvProblemShapeILNS1_8OperatorE2ELi3EEENS1_10collective14CollectiveConvINS1_47MainloopSm100TmaUmmaWarpSpecializedImplicitGemmILS5_2ELi26ELi3ELi1ELi2EN4cute5tupleIJNSA_1CILi2EEENSC_ILi1EEESE_EEEEENSB_IJNSC_ILi128EEENSB_IJSH_EEENSB_IJNSC_ILi64EEEEEEEEENS_12float_e4m3_tESM_NSA_8TiledMMAINSA_8MMA_AtomIJNSA_10MMA_TraitsINSA_25SM100_MMA_F8F6F4_2x1SM_SSEJSM_SM_fSH_SH_NSA_17integral_constantINSA_4UMMA5MajorELST_1EEESU_NSR_INSS_7ScaleInELSV_0EEESW_EEEEEENSA_6LayoutINSB_IJSE_SE_SE_EEENSB_IJNSC_ILi0EEES11_S11_EEEEENSB_IJNSA_10UnderscoreES14_S14_EEEEENS7_6detail27Sm100ImplicitGemmTileTraitsINSA_18SM100_TMA_2SM_LOADENSA_14ComposedLayoutINSA_7SwizzleILi2ELi4ELi3EEENSA_18smem_ptr_flag_bitsILi8EEENSZ_INSB_IJSJ_NSC_ILi8EEEEEENSB_IJSE_SJ_EEEEEEEvEENS18_INSA_25SM100_TMA_2SM_LOAD_IM2COLES1J_vEEEENS_8epilogue10collective18CollectiveEpilogueINS1O_23Sm100TmaWarpSpecializedILi2ELi2ELi32ELb0ELb0EEEJNSB_IJSJ_SI_SK_EEENSB_IJNSZ_ISJ_SE_EENSZ_INSB_IJNSC_ILi32EEESD_EEES1H_EEEEESM_NSB_IJlNSB_IJSE_lllEEES11_EEESM_S20_NS1O_6fusion15FusionCallbacksIS1S_NS21_17LinearCombinationISM_fSM_fLNS_15FloatRoundStyleE2EEES1T_S1Y_JEEENSA_5SM1004TMEM4LOAD26SM100_TMEM_LOAD_32dp32b32xENSA_13SM90_TMA_LOADENS1A_INS1B_ILi1ELi4ELi3EEES1E_NSZ_INSB_IJS1F_S1V_EEENSB_IJS1V_SE_EEEEEEENSA_39AutoVectorizingCopyWithAssumedAlignmentILi128EEENSA_14SM90_TMA_STOREES2G_S2I_S2I_EEEvvEEEEvNT_6ParamsE --------------------------
	.section	.text._ZN7cutlass13device_kernelINS_4conv6kernel13ConvUniversalINS1_16ConvProblemShapeILNS1_8OperatorE2ELi3EEENS1_10collective14CollectiveConvINS1_47MainloopSm100TmaUmmaWarpSpecializedImplicitGemmILS5_2ELi26ELi3ELi1ELi2EN4cute5tupleIJNSA_1CILi2EEENSC_ILi1EEESE_EEEEENSB_IJNSC_ILi128EEENSB_IJSH_EEENSB_IJNSC_ILi64EEEEEEEEENS_12float_e4m3_tESM_NSA_8TiledMMAINSA_8MMA_AtomIJNSA_10MMA_TraitsINSA_25SM100_MMA_F8F6F4_2x1SM_SSEJSM_SM_fSH_SH_NSA_17integral_constantINSA_4UMMA5MajorELST_1EEESU_NSR_INSS_7ScaleInELSV_0EEESW_EEEEEENSA_6LayoutINSB_IJSE_SE_SE_EEENSB_IJNSC_ILi0EEES11_S11_EEEEENSB_IJNSA_10UnderscoreES14_S14_EEEEENS7_6detail27Sm100ImplicitGemmTileTraitsINSA_18SM100_TMA_2SM_LOADENSA_14ComposedLayoutINSA_7SwizzleILi2ELi4ELi3EEENSA_18smem_ptr_flag_bitsILi8EEENSZ_INSB_IJSJ_NSC_ILi8EEEEEENSB_IJSE_SJ_EEEEEEEvEENS18_INSA_25SM100_TMA_2SM_LOAD_IM2COLES1J_vEEEENS_8epilogue10collective18CollectiveEpilogueINS1O_23Sm100TmaWarpSpecializedILi2ELi2ELi32ELb0ELb0EEEJNSB_IJSJ_SI_SK_EEENSB_IJNSZ_ISJ_SE_EENSZ_INSB_IJNSC_ILi32EEESD_EEES1H_EEEEESM_NSB_IJlNSB_IJSE_lllEEES11_EEESM_S20_NS1O_6fusion15FusionCallbacksIS1S_NS21_17LinearCombinationISM_fSM_fLNS_15FloatRoundStyleE2EEES1T_S1Y_JEEENSA_5SM1004TMEM4LOAD26SM100_TMEM_LOAD_32dp32b32xENSA_13SM90_TMA_LOADENS1A_INS1B_ILi1ELi4ELi3EEES1E_NSZ_INSB_IJS1F_S1V_EEENSB_IJS1V_SE_EEEEEEENSA_39AutoVectorizingCopyWithAssumedAlignmentILi128EEENSA_14SM90_TMA_STOREES2G_S2I_S2I_EEEvvEEEEvNT_6ParamsE,"ax",@progbits
	.align	128
.text._ZN7cutlass13device_kernelINS_4conv6kernel13ConvUniversalINS1_16ConvProblemShapeILNS1_8OperatorE2ELi3EEENS1_10collective14CollectiveConvINS1_47MainloopSm100TmaUmmaWarpSpecializedImplicitGemmILS5_2ELi26ELi3ELi1ELi2EN4cute5tupleIJNSA_1CILi2EEENSC_ILi1EEESE_EEEEENSB_IJNSC_ILi128EEENSB_IJSH_EEENSB_IJNSC_ILi64EEEEEEEEENS_12float_e4m3_tESM_NSA_8TiledMMAINSA_8MMA_AtomIJNSA_10MMA_TraitsINSA_25SM100_MMA_F8F6F4_2x1SM_SSEJSM_SM_fSH_SH_NSA_17integral_constantINSA_4UMMA5MajorELST_1EEESU_NSR_INSS_7ScaleInELSV_0EEESW_EEEEEENSA_6LayoutINSB_IJSE_SE_SE_EEENSB_IJNSC_ILi0EEES11_S11_EEEEENSB_IJNSA_10UnderscoreES14_S14_EEEEENS7_6detail27Sm100ImplicitGemmTileTraitsINSA_18SM100_TMA_2SM_LOADENSA_14ComposedLayoutINSA_7SwizzleILi2ELi4ELi3EEENSA_18smem_ptr_flag_bitsILi8EEENSZ_INSB_IJSJ_NSC_ILi8EEEEEENSB_IJSE_SJ_EEEEEEEvEENS18_INSA_25SM100_TMA_2SM_LOAD_IM2COLES1J_vEEEENS_8epilogue10collective18CollectiveEpilogueINS1O_23Sm100TmaWarpSpecializedILi2ELi2ELi32ELb0ELb0EEEJNSB_IJSJ_SI_SK_EEENSB_IJNSZ_ISJ_SE_EENSZ_INSB_IJNSC_ILi32EEESD_EEES1H_EEEEESM_NSB_IJlNSB_IJSE_lllEEES11_EEESM_S20_NS1O_6fusion15FusionCallbacksIS1S_NS21_17LinearCombinationISM_fSM_fLNS_15FloatRoundStyleE2EEES1T_S1Y_JEEENSA_5SM1004TMEM4LOAD26SM100_TMEM_LOAD_32dp32b32xENSA_13SM90_TMA_LOADENS1A_INS1B_ILi1ELi4ELi3EEES1E_NSZ_INSB_IJS1F_S1V_EEENSB_IJS1V_SE_EEEEEEENSA_39AutoVectorizingCopyWithAssumedAlignmentILi128EEENSA_14SM90_TMA_STOREES2G_S2I_S2I_EEEvvEEEEvNT_6ParamsE:
        .type           _ZN7cutlass13device_kernelINS_4conv6kernel13ConvUniversalINS1_16ConvProblemShapeILNS1_8OperatorE2ELi3EEENS1_10collective14CollectiveConvINS1_47MainloopSm100TmaUmmaWarpSpecializedImplicitGemmILS5_2ELi26ELi3ELi1ELi2EN4cute5tupleIJNSA_1CILi2EEENSC_ILi1EEESE_EEEEENSB_IJNSC_ILi128EEENSB_IJSH_EEENSB_IJNSC_ILi64EEEEEEEEENS_12float_e4m3_tESM_NSA_8TiledMMAINSA_8MMA_AtomIJNSA_10MMA_TraitsINSA_25SM100_MMA_F8F6F4_2x1SM_SSEJSM_SM_fSH_SH_NSA_17integral_constantINSA_4UMMA5MajorELST_1EEESU_NSR_INSS_7ScaleInELSV_0EEESW_EEEEEENSA_6LayoutINSB_IJSE_SE_SE_EEENSB_IJNSC_ILi0EEES11_S11_EEEEENSB_IJNSA_10UnderscoreES14_S14_EEEEENS7_6detail27Sm100ImplicitGemmTileTraitsINSA_18SM100_TMA_2SM_LOADENSA_14ComposedLayoutINSA_7SwizzleILi2ELi4ELi3EEENSA_18smem_ptr_flag_bitsILi8EEENSZ_INSB_IJSJ_NSC_ILi8EEEEEENSB_IJSE_SJ_EEEEEEEvEENS18_INSA_25SM100_TMA_2SM_LOAD_IM2COLES1J_vEEEENS_8epilogue10collective18CollectiveEpilogueINS1O_23Sm100TmaWarpSpecializedILi2ELi2ELi32ELb0ELb0EEEJNSB_IJSJ_SI_SK_EEENSB_IJNSZ_ISJ_SE_EENSZ_INSB_IJNSC_ILi32EEESD_EEES1H_EEEEESM_NSB_IJlNSB_IJSE_lllEEES11_EEESM_S20_NS1O_6fusion15FusionCallbacksIS1S_NS21_17LinearCombinationISM_fSM_fLNS_15FloatRoundStyleE2EEES1T_S1Y_JEEENSA_5SM1004TMEM4LOAD26SM100_TMEM_LOAD_32dp32b32xENSA_13SM90_TMA_LOADENS1A_INS1B_ILi1ELi4ELi3EEES1E_NSZ_INSB_IJS1F_S1V_EEENSB_IJS1V_SE_EEEEEEENSA_39AutoVectorizingCopyWithAssumedAlignmentILi128EEENSA_14SM90_TMA_STOREES2G_S2I_S2I_EEEvvEEEEvNT_6ParamsE,@function
        .size           _ZN7cutlass13device_kernelINS_4conv6kernel13ConvUniversalINS1_16ConvProblemShapeILNS1_8OperatorE2ELi3EEENS1_10collective14CollectiveConvINS1_47MainloopSm100TmaUmmaWarpSpecializedImplicitGemmILS5_2ELi26ELi3ELi1ELi2EN4cute5tupleIJNSA_1CILi2EEENSC_ILi1EEESE_EEEEENSB_IJNSC_ILi128EEENSB_IJSH_EEENSB_IJNSC_ILi64EEEEEEEEENS_12float_e4m3_tESM_NSA_8TiledMMAINSA_8MMA_AtomIJNSA_10MMA_TraitsINSA_25SM100_MMA_F8F6F4_2x1SM_SSEJSM_SM_fSH_SH_NSA_17integral_constantINSA_4UMMA5MajorELST_1EEESU_NSR_INSS_7ScaleInELSV_0EEESW_EEEEEENSA_6LayoutINSB_IJSE_SE_SE_EEENSB_IJNSC_ILi0EEES11_S11_EEEEENSB_IJNSA_10UnderscoreES14_S14_EEEEENS7_6detail27Sm100ImplicitGemmTileTraitsINSA_18SM100_TMA_2SM_LOADENSA_14ComposedLayoutINSA_7SwizzleILi2ELi4ELi3EEENSA_18smem_ptr_flag_bitsILi8EEENSZ_INSB_IJSJ_NSC_ILi8EEEEEENSB_IJSE_SJ_EEEEEEEvEENS18_INSA_25SM100_TMA_2SM_LOAD_IM2COLES1J_vEEEENS_8epilogue10collective18CollectiveEpilogueINS1O_23Sm100TmaWarpSpecializedILi2ELi2ELi32ELb0ELb0EEEJNSB_IJSJ_SI_SK_EEENSB_IJNSZ_ISJ_SE_EENSZ_INSB_IJNSC_ILi32EEESD_EEES1H_EEEEESM_NSB_IJlNSB_IJSE_lllEEES11_EEESM_S20_NS1O_6fusion15FusionCallbacksIS1S_NS21_17LinearCombinationISM_fSM_fLNS_15FloatRoundStyleE2EEES1T_S1Y_JEEENSA_5SM1004TMEM4LOAD26SM100_TMEM_LOAD_32dp32b32xENSA_13SM90_TMA_LOADENS1A_INS1B_ILi1ELi4ELi3EEES1E_NSZ_INSB_IJS1F_S1V_EEENSB_IJS1V_SE_EEEEEEENSA_39AutoVectorizingCopyWithAssumedAlignmentILi128EEENSA_14SM90_TMA_STOREES2G_S2I_S2I_EEEvvEEEEvNT_6ParamsE,(.L_x_221 - _ZN7cutlass13device_kernelINS_4conv6kernel13ConvUniversalINS1_16ConvProblemShapeILNS1_8OperatorE2ELi3EEENS1_10collective14CollectiveConvINS1_47MainloopSm100TmaUmmaWarpSpecializedImplicitGemmILS5_2ELi26ELi3ELi1ELi2EN4cute5tupleIJNSA_1CILi2EEENSC_ILi1EEESE_EEEEENSB_IJNSC_ILi128EEENSB_IJSH_EEENSB_IJNSC_ILi64EEEEEEEEENS_12float_e4m3_tESM_NSA_8TiledMMAINSA_8MMA_AtomIJNSA_10MMA_TraitsINSA_25SM100_MMA_F8F6F4_2x1SM_SSEJSM_SM_fSH_SH_NSA_17integral_constantINSA_4UMMA5MajorELST_1EEESU_NSR_INSS_7ScaleInELSV_0EEESW_EEEEEENSA_6LayoutINSB_IJSE_SE_SE_EEENSB_IJNSC_ILi0EEES11_S11_EEEEENSB_IJNSA_10UnderscoreES14_S14_EEEEENS7_6detail27Sm100ImplicitGemmTileTraitsINSA_18SM100_TMA_2SM_LOADENSA_14ComposedLayoutINSA_7SwizzleILi2ELi4ELi3EEENSA_18smem_ptr_flag_bitsILi8EEENSZ_INSB_IJSJ_NSC_ILi8EEEEEENSB_IJSE_SJ_EEEEEEEvEENS18_INSA_25SM100_TMA_2SM_LOAD_IM2COLES1J_vEEEENS_8epilogue10collective18CollectiveEpilogueINS1O_23Sm100TmaWarpSpecializedILi2ELi2ELi32ELb0ELb0EEEJNSB_IJSJ_SI_SK_EEENSB_IJNSZ_ISJ_SE_EENSZ_INSB_IJNSC_ILi32EEESD_EEES1H_EEEEESM_NSB_IJlNSB_IJSE_lllEEES11_EEESM_S20_NS1O_6fusion15FusionCallbacksIS1S_NS21_17LinearCombinationISM_fSM_fLNS_15FloatRoundStyleE2EEES1T_S1Y_JEEENSA_5SM1004TMEM4LOAD26SM100_TMEM_LOAD_32dp32b32xENSA_13SM90_TMA_LOADENS1A_INS1B_ILi1ELi4ELi3EEES1E_NSZ_INSB_IJS1F_S1V_EEENSB_IJS1V_SE_EEEEEEENSA_39AutoVectorizingCopyWithAssumedAlignmentILi128EEENSA_14SM90_TMA_STOREES2G_S2I_S2I_EEEvvEEEEvNT_6ParamsE)
        .other          _ZN7cutlass13device_kernelINS_4conv6kernel13ConvUniversalINS1_16ConvProblemShapeILNS1_8OperatorE2ELi3EEENS1_10collective14CollectiveConvINS1_47MainloopSm100TmaUmmaWarpSpecializedImplicitGemmILS5_2ELi26ELi3ELi1ELi2EN4cute5tupleIJNSA_1CILi2EEENSC_ILi1EEESE_EEEEENSB_IJNSC_ILi128EEENSB_IJSH_EEENSB_IJNSC_ILi64EEEEEEEEENS_12float_e4m3_tESM_NSA_8TiledMMAINSA_8MMA_AtomIJNSA_10MMA_TraitsINSA_25SM100_MMA_F8F6F4_2x1SM_SSEJSM_SM_fSH_SH_NSA_17integral_constantINSA_4UMMA5MajorELST_1EEESU_NSR_INSS_7ScaleInELSV_0EEESW_EEEEEENSA_6LayoutINSB_IJSE_SE_SE_EEENSB_IJNSC_ILi0EEES11_S11_EEEEENSB_IJNSA_10UnderscoreES14_S14_EEEEENS7_6detail27Sm100ImplicitGemmTileTraitsINSA_18SM100_TMA_2SM_LOADENSA_14ComposedLayoutINSA_7SwizzleILi2ELi4ELi3EEENSA_18smem_ptr_flag_bitsILi8EEENSZ_INSB_IJSJ_NSC_ILi8EEEEEENSB_IJSE_SJ_EEEEEEEvEENS18_INSA_25SM100_TMA_2SM_LOAD_IM2COLES1J_vEEEENS_8epilogue10collective18CollectiveEpilogueINS1O_23Sm100TmaWarpSpecializedILi2ELi2ELi32ELb0ELb0EEEJNSB_IJSJ_SI_SK_EEENSB_IJNSZ_ISJ_SE_EENSZ_INSB_IJNSC_ILi32EEESD_EEES1H_EEEEESM_NSB_IJlNSB_IJSE_lllEEES11_EEESM_S20_NS1O_6fusion15FusionCallbacksIS1S_NS21_17LinearCombinationISM_fSM_fLNS_15FloatRoundStyleE2EEES1T_S1Y_JEEENSA_5SM1004TMEM4LOAD26SM100_TMEM_LOAD_32dp32b32xENSA_13SM90_TMA_LOADENS1A_INS1B_ILi1ELi4ELi3EEES1E_NSZ_INSB_IJS1F_S1V_EEENSB_IJS1V_SE_EEEEEEENSA_39AutoVectorizingCopyWithAssumedAlignmentILi128EEENSA_14SM90_TMA_STOREES2G_S2I_S2I_EEEvvEEEEvNT_6ParamsE,@"STO_CUDA_ENTRY STV_DEFAULT"
_ZN7cutlass13device_kernelINS_4conv6kernel13ConvUniversalINS1_16ConvProblemShapeILNS1_8OperatorE2ELi3EEENS1_10collective14CollectiveConvINS1_47MainloopSm100TmaUmmaWarpSpecializedImplicitGemmILS5_2ELi26ELi3ELi1ELi2EN4cute5tupleIJNSA_1CILi2EEENSC_ILi1EEESE_EEEEENSB_IJNSC_ILi128EEENSB_IJSH_EEENSB_IJNSC_ILi64EEEEEEEEENS_12float_e4m3_tESM_NSA_8TiledMMAINSA_8MMA_AtomIJNSA_10MMA_TraitsINSA_25SM100_MMA_F8F6F4_2x1SM_SSEJSM_SM_fSH_SH_NSA_17integral_constantINSA_4UMMA5MajorELST_1EEESU_NSR_INSS_7ScaleInELSV_0EEESW_EEEEEENSA_6LayoutINSB_IJSE_SE_SE_EEENSB_IJNSC_ILi0EEES11_S11_EEEEENSB_IJNSA_10UnderscoreES14_S14_EEEEENS7_6detail27Sm100ImplicitGemmTileTraitsINSA_18SM100_TMA_2SM_LOADENSA_14ComposedLayoutINSA_7SwizzleILi2ELi4ELi3EEENSA_18smem_ptr_flag_bitsILi8EEENSZ_INSB_IJSJ_NSC_ILi8EEEEEENSB_IJSE_SJ_EEEEEEEvEENS18_INSA_25SM100_TMA_2SM_LOAD_IM2COLES1J_vEEEENS_8epilogue10collective18CollectiveEpilogueINS1O_23Sm100TmaWarpSpecializedILi2ELi2ELi32ELb0ELb0EEEJNSB_IJSJ_SI_SK_EEENSB_IJNSZ_ISJ_SE_EENSZ_INSB_IJNSC_ILi32EEESD_EEES1H_EEEEESM_NSB_IJlNSB_IJSE_lllEEES11_EEESM_S20_NS1O_6fusion15FusionCallbacksIS1S_NS21_17LinearCombinationISM_fSM_fLNS_15FloatRoundStyleE2EEES1T_S1Y_JEEENSA_5SM1004TMEM4LOAD26SM100_TMEM_LOAD_32dp32b32xENSA_13SM90_TMA_LOADENS1A_INS1B_ILi1ELi4ELi3EEES1E_NSZ_INSB_IJS1F_S1V_EEENSB_IJS1V_SE_EEEEEEENSA_39AutoVectorizingCopyWithAssumedAlignmentILi128EEENSA_14SM90_TMA_STOREES2G_S2I_S2I_EEEvvEEEEvNT_6ParamsE:
[----:B------:R-:W1:Y:S01]  /*0000*/  LDC R1, c[0x0][0x37c] ;  /* 0x0000df00ff017b82 */ /* 0x000e620000000800 */
[----:B------:R-:W2:Y:S01]  /*0010*/  S2R R99, SR_TID.X ;  /* 0x0000000000637919 */ /* 0x000ea20000002100 */
[----:B------:R-:W3:Y:S06]  /*0020*/  LDCU.64 UR8, c[0x0][0x990] ;  /* 0x00013200ff0877ac */ /* 0x000eec0008000a00 */
[----:B------:R-:W4:Y:S01]  /*0030*/  S2UR UR37, SR_CgaCtaId ;  /* 0x00000000002579c3 */ /* 0x000f220000008800 */
[----:B-1----:R-:W-:Y:S01]  /*0040*/  VIADD R1, R1, 0xfffffff8 ;  /* 0xfffffff801017836 */ /* 0x002fe20000000000 */
[----:B------:R-:W-:-:S02]  /*0050*/  PRMT R86, RZ, 0x7610, R86 ;  /* 0x00007610ff567816 */ /* 0x000fc40000000056 */
[----:B------:R-:W-:Y:S02]  /*0060*/  ELECT P1, URZ, PT ;  /* 0x0000000000ff782f */ /* 0x000fe40003820000 */
[----:B------:R-:W-:Y:S01]  /*0070*/  R2UR UR49, R1 ;  /* 0x00000000013172ca */ /* 0x000fe200000e0000 */
[----:B---3--:R-:W-:-:S04]  /*0080*/  UISETP.NE.U32.AND UP0, UPT, UR8, URZ, UPT ;  /* 0x000000ff0800728c */ /* 0x008fc8000bf05070 */
[----:B------:R-:W-:Y:S02]  /*0090*/  UISETP.NE.AND.EX UP0, UPT, UR9, URZ, UPT, UP0 ;  /* 0x000000ff0900728c */ /* 0x000fe4000bf05300 */
[----:B----4-:R-:W-:Y:S02]  /*00a0*/  ULOP3.LUT UR33, UR37, 0x1, URZ, 0xc0, !UPT ;  /* 0x0000000125217892 */ /* 0x010fe4000f8ec0ff */
[----:B------:R-:W-:Y:S01]  /*00b0*/  ULOP3.LUT UR32, UR37, 0x1, URZ, 0x3c, !UPT ;  /* 0x0000000125207892 */ /* 0x000fe2000f8e3cff */
[----:B--2---:R-:W-:-:S05]  /*00c0*/  SHF.R.U32.HI R87, RZ, 0x5, R99 ;  /* 0x00000005ff577819 */ /* 0x004fca0000011663 */
[----:B------:R-:W1:Y:S02]  /*00d0*/  SHFL.IDX PT, R0, R87, RZ, 0x1f ;  /* 0x00001fff57007589 */ /* 0x000e6400000e0000 */
[----:B-1----:R-:W-:Y:S01]  /*00e0*/  R2UR UR19, R0 ;  /* 0x00000000001372ca */ /* 0x002fe200000e0000 */
[----:B------:R-:W-:-:S14]  /*00f0*/  BRA.U UP0, `(.L_x_0) ;  /* 0x0000000100307547 */ /* 0x000fdc000b800000 */
[----:B------:R-:W1:Y:S02]  /*0100*/  LDCU.64 UR4, c[0x0][0x988] ;  /* 0x00013100ff0477ac */ /* 0x000e640008000a00 */
[----:B-1----:R-:W-:-:S04]  /*0110*/  UISETP.NE.U32.AND UP0, UPT, UR4, URZ, UPT ;  /* 0x000000ff0400728c */ /* 0x002fc8000bf05070 */
[----:B------:R-:W-:-:S09]  /*0120*/  UISETP.NE.AND.EX UP0, UPT, UR5, URZ, UPT, UP0 ;  /* 0x000000ff0500728c */ /* 0x000fd2000bf05300 */
[----:B------:R-:W-:Y:S05]  /*0130*/  BRA.U !UP0, `(.L_x_1) ;  /* 0x0000000108147547 */ /* 0x000fea000b800000 */
[----:B------:R-:W1:Y:S01]  /*0140*/  LDC.64 R2, c[0x0][0x988] ;  /* 0x00026200ff027b82 */ /* 0x000e620000000a00 */
[----:B------:R-:W1:Y:S02]  /*0150*/  LDCU.64 UR4, c[0x0][0x358] ;  /* 0x00006b00ff0477ac */ /* 0x000e640008000a00 */
[----:B-1----:R1:W5:Y:S01]  /*0160*/  LDG.E R41, desc[UR4][R2.64] ;  /* 0x0000000402297981 */ /* 0x002362000c1e1900 */
[----:B------:R-:W-:Y:S01]  /*0170*/  HFMA2 R86, -RZ, RZ, 0, 5.9604644775390625e-08 ;  /* 0x00000001ff567431 */ /* 0x000fe200000001ff */
[----:B------:R-:W-:Y:S05]  /*0180*/  BRA `(.L_x_0) ;  /* 0x00000000000c7947 */ /* 0x000fea0003800000 */
.L_x_1:
[----:B------:R-:W1:Y:S01]  /*0190*/  LDCU UR4, c[0x0][0x980] ;  /* 0x00013000ff0477ac */ /* 0x000e620008000800 */
[----:B------:R-:W-:Y:S01]  /*01a0*/  HFMA2 R86, -RZ, RZ, 0, 5.9604644775390625e-08 ;  /* 0x00000001ff567431 */ /* 0x000fe200000001ff */
[----:B-1----:R-:W-:-:S07]  /*01b0*/  MOV R41, UR4 ;  /* 0x0000000400297c02 */ /* 0x002fce0008000f00 */
.L_x_0:
[----:B------:R-:W2:Y:S02]  /*01c0*/  LDCU.64 UR4, c[0x0][0x9b0] ;  /* 0x00013600ff0477ac */ /* 0x000ea40008000a00 */
[----:B--2---:R-:W-:-:S04]  /*01d0*/  UISETP.NE.U32.AND UP0, UPT, UR4, URZ, UPT ;  /* 0x000000ff0400728c */ /* 0x004fc8000bf05070 */
[----:B------:R-:W-:-:S09]  /*01e0*/  UISETP.NE.AND.EX UP0, UPT, UR5, URZ, UPT, UP0 ;  /* 0x000000ff0500728c */ /* 0x000fd2000bf05300 */
[----:B------:R-:W-:Y:S05]  /*01f0*/  BRA.U UP0, `(.L_x_2) ;  /* 0x0000000100287547 */ /* 0x000fea000b800000 */
[----:B------:R-:W2:Y:S02]  /*0200*/  LDCU.64 UR4, c[0x0][0x9a8] ;  /* 0x00013500ff0477ac */ /* 0x000ea40008000a00 */
[----:B--2---:R-:W-:-:S04]  /*0210*/  UISETP.NE.U32.AND UP0, UPT, UR4, URZ, UPT ;  /* 0x000000ff0400728c */ /* 0x004fc8000bf05070 */
[----:B------:R-:W-:-:S09]  /*0220*/  UISETP.NE.AND.EX UP0, UPT, UR5, URZ, UPT, UP0 ;  /* 0x000000ff0500728c */ /* 0x000fd2000bf05300 */
[----:B------:R-:W-:Y:S05]  /*0230*/  BRA.U !UP0, `(.L_x_3) ;  /* 0x0000000108107547 */ /* 0x000fea000b800000 */
[----:B------:R-:W2:Y:S01]  /*0240*/  LDC.64 R38, c[0x0][0x9a8] ;  /* 0x00026a00ff267b82 */ /* 0x000ea20000000a00 */
[----:B------:R-:W2:Y:S02]  /*0250*/  LDCU.64 UR4, c[0x0][0x358] ;  /* 0x00006b00ff0477ac */ /* 0x000ea40008000a00 */
[----:B--2---:R2:W5:Y:S01]  /*0260*/  LDG.E R38, desc[UR4][R38.64] ;  /* 0x0000000426267981 */ /* 0x004562000c1e1900 */
[----:B------:R-:W-:Y:S05]  /*0270*/  BRA `(.L_x_2) ;  /* 0x0000000000087947 */ /* 0x000fea0003800000 */
.L_x_3:
[----:B------:R-:W2:Y:S02]  /*0280*/  LDCU UR4, c[0x0][0x9a0] ;  /* 0x00013400ff0477ac */ /* 0x000ea40008000800 */
[----:B--2---:R-:W-:Y:S02]  /*0290*/  MOV R38, UR4 ;  /* 0x0000000400267c02 */ /* 0x004fe40008000f00 */
.L_x_2:
[----:B------:R-:W-:Y:S01]  /*02a0*/  IMAD.U32 R0, RZ, RZ, UR19 ;  /* 0x00000013ff007e24 */ /* 0x000fe2000f8e00ff */
[----:B------:R-:W-:Y:S04]  /*02b0*/  BSSY.RECONVERGENT B0, `(.L_x_4) ;  /* 0x000000c000007945 */ /* 0x000fe80003800200 */
[C---:B------:R-:W-:Y:S02]  /*02c0*/  ISETP.NE.OR P2, PT, R0.reuse, 0x1, !P1 ;  /* 0x000000010000780c */ /* 0x040fe40004f45670 */
[----:B------:R-:W-:-:S11]  /*02d0*/  ISETP.NE.OR P0, PT, R0, 0x3, !P1 ;  /* 0x000000030000780c */ /* 0x000fd60004f05670 */
[----:B------:R-:W-:Y:S05]  /*02e0*/  @P2 BRA `(.L_x_5) ;  /* 0x0000000000202947 */ /* 0x000fea0003800000 */
[----:B------:R-:W3:Y:S02]  /*02f0*/  LDCU.64 UR4, c[0x0][0x348] ;  /* 0x00006900ff0477ac */ /* 0x000ee40008000a00 */
[----:B---3--:R-:W-:Y:S02]  /*0300*/  UIADD3 UR6, UP1, UPT, UR4, 0x80, URZ ;  /* 0x0000008004067890 */ /* 0x008fe4000ff3e0ff */
[----:B------:R-:W-:Y:S02]  /*0310*/  UIADD3 UR4, UP0, UPT, UR4, 0x180, URZ ;  /* 0x0000018004047890 */ /* 0x000fe4000ff1e0ff */
[----:B------:R-:W-:Y:S02]  /*0320*/  UIADD3.X UR7, UPT, UPT, URZ, UR5, URZ, UP1, !UPT ;  /* 0x00000005ff077290 */ /* 0x000fe40008ffe4ff */
[----:B------:R-:W-:-:S07]  /*0330*/  UIADD3.X UR5, UPT, UPT, URZ, UR5, URZ, UP0, !UPT ;  /* 0x00000005ff057290 */ /* 0x000fce00087fe4ff */
[----:B------:R3:W-:Y:S02]  /*0340*/  UTMACCTL.PF [UR6] ;  /* 0x00000000060079b9 */ /* 0x0007e40008040000 */
[----:B------:R3:W-:Y:S02]  /*0350*/  UTMACCTL.PF [UR4] ;  /* 0x00000000040079b9 */ /* 0x0007e40008040000 */
[----:B---3--:R-:W-:Y:S01]  /*0360*/  NOP ;  /* 0x0000000000007918 */ /* 0x008fe20000000000 */
.L_x_5:
[----:B------:R-:W-:Y:S05]  /*0370*/  BSYNC.RECONVERGENT B0 ;  /* 0x0000000000007941 */ /* 0x000fea0003800200 */
.L_x_4:
[----:B------:R-:W-:Y:S04]  /*0380*/  BSSY.RECONVERGENT B0, `(.L_x_6) ;  /* 0x000000a000007945 */ /* 0x000fe80003800200 */
        /* <DEDUP_REMOVED lines=9> */
.L_x_7:
[----:B------:R-:W-:Y:S05]  /*0420*/  BSYNC.RECONVERGENT B0 ;  /* 0x0000000000007941 */ /* 0x000fea0003800200 */
.L_x_6:
[----:B------:R-:W3:Y:S01]  /*0430*/  LDCU.64 UR4, c[0x0][0x988] ;  /* 0x00013100ff0477ac */ /* 0x000ee20008000a00 */
[----:B------:R-:W-:Y:S02]  /*0440*/  UISETP.EQ.U32.AND UP2, UPT, UR8, URZ, UPT ;  /* 0x000000ff0800728c */ /* 0x000fe4000bf42070 */
[----:B------:R-:W-:Y:S02]  /*0450*/  UPLOP3.LUT UP3, UPT, UPT, UPT, UPT, 0x80, 0x8 ;  /* 0x000000000008789c */ /* 0x000fe40003f6f070 */
[----:B---3--:R-:W-:-:S04]  /*0460*/  UISETP.NE.U32.AND UP0, UPT, UR4, URZ, UPT ;  /* 0x000000ff0400728c */ /* 0x008fc8000bf05070 */
[----:B------:R-:W-:-:S04]  /*0470*/  UISETP.NE.AND.EX UP1, UPT, UR5, URZ, UPT, UP0 ;  /* 0x000000ff0500728c */ /* 0x000fc8000bf25300 */
[----:B------:R-:W-:-:S04]  /*0480*/  UISETP.EQ.OR.EX UP4, UPT, UR9, URZ, !UP1, UP2 ;  /* 0x000000ff0900728c */ /* 0x000fc8000cf82720 */
[----:B------:R-:W-:-:S06]  /*0490*/  UP2UR UR4, UPR, URZ, 0x10 ;  /* 0x00000010ff047883 */ /* 0x000fcc0008000000 */
[----:B------:R-:W-:Y:S01]  /*04a0*/  MOV R92, UR4 ;  /* 0x00000004005c7c02 */ /* 0x000fe20008000f00 */
[----:B------:R-:W-:Y:S06]  /*04b0*/  BRA.U !UP4, `(.L_x_8) ;  /* 0x000000010c207547 */ /* 0x000fec000b800000 */
[----:B------:R-:W-:Y:S01]  /*04c0*/  UISETP.NE.U32.AND UP2, UPT, UR8, URZ, UPT ;  /* 0x000000ff0800728c */ /* 0x000fe2000bf45070 */
[----:B-----5:R-:W-:Y:S01]  /*04d0*/  FSETP.NEU.AND P0, PT, R41, RZ, PT ;  /* 0x000000ff2900720b */ /* 0x020fe20003f0d000 */
[----:B------:R-:W-:Y:S02]  /*04e0*/  USEL UR4, URZ, 0xffffffff, UP1 ;  /* 0xffffffffff047887 */ /* 0x000fe40008800000 */
[----:B------:R-:W-:-:S10]  /*04f0*/  UISETP.NE.AND.EX UP2, UPT, UR9, URZ, UPT, UP2 ;  /* 0x000000ff0900728c */ /* 0x000fd4000bf45320 */
[----:B------:R-:W-:Y:S01]  /*0500*/  VOTEU.ANY UP0, P0 ;  /* 0x0000000000ff7886 */ /* 0x000fe20000000100 */
[----:B------:R-:W-:-:S04]  /*0510*/  @!UP2 USEL UR4, URZ, 0xffffffff, UP0 ;  /* 0xffffffffff04a887 */ /* 0x000fc80008000000 */
[----:B------:R-:W-:-:S04]  /*0520*/  ULOP3.LUT UR4, UR4, 0x1, URZ, 0xc0, !UPT ;  /* 0x0000000104047892 */ /* 0x000fc8000f8ec0ff */
[----:B------:R-:W-:-:S11]  /*0530*/  UISETP.NE.U32.AND UP3, UPT, UR4, 0x1, UPT ;  /* 0x000000010400788c */ /* 0x000fd6000bf65070 */
.L_x_8:
[----:B------:R-:W3:Y:S01]  /*0540*/  SHFL.IDX PT, R0, R87, RZ, 0x1f ;  /* 0x00001fff57007589 */ /* 0x000ee200000e0000 */
[----:B------:R-:W-:Y:S02]  /*0550*/  UISETP.NE.AND UP5, UPT, UR19, 0x2, UPT ;  /* 0x000000021300788c */ /* 0x000fe4000bfa5270 */
[----:B------:R-:W-:Y:S02]  /*0560*/  UISETP.NE.AND UP0, UPT, UR19, 0x2, UPT ;  /* 0x000000021300788c */ /* 0x000fe4000bf05270 */
[----:B------:R-:W-:Y:S02]  /*0570*/  UISETP.NE.OR UP2, UPT, UR33, URZ, UP5 ;  /* 0x000000ff2100728c */ /* 0x000fe4000af45670 */
[----:B------:R-:W-:-:S04]  /*0580*/  USEL UR53, URZ, 0x1, UP0 ;  /* 0x00000001ff357887 */ /* 0x000fc80008000000 */
[----:B------:R-:W-:Y:S02]  /*0590*/  PLOP3.LUT P3, PT, P1, PT, UP2, 0xae, 0xea ;  /* 0x0000000000ea781c */ /* 0x000fe40000f6f52e */
[----:B---3--:R-:W-:-:S13]  /*05a0*/  ISETP.NE.AND P0, PT, R0, RZ, PT ;  /* 0x000000ff0000720c */ /* 0x008fda0003f05270 */
[----:B------:R-:W-:Y:S05]  /*05b0*/  @P0 BRA `(.L_x_9) ;  /* 0x0000000400000947 */ /* 0x000fea0003800000 */
[----:B------:R-:W-:Y:S01]  /*05c0*/  ELECT P0, URZ, PT ;  /* 0x0000000000ff782f */ /* 0x000fe20003800000 */
[----:B------:R-:W-:-:S12]  /*05d0*/  BSSY.RECONVERGENT B0, `(.L_x_9) ;  /* 0x000003e000007945 */ /* 0x000fd80003800200 */
[----:B------:R-:W-:Y:S05]  /*05e0*/  @!P0 BRA `(.L_x_10) ;  /* 0x0000000000f08947 */ /* 0x000fea0003800000 */
[----:B------:R-:W-:Y:S01]  /*05f0*/  UMOV UR4, 0x400 ;  /* 0x0000040000047882 */ /* 0x000fe20000000000 */
[----:B------:R-:W-:Y:S01]  /*0600*/  UMOV UR6, 0x1 ;  /* 0x0000000100067882 */ /* 0x000fe20000000000 */
[----:B------:R-:W-:Y:S02]  /*0610*/  ULEA UR4, UR37, UR4, 0x18 ;  /* 0x0000000425047291 */ /* 0x000fe4000f8ec0ff */
[----:B------:R-:W-:-:S04]  /*0620*/  UIADD3 UR6, UPT, UPT, -UR6, 0x100000, URZ ;  /* 0x0010000006067890 */ /* 0x000fc8000fffe1ff */
[----:B------:R-:W-:Y:S02]  /*0630*/  USHF.L.U32 UR7, UR6, 0xb, URZ ;  /* 0x0000000b06077899 */ /* 0x000fe400080006ff */
[----:B------:R-:W-:Y:S01]  /*0640*/  USHF.L.U32 UR6, UR6, 0x1, URZ ;  /* 0x0000000106067899 */ /* 0x000fe200080006ff */
[----:B------:R-:W3:Y:S11]  /*0650*/  FENCE.VIEW.ASYNC.S ;  /* 0x00000000000073c6 */ /* 0x000ef60000000000 */
[----:B---3--:R3:W4:Y:S01]  /*0660*/  SYNCS.EXCH.64 URZ, [UR4], UR6 ;  /* 0x0000000604ff75b2 */ /* 0x0087220008000100 */
[----:B------:R3:W1:Y:S01]  /*0670*/  SYNCS.EXCH.64 URZ, [UR4+0xd0], UR6 ;  /* 0x0000d00604ff75b2 */ /* 0x0006620008000100 */
        /* <DEDUP_REMOVED lines=49> */
[----:B------:R3:W1:Y:S02]  /*0990*/  SYNCS.EXCH.64 URZ, [UR4+0x198], UR6 ;  /* 0x0001980604ff75b2 */ /* 0x0006640008000100 */
[----:B---34-:R-:W-:Y:S01]  /*09a0*/  NOP ;  /* 0x0000000000007918 */ /* 0x018fe20000000000 */
.L_x_10:
[----:B------:R-:W-:Y:S05]  /*09b0*/  BSYNC.RECONVERGENT B0 ;  /* 0x0000000000007941 */ /* 0x000fea0003800200 */
.L_x_9:
[----:B------:R-:W3:Y:S01]  /*09c0*/  SHFL.IDX PT, R0, R87, RZ, 0x1f ;  /* 0x00001fff57007589 */ /* 0x000ee200000e0000 */
[----:B------:R-:W-:Y:S01]  /*09d0*/  NOP ;  /* 0x0000000000007918 */ /* 0x000fe20000000000 */
[----:B---3--:R-:W-:-:S13]  /*09e0*/  ISETP.NE.AND P0, PT, R0, 0x1, PT ;  /* 0x000000010000780c */ /* 0x008fda0003f05270 */
[----:B------:R-:W-:Y:S05]  /*09f0*/  @P0 BRA `(.L_x_11) ;  /* 0x0000000000440947 */ /* 0x000fea0003800000 */
[----:B------:R-:W-:Y:S01]  /*0a00*/  UMOV UR4, 0x400 ;  /* 0x0000040000047882 */ /* 0x000fe20000000000 */
[----:B------:R-:W-:Y:S01]  /*0a10*/  UMOV UR8, 0x20 ;  /* 0x0000002000087882 */ /* 0x000fe20000000000 */
[----:B------:R-:W-:Y:S01]  /*0a20*/  UMOV UR6, 0x80 ;  /* 0x0000008000067882 */ /* 0x000fe20000000000 */
[----:B------:R-:W-:Y:S02]  /*0a30*/  ULEA UR4, UR37, UR4, 0x18 ;  /* 0x0000000425047291 */ /* 0x000fe4000f8ec0ff */
[----:B------:R-:W-:-:S04]  /*0a40*/  UIADD3 UR8, UPT, UPT, -UR8, 0x100000, URZ ;  /* 0x0010000008087890 */ /* 0x000fc8000fffe1ff */
[----:B------:R-:W-:Y:S02]  /*0a50*/  USHF.L.U32 UR9, UR8, 0xb, URZ ;  /* 0x0000000b08097899 */ /* 0x000fe400080006ff */
[----:B------:R-:W-:Y:S02]  /*0a60*/  USHF.L.U32 UR8, UR8, 0x1, URZ ;  /* 0x0000000108087899 */ /* 0x000fe400080006ff */
[----:B------:R-:W-:-:S04]  /*0a70*/  UIADD3 UR6, UPT, UPT, -UR6, 0x100000, URZ ;  /* 0x0010000006067890 */ /* 0x000fc8000fffe1ff */
[----:B------:R-:W-:Y:S02]  /*0a80*/  USHF.L.U32 UR7, UR6, 0xb, URZ ;  /* 0x0000000b06077899 */ /* 0x000fe400080006ff */
[----:B------:R-:W-:Y:S01]  /*0a90*/  USHF.L.U32 UR6, UR6, 0x1, URZ ;  /* 0x0000000106067899 */ /* 0x000fe200080006ff */
[----:B------:R-:W-:Y:S01]  /*0aa0*/  ELECT P0, URZ, PT ;  /* 0x0000000000ff782f */ /* 0x000fe20003800000 */
[----:B------:R-:W3:Y:S02]  /*0ab0*/  FENCE.VIEW.ASYNC.S ;  /* 0x00000000000073c6 */ /* 0x000ee40000000000 */
[----:B---3--:R3:W4:Y:S08]  /*0ac0*/  SYNCS.EXCH.64 URZ, [UR4+0x1a0], UR8 ;  /* 0x0001a00804ff75b2 */ /* 0x0087300008000100 */
[----:B------:R3:W1:Y:S01]  /*0ad0*/  SYNCS.EXCH.64 URZ, [UR4+0x1b0], UR6 ;  /* 0x0001b00604ff75b2 */ /* 0x0006620008000100 */
[----:B------:R3:W1:Y:S01]  /*0ae0*/  SYNCS.EXCH.64 URZ, [UR4+0x1a8], UR8 ;  /* 0x0001a80804ff75b2 */ /* 0x0006620008000100 */
[----:B------:R3:W1:Y:S01]  /*0af0*/  SYNCS.EXCH.64 URZ, [UR4+0x1b8], UR6 ;  /* 0x0001b80604ff75b2 */ /* 0x0006620008000100 */
[----:B------:R-:W-:Y:S01]  /*0b00*/  NOP ;  /* 0x0000000000007918 */ /* 0x000fe20000000000 */
.L_x_11:
[----:B------:R-:W2:Y:S01]  /*0b10*/  SHFL.IDX PT, R0, R87, RZ, 0x1f ;  /* 0x00001fff57007589 */ /* 0x000ea200000e0000 */
[----:B------:R-:W-:Y:S01]  /*0b20*/  NOP ;  /* 0x0000000000007918 */ /* 0x000fe20000000000 */
[----:B--2---:R-:W-:-:S13]  /*0b30*/  ISETP.NE.AND P0, PT, R0, 0x3, PT ;  /* 0x000000030000780c */ /* 0x004fda0003f05270 */
[----:B------:R-:W-:Y:S05]  /*0b40*/  @P0 BRA `(.L_x_12) ;  /* 0x00000000002c0947 */ /* 0x000fea0003800000 */
[----:B---3--:R-:W-:Y:S01]  /*0b50*/  UMOV UR4, 0x400 ;  /* 0x0000040000047882 */ /* 0x008fe20000000000 */
[----:B------:R-:W-:Y:S01]  /*0b60*/  UMOV UR6, 0x20 ;  /* 0x0000002000067882 */ /* 0x000fe20000000000 */
[----:B------:R-:W-:Y:S02]  /*0b70*/  ULEA UR4, UR37, UR4, 0x18 ;  /* 0x0000000425047291 */ /* 0x000fe4000f8ec0ff */
[----:B------:R-:W-:-:S04]  /*0b80*/  UIADD3 UR6, UPT, UPT, -UR6, 0x100000, URZ ;  /* 0x0010000006067890 */ /* 0x000fc8000fffe1ff */
[----:B------:R-:W-:Y:S02]  /*0b90*/  USHF.L.U32 UR7, UR6, 0xb, URZ ;  /* 0x0000000b06077899 */ /* 0x000fe400080006ff */
[----:B------:R-:W-:Y:S01]  /*0ba0*/  USHF.L.U32 UR6, UR6, 0x1, URZ ;  /* 0x0000000106067899 */ /* 0x000fe200080006ff */
[----:B------:R-:W-:Y:S01]  /*0bb0*/  ELECT P0, URZ, PT ;  /* 0x0000000000ff782f */ /* 0x000fe20003800000 */
[----:B------:R-:W2:Y:S10]  /*0bc0*/  FENCE.VIEW.ASYNC.S ;  /* 0x00000000000073c6 */ /* 0x000eb40000000000 */
[----:B--2---:R2:W3:Y:S01]  /*0bd0*/  SYNCS.EXCH.64 URZ, [UR4+0x1c0], UR6 ;  /* 0x0001c00604ff75b2 */ /* 0x0044e20008000100 */
[----:B------:R2:W1:Y:S01]  /*0be0*/  SYNCS.EXCH.64 URZ, [UR4+0x1c8], UR6 ;  /* 0x0001c80604ff75b2 */ /* 0x0004620008000100 */
[----:B------:R-:W-:Y:S01]  /*0bf0*/  NOP ;  /* 0x0000000000007918 */ /* 0x000fe20000000000 */
.L_x_12:
[----:B------:R-:W4:Y:S01]  /*0c00*/  SHFL.IDX PT, R0, R87, RZ, 0x1f ;  /* 0x00001fff57007589 */ /* 0x000f2200000e0000 */
[----:B------:R-:W-:Y:S01]  /*0c10*/  NOP ;  /* 0x0000000000007918 */ /* 0x000fe20000000000 */
[----:B----4-:R-:W-:-:S13]  /*0c20*/  ISETP.NE.AND P0, PT, R0, 0x4, PT ;  /* 0x000000040000780c */ /* 0x010fda0003f05270 */
[----:B------:R-:W-:Y:S05]  /*0c30*/  @P0 BRA `(.L_x_13) ;  /* 0x0000000000400947 */ /* 0x000fea0003800000 */
[----:B--23--:R-:W-:Y:S01]  /*0c40*/  UMOV UR4, 0x1e0 ;  /* 0x000001e000047882 */ /* 0x00cfe20000000000 */
[----:B------:R-:W-:Y:S01]  /*0c50*/  UMOV UR6, 0x400 ;  /* 0x0000040000067882 */ /* 0x000fe20000000000 */
[----:B------:R-:W-:Y:S01]  /*0c60*/  USEL UR4, UR4, 0x1a0, UP3 ;  /* 0x000001a004047887 */ /* 0x000fe20009800000 */
        /* <DEDUP_REMOVED lines=9> */
[----:B------:R-:W2:Y:S02]  /*0d00*/  FENCE.VIEW.ASYNC.S ;  /* 0x00000000000073c6 */ /* 0x000ea40000000000 */
[----:B--2---:R4:W2:Y:S08]  /*0d10*/  SYNCS.EXCH.64 URZ, [UR6+0x1d0], UR8 ;  /* 0x0001d00806ff75b2 */ /* 0x0048b00008000100 */
[----:B------:R4:W3:Y:S02]  /*0d20*/  SYNCS.EXCH.64 URZ, [UR6+0x1d8], UR4 ;  /* 0x0001d80406ff75b2 */ /* 0x0008e40008000100 */
[----:B----4-:R-:W-:Y:S01]  /*0d30*/  NOP ;  /* 0x0000000000007918 */ /* 0x010fe20000000000 */
.L_x_13:
[----:B------:R-:W4:Y:S01]  /*0d40*/  SHFL.IDX PT, R0, R87, RZ, 0x1f ;  /* 0x00001fff57007589 */ /* 0x000f2200000e0000 */
[----:B------:R-:W-:Y:S01]  /*0d50*/  ISETP.NE.OR P1, PT, RZ, UR19, !P1 ;  /* 0x00000013ff007c0c */ /* 0x000fe2000cf25670 */
[----:B------:R-:W-:Y:S01]  /*0d60*/  NOP ;  /* 0x0000000000007918 */ /* 0x000fe20000000000 */
[----:B----4-:R-:W-:-:S13]  /*0d70*/  ISETP.NE.AND P0, PT, R0, 0x5, PT ;  /* 0x000000050000780c */ /* 0x010fda0003f05270 */
[----:B------:R-:W-:Y:S05]  /*0d80*/  @P0 BRA `(.L_x_14) ;  /* 0x0000000000440947 */ /* 0x000fea0003800000 */
[----:B--23--:R-:W-:Y:S01]  /*0d90*/  UMOV UR4, 0x400 ;  /* 0x0000040000047882 */ /* 0x00cfe20000000000 */
        /* <DEDUP_REMOVED lines=12> */
[----:B------:R4:W3:Y:S01]  /*0e60*/  SYNCS.EXCH.64 URZ, [UR4+0x1f0], UR8 ;  /* 0x0001f00804ff75b2 */ /* 0x0008e20008000100 */
[----:B------:R4:W1:Y:S01]  /*0e70*/  SYNCS.EXCH.64 URZ, [UR4+0x1e8], UR6 ;  /* 0x0001e80604ff75b2 */ /* 0x0008620008000100 */
[----:B------:R4:W1:Y:S02]  /*0e80*/  SYNCS.EXCH.64 URZ, [UR4+0x1f8], UR8 ;  /* 0x0001f80804ff75b2 */ /* 0x0008640008000100 */
[----:B----4-:R-:W-:Y:S01]  /*0e90*/  NOP ;  /* 0x0000000000007918 */ /* 0x010fe20000000000 */
.L_x_14:
[----:B------:R-:W-:Y:S01]  /*0ea0*/  VOTEU.ALL UP0, P1 ;  /* 0x0000000000ff7886 */ /* 0x000fe20000800000 */
[----:B--23--:R-:W-:Y:S01]  /*0eb0*/  UMOV UR4, 0x20 ;  /* 0x0000002000047882 */ /* 0x00cfe20000000000 */
[----:B------:R-:W2:Y:S01]  /*0ec0*/  LDCU UR7, c[0x0][0x36c] ;  /* 0x00006d80ff0777ac */ /* 0x000ea20008000800 */
[----:B------:R-:W-:Y:S01]  /*0ed0*/  NOP ;  /* 0x0000000000007918 */ /* 0x000fe20000000000 */
[----:B-1----:R-:W-:Y:S01]  /*0ee0*/  LOP3.LUT R3, R99, 0x1f, RZ, 0xc0, !PT ;  /* 0x0000001f63037812 */ /* 0x002fe200078ec0ff */
[----:B------:R-:W-:Y:S01]  /*0ef0*/  @!UP0 UMOV UR6, 0x400 ;  /* 0x0000040000068882 */ /* 0x000fe20000000000 */
[----:B------:R-:W-:-:S04]  /*0f00*/  @!UP0 UIADD3 UR4, UPT, UPT, -UR4, 0x100000, URZ ;  /* 0x0010000004048890 */ /* 0x000fc8000fffe1ff */
[----:B------:R-:W-:Y:S02]  /*0f10*/  @!UP0 USHF.L.U32 UR5, UR4, 0xb, URZ ;  /* 0x0000000b04058899 */ /* 0x000fe400080006ff */
[----:B------:R-:W-:Y:S02]  /*0f20*/  @!UP0 USHF.L.U32 UR4, UR4, 0x1, URZ ;  /* 0x0000000104048899 */ /* 0x000fe400080006ff */
[----:B------:R-:W-:Y:S01]  /*0f30*/  @!UP0 ULEA UR6, UR37, UR6, 0x18 ;  /* 0x0000000625068291 */ /* 0x000fe2000f8ec0ff */
[----:B------:R-:W-:Y:S01]  /*0f40*/  VOTEU.ALL UP0, P1 ;  /* 0x0000000000ff7886 */ /* 0x000fe20000800000 */
[----:B------:R-:W-:Y:S02]  /*0f50*/  UISETP.NE.AND UP4, UPT, UR19, URZ, UPT ;  /* 0x000000ff1300728c */ /* 0x000fe4000bf85270 */
[----:B--2---:R-:W-:Y:S01]  /*0f60*/  UISETP.EQ.U32.AND UP6, UPT, UR7, 0x1, UPT ;  /* 0x000000010700788c */ /* 0x004fe2000bfc2070 */
[----:B------:R-:W1:Y:S07]  /*0f70*/  FENCE.VIEW.ASYNC.S ;  /* 0x00000000000073c6 */ /* 0x000e6e0000000000 */
[----:B-1----:R1:W2:Y:S01]  /*0f80*/  @!UP0 SYNCS.EXCH.64 URZ, [UR6+0x200], UR4 ;  /* 0x0002000406ff85b2 */ /* 0x0022a20008000100 */
[----:B------:R-:W-:Y:S05]  /*0f90*/  BRA.U !UP6, `(.L_x_15) ;  /* 0x000000010e087547 */ /* 0x000fea000b800000 */
[----:B--2---:R-:W-:Y:S01]  /*0fa0*/  UCGABAR_ARV ;  /* 0x00000000000079c7 */ /* 0x004fe20008000000 */
[----:B------:R-:W-:Y:S05]  /*0fb0*/  BRA `(.L_x_16) ;  /* 0x0000000000047947 */ /* 0x000fea0003800000 */
.L_x_15:
[----:B--2---:R-:W-:Y:S01]  /*0fc0*/  NOP ;  /* 0x0000000000007918 */ /* 0x004fe20000000000 */
.L_x_16:
[----:B------:R-:W2:Y:S01]  /*0fd0*/  S2UR UR22, SR_CTAID.X ;  /* 0x00000000001679c3 */ /* 0x000ea20000002500 */
[----:B------:R-:W-:-:S05]  /*0fe0*/  CS2R.32 R91, SR_CgaSize ;  /* 0x00000000005b7805 */ /* 0x000fca0000008a00 */
[----:B------:R-:W-:-:S05]  /*0ff0*/  IMAD R91, R91, -0xa0, RZ ;  /* 0xffffff605b5b7824 */ /* 0x000fca00078e02ff */
[----:B-1----:R-:W-:-:S14]  /*1000*/  R2UR UR5, R91 ;  /* 0x000000005b0572ca */ /* 0x002fdc00000e0000 */
[----:B------:R-:W1:Y:S01]  /*1010*/  LDCU UR5, c[0x0][UR5+0x2b0] ;  /* 0x00005600050577ac */ /* 0x000e620008000800 */
[----:B------:R-:W-:-:S05]  /*1020*/  CS2R.32 R91, SR_CgaSize ;  /* 0x00000000005b7805 */ /* 0x000fca0000008a00 */
[----:B------:R-:W-:-:S05]  /*1030*/  IMAD R91, R91, -0xa0, RZ ;  /* 0xffffff605b5b7824 */ /* 0x000fca00078e02ff */
[----:B------:R-:W-:-:S14]  /*1040*/  R2UR UR4, R91 ;  /* 0x000000005b0472ca */ /* 0x000fdc00000e0000 */
[----:B------:R-:W3:Y:S01]  /*1050*/  LDCU UR4, c[0x0][UR4+0x2b4] ;  /* 0x00005680040477ac */ /* 0x000ee20008000800 */
[----:B------:R-:W4:Y:S01]  /*1060*/  S2UR UR18, SR_CTAID.Y ;  /* 0x00000000001279c3 */ /* 0x000f220000002600 */
[----:B------:R-:W-:-:S05]  /*1070*/  CS2R.32 R91, SR_CgaSize ;  /* 0x00000000005b7805 */ /* 0x000fca0000008a00 */
[----:B------:R-:W-:-:S05]  /*1080*/  IMAD R91, R91, -0xa0, RZ ;  /* 0xffffff605b5b7824 */ /* 0x000fca00078e02ff */
[----:B------:R-:W-:-:S14]  /*1090*/  R2UR UR7, R91 ;  /* 0x000000005b0772ca */ /* 0x000fdc00000e0000 */
[----:B------:R-:W3:Y:S01]  /*10a0*/  LDCU UR7, c[0x0][UR7+0x2a0] ;  /* 0x00005400070777ac */ /* 0x000ee20008000800 */
[----:B------:R-:W-:-:S05]  /*10b0*/  CS2R.32 R91, SR_CgaSize ;  /* 0x00000000005b7805 */ /* 0x000fca0000008a00 */
[----:B------:R-:W-:-:S05]  /*10c0*/  IMAD R91, R91, -0xa0, RZ ;  /* 0xffffff605b5b7824 */ /* 0x000fca00078e02ff */
[----:B------:R-:W-:-:S14]  /*10d0*/  R2UR UR8, R91 ;  /* 0x000000005b0872ca */ /* 0x000fdc00000e0000 */
[----:B------:R-:W3:Y:S01]  /*10e0*/  LDCU UR8, c[0x0][UR8+0x2a4] ;  /* 0x00005480080877ac */ /* 0x000ee20008000800 */
[----:B------:R-:W3:Y:S01]  /*10f0*/  LDCU UR21, c[0x0][0xc24] ;  /* 0x00018480ff1577ac */ /* 0x000ee20008000800 */
[----:B------:R-:W3:Y:S01]  /*1100*/  LDCU UR39, c[0x0][0xc24] ;  /* 0x00018480ff2777ac */ /* 0x000ee20008000800 */
[----:B--2---:R-:W-:Y:S01]  /*1110*/  I2FP.F32.U32 R2, UR22 ;  /* 0x0000001600027c45 */ /* 0x004fe20008201000 */
[----:B------:R-:W2:Y:S04]  /*1120*/  LDCU UR24, c[0x0][0xc30] ;  /* 0x00018600ff1877ac */ /* 0x000ea80008000800 */
[----:B-1----:R-:W-:Y:S01]  /*1130*/  FMUL R2, R2, UR5 ;  /* 0x0000000502027c20 */ /* 0x002fe20008400000 */
[----:B----4-:R-:W-:-:S05]  /*1140*/  I2FP.F32.U32 R0, UR18 ;  /* 0x0000001200007c45 */ /* 0x010fca0008201000 */
[----:B------:R-:W1:Y:S01]  /*1150*/  F2I.U32.TRUNC.NTZ R2, R2 ;  /* 0x0000000200027305 */ /* 0x000e62000020f000 */
[----:B---3--:R-:W-:-:S07]  /*1160*/  FMUL R0, R0, UR4 ;  /* 0x0000000400007c20 */ /* 0x008fce0008400000 */
[----:B------:R-:W3:Y:S01]  /*1170*/  F2I.U32.TRUNC.NTZ R0, R0 ;  /* 0x0000000000007305 */ /* 0x000ee2000020f000 */
[----:B-1----:R-:W-:Y:S02]  /*1180*/  R2UR UR4, R2 ;  /* 0x00000000020472ca */ /* 0x002fe400000e0000 */
[----:B------:R-:W-:Y:S02]  /*1190*/  PRMT R2, RZ, 0x7610, R2 ;  /* 0x00007610ff027816 */ /* 0x000fe40000000002 */
[----:B---3--:R-:W-:Y:S02]  /*11a0*/  R2UR UR6, R0 ;  /* 0x00000000000672ca */ /* 0x008fe400000e0000 */
[----:B------:R-:W-:-:S07]  /*11b0*/  PRMT R0, RZ, 0x7610, R0 ;  /* 0x00007610ff007816 */ /* 0x000fce0000000000 */
[----:B------:R-:W-:-:S04]  /*11c0*/  UIADD3 UR5, UPT, UPT, -UR4, URZ, URZ ;  /* 0x000000ff04057290 */ /* 0x000fc8000fffe1ff */
[----:B------:R-:W-:Y:S02]  /*11d0*/  UIMAD UR5, UR7, UR5, UR22 ;  /* 0x00000005070572a4 */ /* 0x000fe4000f8e0216 */
[----:B------:R-:W-:-:S04]  /*11e0*/  UIADD3 UR4, UPT, UPT, -UR6, URZ, URZ ;  /* 0x000000ff06047290 */ /* 0x000fc8000fffe1ff */
[----:B------:R-:W-:Y:S01]  /*11f0*/  IMAD.U32 R91, RZ, RZ, UR5 ;  /* 0x00000005ff5b7e24 */ /* 0x000fe2000f8e00ff */
[----:B------:R-:W-:-:S06]  /*1200*/  UIMAD UR4, UR8, UR4, UR18 ;  /* 0x00000004080472a4 */ /* 0x000fcc000f8e0212 */
[----:B------:R-:W-:Y:S01]  /*1210*/  IMAD.U32 R90, RZ, RZ, UR4 ;  /* 0x00000004ff5a7e24 */ /* 0x000fe2000f8e00ff */
[----:B--2---:R-:W-:Y:S06]  /*1220*/  BRA.U UP4, `(.L_x_17) ;  /* 0x0000000104307547 */ /* 0x004fec000b800000 */
[----:B------:R-:W-:Y:S01]  /*1230*/  R2UR UR5, R90 ;  /* 0x000000005a0572ca */ /* 0x000fe200000e0000 */
[----:B------:R-:W-:Y:S01]  /*1240*/  UMOV UR7, 0x3 ;  /* 0x0000000300077882 */ /* 0x000fe20000000000 */
[----:B------:R-:W-:-:S11]  /*1250*/  R2UR UR4, R91 ;  /* 0x000000005b0472ca */ /* 0x000fd600000e0000 */
[----:B------:R-:W-:-:S04]  /*1260*/  UISETP.NE.AND UP0, UPT, UR5, URZ, UPT ;  /* 0x000000ff0500728c */ /* 0x000fc8000bf05270 */
[----:B------:R-:W-:Y:S02]  /*1270*/  UISETP.LT.U32.OR UP0, UPT, UR4, 0x2, !UP0 ;  /* 0x000000020400788c */ /* 0x000fe4000c701470 */
[----:B------:R-:W-:Y:S02]  /*1280*/  ULOP3.LUT UR4, UR4, 0xfffffffe, URZ, 0xc0, !UPT ;  /* 0xfffffffe04047892 */ /* 0x000fe4000f8ec0ff */
[----:B------:R-:W-:Y:S02]  /*1290*/  USEL UR6, URZ, 0x1, !UP0 ;  /* 0x00000001ff067887 */ /* 0x000fe4000c000000 */
[----:B------:R-:W-:Y:S02]  /*12a0*/  USEL UR5, URZ, 0x2, !UP0 ;  /* 0x00000002ff057887 */ /* 0x000fe4000c000000 */
[----:B------:R-:W-:Y:S02]  /*12b0*/  USHF.L.U32 UR4, UR7, UR4, URZ ;  /* 0x0000000407047299 */ /* 0x000fe400080006ff */
[----:B------:R-:W-:-:S04]  /*12c0*/  UIADD3 UR5, UPT, UPT, UR6, UR5, URZ ;  /* 0x0000000506057290 */ /* 0x000fc8000fffe0ff */
[----:B------:R-:W-:Y:S02]  /*12d0*/  IMAD.U32 R0, RZ, RZ, UR4 ;  /* 0x00000004ff007e24 */ /* 0x000fe4000f8e00ff */
[----:B------:R-:W-:-:S07]  /*12e0*/  IMAD.U32 R2, RZ, RZ, UR5 ;  /* 0x00000005ff027e24 */ /* 0x000fce000f8e00ff */
.L_x_17:
[----:B------:R-:W1:Y:S01]  /*12f0*/  S2UR UR52, SR_CTAID.Z ;  /* 0x00000000003479c3 */ /* 0x000e620000002700 */
[----:B------:R-:W-:Y:S01]  /*1300*/  UISETP.GE.AND UP0, UPT, UR21, 0x1, UPT ;  /* 0x000000011500788c */ /* 0x000fe2000bf06270 */
[----:B------:R-:W-:-:S08]  /*1310*/  UMOV UR20, UR22 ;  /* 0x0000001600147c82 */ /* 0x000fd00008000000 */
[----:B------:R-:W-:Y:S05]  /*1320*/  BRA.U !UP0, `(.L_x_18) ;  /* 0x0000000108d47547 */ /* 0x000fea000b800000 */
[----:B------:R-:W2:Y:S01]  /*1330*/  LDCU.128 UR12, c[0x0][0xc10] ;  /* 0x00018200ff0c77ac */ /* 0x000ea20008000c00 */
[----:B------:R-:W3:Y:S01]  /*1340*/  LDCU UR23, c[0x0][0xc0c] ;  /* 0x00018180ff1777ac */ /* 0x000ee20008000800 */
[----:B------:R-:W4:Y:S01]  /*1350*/  LDCU UR6, c[0x0][0x370] ;  /* 0x00006e00ff0677ac */ /* 0x000f220008000800 */
[----:B------:R-:W1:Y:S01]  /*1360*/  LDCU UR7, c[0x0][0x374] ;  /* 0x00006e80ff0777ac */ /* 0x000e620008000800 */
[----:B------:R-:W1:Y:S01]  /*1370*/  LDCU UR20, c[0x0][0xc20] ;  /* 0x00018400ff1477ac */ /* 0x000e620008000800 */
[----:B--2---:R-:W-:Y:S02]  /*1380*/  UIMAD.WIDE.U32 UR4, UR22, UR12, URZ ;  /* 0x0000000c160472a5 */ /* 0x004fe4000f8e00ff */
[----:B---3--:R-:W-:Y:S01]  /*1390*/  UISETP.NE.AND UP0, UPT, UR23, 0x1, UPT ;  /* 0x000000011700788c */ /* 0x008fe2000bf05270 */
[----:B------:R-:W2:Y:S01]  /*13a0*/  LDCU.64 UR8, c[0x0][0xc28] ;  /* 0x00018500ff0877ac */ /* 0x000ea20008000a00 */
[----:B----4-:R-:W-:-:S03]  /*13b0*/  UIMAD.WIDE.U32 UR10, UR6, UR12, URZ ;  /* 0x0000000c060a72a5 */ /* 0x010fc6000f8e00ff */
[----:B------:R-:W-:Y:S01]  /*13c0*/  UMOV UR4, UR5 ;  /* 0x0000000500047c82 */ /* 0x000fe20008000000 */
[----:B------:R-:W-:Y:S02]  /*13d0*/  UISETP.NE.AND UP2, UPT, UR21, 0x1, UPT ;  /* 0x000000011500788c */ /* 0x000fe4000bf45270 */
[----:B------:R-:W-:Y:S01]  /*13e0*/  USHF.R.U32.HI UR4, URZ, UR13, UR4 ;  /* 0x0000000dff047299 */ /* 0x000fe20008011604 */
[----:B------:R-:W-:Y:S01]  /*13f0*/  UMOV UR10, UR11 ;  /* 0x0000000b000a7c82 */ /* 0x000fe20008000000 */
[----:B------:R-:W-:Y:S02]  /*1400*/  UIMAD.WIDE.U32 UR16, UR18, UR15, URZ ;  /* 0x0000000f121072a5 */ /* 0x000fe4000f8e00ff */
[----:B------:R-:W-:Y:S02]  /*1410*/  USEL UR5, UR22, UR4, !UP0 ;  /* 0x0000000416057287 */ /* 0x000fe4000c000000 */
[----:B------:R-:W-:Y:S02]  /*1420*/  @UP0 USHF.R.U32.HI UR6, URZ, UR13, UR10 ;  /* 0x0000000dff060299 */ /* 0x000fe4000801160a */
[----:B------:R-:W-:-:S02]  /*1430*/  UISETP.NE.AND UP0, UPT, UR14, 0x1, UPT ;  /* 0x000000010e00788c */ /* 0x000fc4000bf05270 */
[----:B-1----:R-:W-:Y:S02]  /*1440*/  UIMAD.WIDE.U32 UR10, UR7, UR15, URZ ;  /* 0x0000000f070a72a5 */ /* 0x002fe4000f8e00ff */
[----:B--2---:R-:W-:Y:S01]  /*1450*/  UIMAD.WIDE.U32 UR12, UR6, UR8, URZ ;  /* 0x00000008060c72a5 */ /* 0x004fe2000f8e00ff */
[----:B------:R-:W-:Y:S02]  /*1460*/  UMOV UR4, UR17 ;  /* 0x0000001100047c82 */ /* 0x000fe40008000000 */
[----:B------:R-:W-:Y:S02]  /*1470*/  USHF.R.U32.HI UR4, URZ, UR20, UR4 ;  /* 0x00000014ff047299 */ /* 0x000fe40008011604 */
[----:B------:R-:W-:Y:S02]  /*1480*/  UMOV UR10, UR11 ;  /* 0x0000000b000a7c82 */ /* 0x000fe40008000000 */
[----:B------:R-:W-:Y:S01]  /*1490*/  UMOV UR12, UR13 ;  /* 0x0000000d000c7c82 */ /* 0x000fe20008000000 */
[----:B------:R-:W-:-:S02]  /*14a0*/  @UP0 USHF.R.U32.HI UR7, URZ, UR20, UR10 ;  /* 0x00000014ff070299 */ /* 0x000fc4000801160a */
[----:B------:R-:W-:Y:S02]  /*14b0*/  USEL UR4, UR18, UR4, !UP0 ;  /* 0x0000000412047287 */ /* 0x000fe4000c000000 */
[----:B------:R-:W-:Y:S02]  /*14c0*/  UIMAD.WIDE.U32 UR10, UR7, UR8, URZ ;  /* 0x00000008070a72a5 */ /* 0x000fe4000f8e00ff */
[----:B------:R-:W-:Y:S02]  /*14d0*/  @UP2 USHF.R.U32.HI UR6, URZ, UR9, UR12 ;  /* 0x00000009ff062299 */ /* 0x000fe4000801160c */
[----:B------:R-:W-:Y:S02]  /*14e0*/  UIMAD.WIDE.U32 UR12, UR4, UR8, URZ ;  /* 0x00000008040c72a5 */ /* 0x000fe4000f8e00ff */
[----:B------:R-:W-:Y:S01]  /*14f0*/  UIADD3 UR20, UPT, UPT, -UR5, URZ, URZ ;  /* 0x000000ff05147290 */ /* 0x000fe2000fffe1ff */
[----:B------:R-:W-:Y:S02]  /*1500*/  UMOV UR10, UR11 ;  /* 0x0000000b000a7c82 */ /* 0x000fe40008000000 */
[----:B------:R-:W-:-:S02]  /*1510*/  @UP2 USHF.R.U32.HI UR7, URZ, UR9, UR10 ;  /* 0x00000009ff072299 */ /* 0x000fc4000801160a */
[----:B------:R-:W-:Y:S02]  /*1520*/  UIMAD UR10, UR6, UR21, URZ ;  /* 0x00000015060a72a4 */ /* 0x000fe4000f8e02ff */
[----:B------:R-:W-:Y:S02]  /*1530*/  UIMAD UR7, UR7, UR21, URZ ;  /* 0x00000015070772a4 */ /* 0x000fe4000f8e02ff */
[----:B------:R-:W-:Y:S02]  /*1540*/  UIMAD UR20, UR23, UR20, UR22 ;  /* 0x00000014171472a4 */ /* 0x000fe4000f8e0216 */
[----:B------:R-:W-:-:S03]  /*1550*/  UISETP.GE.AND UP0, UPT, UR4, UR7, UPT ;  /* 0x000000070400728c */ /* 0x000fc6000bf06270 */
[----:B------:R-:W-:Y:S01]  /*1560*/  UMOV UR7, UR13 ;  /* 0x0000000d00077c82 */ /* 0x000fe20008000000 */
[----:B------:R-:W-:Y:S02]  /*1570*/  UISETP.GE.OR UP0, UPT, UR5, UR10, UP0 ;  /* 0x0000000a0500728c */ /* 0x000fe40008706670 */
[----:B------:R-:W-:Y:S02]  /*1580*/  UIMAD.WIDE.U32 UR10, UR5, UR8, URZ ;  /* 0x00000008050a72a5 */ /* 0x000fe4000f8e00ff */
[----:B------:R-:W-:Y:S02]  /*1590*/  USHF.R.U32.HI UR7, URZ, UR9, UR7 ;  /* 0x00000009ff077299 */ /* 0x000fe40008011607 */
[----:B------:R-:W-:Y:S02]  /*15a0*/  UIADD3 UR10, UPT, UPT, -UR4, URZ, URZ ;  /* 0x000000ff040a7290 */ /* 0x000fe4000fffe1ff */
[----:B------:R-:W-:Y:S02]  /*15b0*/  USEL UR7, UR4, UR7, !UP2 ;  /* 0x0000000704077287 */ /* 0x000fe4000d000000 */
[----:B------:R-:W-:Y:S01]  /*15c0*/  UIMAD UR10, UR14, UR10, UR18 ;  /* 0x0000000a0e0a72a4 */ /* 0x000fe2000f8e0212 */
[----:B------:R-:W-:-:S02]  /*15d0*/  @!UP0 UMOV UR8, UR11 ;  /* 0x0000000b00088c82 */ /* 0x000fc40008000000 */
[----:B------:R-:W-:Y:S02]  /*15e0*/  @!UP0 USHF.R.U32.HI UR8, URZ, UR9, UR8 ;  /* 0x00000009ff088299 */ /* 0x000fe40008011608 */
[----:B------:R-:W-:Y:S02]  /*15f0*/  UIADD3 UR9, UPT, UPT, -UR7, URZ, URZ ;  /* 0x000000ff07097290 */ /* 0x000fe4000fffe1ff */
[----:B------:R-:W-:Y:S02]  /*1600*/  @!UP0 USEL UR8, UR5, UR8, !UP2 ;  /* 0x0000000805088287 */ /* 0x000fe4000d000000 */
[----:B------:R-:W-:Y:S02]  /*1610*/  UIMAD UR9, UR21, UR9, UR4 ;  /* 0x00000009150972a4 */ /* 0x000fe4000f8e0204 */
[----:B------:R-:W-:Y:S02]  /*1620*/  @!UP0 UIADD3 UR7, UPT, UPT, UR7, -UR8, URZ ;  /* 0x8000000807078290 */ /* 0x000fe4000fffe0ff */
[----:B------:R-:W-:-:S02]  /*1630*/  @!UP0 UIMAD UR6, UR9, UR6, UR8 ;  /* 0x00000006090682a4 */ /* 0x000fc4000f8e0208 */
[----:B------:R-:W-:-:S04]  /*1640*/  @!UP0 UIMAD UR4, UR7, UR21, UR5 ;  /* 0x00000015070482a4 */ /* 0x000fc8000f8e0205 */
[----:B------:R-:W-:Y:S01]  /*1650*/  UIMAD UR18, UR4, UR14, UR10 ;  /* 0x0000000e041272a4 */ /* 0x000fe2000f8e020a */
[----:B------:R-:W-:Y:S02]  /*1660*/  @!UP0 UMOV UR5, UR6 ;  /* 0x0000000600058c82 */ /* 0x000fe40008000000 */
[----:B------:R-:W-:-:S12]  /*1670*/  UIMAD UR20, UR5, UR23, UR20 ;  /* 0x00000017051472a4 */ /* 0x000fd8000f8e0214 */
.L_x_18:
[----:B------:R-:W-:-:S09]  /*1680*/  UISETP.NE.AND UP0, UPT, UR24, 0x1, UPT ;  /* 0x000000011800788c */ /* 0x000fd2000bf05270 */
[----:B------:R-:W-:Y:S05]  /*1690*/  BRA.U UP0, `(.L_x_19) ;  /* 0x0000000100407547 */ /* 0x000fea000b800000 */
[----:B------:R-:W2:Y:S01]  /*16a0*/  LDCU.128 UR8, c[0x0][0xc10] ;  /* 0x00018200ff0877ac */ /* 0x000ea20008000c00 */
[----:B------:R-:W3:Y:S01]  /*16b0*/  LDCU UR12, c[0x0][0xc0c] ;  /* 0x00018180ff0c77ac */ /* 0x000ee20008000800 */
[----:B------:R-:W4:Y:S01]  /*16c0*/  LDCU UR13, c[0x0][0xc20] ;  /* 0x00018400ff0d77ac */ /* 0x000f220008000800 */
[----:B--2---:R-:W-:Y:S02]  /*16d0*/  UIMAD.WIDE.U32 UR4, UR20, UR8, URZ ;  /* 0x00000008140472a5 */ /* 0x004fe4000f8e00ff */
[----:B------:R-:W-:Y:S02]  /*16e0*/  UIMAD.WIDE.U32 UR6, UR18, UR11, URZ ;  /* 0x0000000b120672a5 */ /* 0x000fe4000f8e00ff */
[----:B---3--:R-:W-:Y:S02]  /*16f0*/  UISETP.NE.AND UP0, UPT, UR12, 0x1, UPT ;  /* 0x000000010c00788c */ /* 0x008fe4000bf05270 */
[----:B------:R-:W-:-:S03]  /*1700*/  USHF.R.U32.HI UR5, URZ, UR9, UR5 ;  /* 0x00000009ff057299 */ /* 0x000fc60008011605 */
[----:B------:R-:W-:Y:S01]  /*1710*/  UMOV UR4, UR7 ;  /* 0x0000000700047c82 */ /* 0x000fe20008000000 */
[----:B------:R-:W-:Y:S02]  /*1720*/  USEL UR5, UR20, UR5, !UP0 ;  /* 0x0000000514057287 */ /* 0x000fe4000c000000 */
[----:B------:R-:W-:Y:S02]  /*1730*/  UISETP.NE.AND UP0, UPT, UR10, 0x1, UPT ;  /* 0x000000010a00788c */ /* 0x000fe4000bf05270 */
[----:B----4-:R-:W-:-:S04]  /*1740*/  USHF.R.U32.HI UR4, URZ, UR13, UR4 ;  /* 0x0000000dff047299 */ /* 0x010fc80008011604 */
[----:B------:R-:W-:-:S04]  /*1750*/  USEL UR4, UR18, UR4, !UP0 ;  /* 0x0000000412047287 */ /* 0x000fc8000c000000 */
[----:B------:R-:W-:Y:S02]  /*1760*/  UIADD3 UR6, UPT, UPT, -UR4, UR5, URZ ;  /* 0x0000000504067290 */ /* 0x000fe4000fffe1ff */
[----:B------:R-:W-:Y:S02]  /*1770*/  UIADD3 UR4, UPT, UPT, UR4, -UR5, URZ ;  /* 0x8000000504047290 */ /* 0x000fe4000fffe0ff */
[----:B------:R-:W-:Y:S02]  /*1780*/  UIMAD UR18, UR6, UR10, UR18 ;  /* 0x0000000a061272a4 */ /* 0x000fe4000f8e0212 */
[----:B------:R-:W-:-:S12]  /*1790*/  UIMAD UR20, UR4, UR12, UR20 ;  /* 0x0000000c041472a4 */ /* 0x000fd8000f8e0214 */
.L_x_19:
[----:B------:R-:W-:Y:S05]  /*17a0*/  BRA.U !UP6, `(.L_x_20) ;  /* 0x000000010e0c7547 */ /* 0x000fea000b800000 */
[----:B------:R-:W-:Y:S01]  /*17b0*/  UCGABAR_WAIT ;  /* 0x0000000000007dc7 */ /* 0x000fe20008000000 */
[----:B------:R-:W-:Y:S01]  /*17c0*/  CCTL.IVALL ;  /* 0x00000000ff00798f */ /* 0x000fe20002000000 */
[----:B------:R-:W-:Y:S05]  /*17d0*/  BRA `(.L_x_21) ;  /* 0x0000000000047947 */ /* 0x000fea0003800000 */
.L_x_20:
[----:B------:R-:W-:Y:S06]  /*17e0*/  BAR.SYNC.DEFER_BLOCKING 0x0 ;  /* 0x0000000000007b1d */ /* 0x000fec0000010000 */
.L_x_21:
[----:B------:R-:W-:Y:S05]  /*17f0*/  BRA.U UP5, `(.L_x_22) ;  /* 0x0000002905f07547 */ /* 0x000fea000b800000 */
[----:B------:R-:W2:Y:S01]  /*1800*/  LDCU UR8, c[0x0][0x394] ;  /* 0x00007280ff0877ac */ /* 0x000ea20008000800 */
[----:B------:R-:W-:Y:S01]  /*1810*/  PLOP3.LUT P1, PT, PT, PT, UP3, 0x80, 0x8 ;  /* 0x000000000008781c */ /* 0x000fe20003f2f038 */
[----:B------:R-:W-:Y:S01]  /*1820*/  IMAD.MOV.U32 R2, RZ, RZ, RZ ;  /* 0x000000ffff027224 */ /* 0x000fe200078e00ff */
[----:B------:R-:W-:Y:S01]  /*1830*/  ISETP.EQ.OR P2, PT, R3, RZ, P3 ;  /* 0x000000ff0300720c */ /* 0x000fe20001f42670 */
[----:B------:R-:W3:Y:S01]  /*1840*/  LDCU UR7, c[0x0][0x5d8] ;  /* 0x0000bb00ff0777ac */ /* 0x000ee20008000800 */
[----:B------:R-:W-:Y:S01]  /*1850*/  PLOP3.LUT P1, PT, P1, PT, PT, 0x8, 0x80 ;  /* 0x000000000080781c */ /* 0x000fe20000f2e170 */
[----:B------:R-:W-:Y:S02]  /*1860*/  UISETP.NE.AND UP0, UPT, UR19, URZ, UPT ;  /* 0x000000ff1300728c */ /* 0x000fe4000bf05270 */
[----:B------:R-:W-:Y:S02]  /*1870*/  USHF.L.U32 UR6, UR22, 0x6, URZ ;  /* 0x0000000616067899 */ /* 0x000fe400080006ff */
[----:B------:R-:W-:Y:S01]  /*1880*/  USEL UR47, UR53, 0x2, UP0 ;  /* 0x00000002352f7887 */ /* 0x000fe20008000000 */
[----:B------:R-:W4:Y:S01]  /*1890*/  LDCU UR58, c[0x0][0x370] ;  /* 0x00006e00ff3a77ac */ /* 0x000f220008000800 */
[----:B--2---:R-:W-:Y:S01]  /*18a0*/  UIADD3 UR5, UPT, UPT, UR8, 0x3f, URZ ;  /* 0x0000003f08057890 */ /* 0x004fe2000fffe0ff */
[----:B------:R-:W2:Y:S03]  /*18b0*/  LDCU.64 UR50, c[0x0][0x348] ;  /* 0x00006900ff3277ac */ /* 0x000ea60008000a00 */
[----:B------:R-:W-:-:S02]  /*18c0*/  USHF.R.S32.HI UR4, URZ, 0x1f, UR5 ;  /* 0x0000001fff047899 */ /* 0x000fc40008011405 */
[----:B---3--:R-:W-:Y:S02]  /*18d0*/  UIADD3 UR7, UPT, UPT, UR7, 0x7f, URZ ;  /* 0x0000007f07077890 */ /* 0x008fe4000fffe0ff */
[----:B------:R-:W-:Y:S02]  /*18e0*/  ULEA.HI UR4, UR4, UR5, URZ, 0x6 ;  /* 0x0000000504047291 */ /* 0x000fe4000f8f30ff */
[----:B------:R-:W-:Y:S02]  /*18f0*/  UIADD3 UR5, UPT, UPT, UR8, -0x1, URZ ;  /* 0xffffffff08057890 */ /* 0x000fe4000fffe0ff */
[----:B------:R-:W-:Y:S02]  /*1900*/  USHF.R.S32.HI UR60, URZ, 0x6, UR4 ;  /* 0x00000006ff3c7899 */ /* 0x000fe40008011404 */
[----:B------:R-:W-:Y:S02]  /*1910*/  UISETP.GE.U32.AND UP1, UPT, UR5, -0x7f, UPT ;  /* 0xffffff810500788c */ /* 0x000fe4000bf26070 */
[----:B------:R-:W-:-:S02]  /*1920*/  UISETP.LT.U32.AND UP0, UPT, UR60, 0x1a, UPT ;  /* 0x0000001a3c00788c */ /* 0x000fc4000bf01070 */
[----:B------:R-:W-:Y:S02]  /*1930*/  USHF.R.S32.HI UR4, URZ, 0x1f, UR7 ;  /* 0x0000001fff047899 */ /* 0x000fe40008011407 */
[----:B------:R-:W-:Y:S02]  /*1940*/  USEL UR59, UR60, 0x1a, UP0 ;  /* 0x0000001a3c3b7887 */ /* 0x000fe40008000000 */
[----:B------:R-:W-:Y:S02]  /*1950*/  ULEA.HI UR4, UR4, UR7, URZ, 0x7 ;  /* 0x0000000704047291 */ /* 0x000fe4000f8f38ff */
[----:B------:R-:W-:Y:S02]  /*1960*/  UIADD3 UR46, UPT, UPT, UR59, -0x1, URZ ;  /* 0xffffffff3b2e7890 */ /* 0x000fe4000fffe0ff */
[----:B------:R-:W-:Y:S02]  /*1970*/  @UP1 UIADD3 UR46, UPT, UPT, UR59, URZ, URZ ;  /* 0x000000ff3b2e1290 */ /* 0x000fe4000fffe0ff */
[----:B------:R-:W-:-:S02]  /*1980*/  ULOP3.LUT UR57, UR6, 0x40, URZ, 0xc0, !UPT ;  /* 0x0000004006397892 */ /* 0x000fc4000f8ec0ff */
[----:B------:R-:W-:Y:S01]  /*1990*/  UIADD3 UR62, UPT, UPT, UR8, 0x7e, URZ ;  /* 0x0000007e083e7890 */ /* 0x000fe2000fffe0ff */
[----:B------:R-:W3:Y:S01]  /*19a0*/  LDCU UR56, c[0x0][0x374] ;  /* 0x00006e80ff3877ac */ /* 0x000ee20008000800 */
[----:B------:R-:W-:Y:S02]  /*19b0*/  USHF.R.S32.HI UR55, URZ, 0x7, UR4 ;  /* 0x00000007ff377899 */ /* 0x000fe40008011404 */
[----:B------:R-:W-:Y:S02]  /*19c0*/  UIADD3 UR61, UPT, UPT, UR60, -UR59, URZ ;  /* 0x8000003b3c3d7290 */ /* 0x000fe4000fffe0ff */
[----:B------:R-:W-:Y:S01]  /*19d0*/  UIADD3 UR46, UPT, UPT, UR46, 0x1, URZ ;  /* 0x000000012e2e7890 */ /* 0x000fe2000fffe0ff */
[----:B------:R-:W-:Y:S01]  /*19e0*/  UMOV UR29, 0x1 ;  /* 0x00000001001d7882 */ /* 0x000fe20000000000 */
[----:B--2-4-:R-:W-:-:S10]  /*19f0*/  UMOV UR34, URZ ;  /* 0x000000ff00227c82 */ /* 0x014fd40008000000 */
.L_x_40:
[----:B------:R-:W-:Y:S01]  /*1a00*/  IMAD.U32 R4, RZ, RZ, UR55 ;  /* 0x00000037ff047e24 */ /* 0x000fe2000f8e00ff */
[----:B------:R-:W2:Y:S04]  /*1a10*/  LDCU UR54, c[0x0][0x5dc] ;  /* 0x0000bb80ff3677ac */ /* 0x000ea80008000800 */
[-C--:B------:R-:W-:Y:S01]  /*1a20*/  IABS R0, R4.reuse ;  /* 0x0000000400007213 */ /* 0x080fe20000000000 */
[----:B------:R-:W4:Y:S01]  /*1a30*/  LDCU UR49, c[0x0][0x5e0] ;  /* 0x0000bc00ff3177ac */ /* 0x000f220008000800 */
[----:B------:R-:W-:Y:S02]  /*1a40*/  IABS R4, R4 ;  /* 0x0000000400047213 */ /* 0x000fe40000000000 */
[----:B------:R-:W-:Y:S01]  /*1a50*/  R2UR UR6, R0 ;  /* 0x00000000000672ca */ /* 0x000fe200000e0000 */
[----:B------:R-:W-:Y:S01]  /*1a60*/  UMOV UR35, 0x400 ;  /* 0x0000040000237882 */ /* 0x000fe20000000000 */
[----:B------:R-:W-:Y:S01]  /*1a70*/  UMOV UR19, URZ ;  /* 0x000000ff00137c82 */ /* 0x000fe20008000000 */
[----:B--2---:R-:W-:-:S10]  /*1a80*/  IMAD.U32 R3, RZ, RZ, UR54 ;  /* 0x00000036ff037e24 */ /* 0x004fd4000f8e00ff */
[----:B------:R-:W2:Y:S01]  /*1a90*/  I2F.RP R6, UR6 ;  /* 0x0000000600067d06 */ /* 0x000ea20008209400 */
[----:B----4-:R-:W-:-:S07]  /*1aa0*/  UISETP.NE.AND UP2, UPT, UR49, URZ, UPT ;  /* 0x000000ff3100728c */ /* 0x010fce000bf45270 */
[----:B--2---:R-:W2:Y:S02]  /*1ab0*/  MUFU.RCP R5, R6 ;  /* 0x0000000600057308 */ /* 0x004ea40000001000 */
[----:B--2---:R-:W-:-:S06]  /*1ac0*/  VIADD R5, R5, 0xffffffe ;  /* 0x0ffffffe05057836 */ /* 0x004fcc0000000000 */
[----:B------:R-:W2:Y:S02]  /*1ad0*/  F2I.FTZ.U32.TRUNC.NTZ R0, R5 ;  /* 0x0000000500007305 */ /* 0x000ea4000021f000 */
[----:B--2---:R-:W-:Y:S02]  /*1ae0*/  R2UR UR5, R0 ;  /* 0x00000000000572ca */ /* 0x004fe400000e0000 */
[----:B------:R-:W-:Y:S01]  /*1af0*/  IABS R0, R3 ;  /* 0x0000000300007213 */ /* 0x000fe20000000000 */
[----:B------:R-:W-:-:S03]  /*1b00*/  IMAD.U32 R3, RZ, RZ, UR18 ;  /* 0x00000012ff037e24 */ /* 0x000fc6000f8e00ff */
[----:B------:R-:W-:Y:S01]  /*1b10*/  R2UR UR8, R0 ;  /* 0x00000000000872ca */ /* 0x000fe200000e0000 */
[----:B------:R-:W-:Y:S01]  /*1b20*/  IMAD.MOV R0, RZ, RZ, -R4 ;  /* 0x000000ffff007224 */ /* 0x000fe200078e0a04 */
[----:B------:R-:W-:-:S04]  /*1b30*/  IABS R3, R3 ;  /* 0x0000000300037213 */ /* 0x000fc80000000000 */
[----:B------:R-:W-:Y:S01]  /*1b40*/  R2UR UR9, R3 ;  /* 0x00000000030972ca */ /* 0x000fe200000e0000 */
[----:B------:R-:W-:-:S04]  /*1b50*/  UIADD3 UR4, UPT, UPT, URZ, -UR5, URZ ;  /* 0x80000005ff047290 */ /* 0x000fc8000fffe0ff */
[----:B------:R-:W-:Y:S02]  /*1b60*/  UIMAD UR7, UR4, UR6, URZ ;  /* 0x00000006040772a4 */ /* 0x000fe4000f8e02ff */
[----:B------:R-:W2:Y:S01]  /*1b70*/  I2F.RP R3, UR8 ;  /* 0x0000000800037d06 */ /* 0x000ea20008209400 */
[----:B------:R-:W-:Y:S02]  /*1b80*/  UMOV UR4, URZ ;  /* 0x000000ff00047c82 */ /* 0x000fe40008000000 */
[----:B------:R-:W-:Y:S02]  /*1b90*/  UIMAD.WIDE.U32 UR4, UR5, UR7, UR4 ;  /* 0x00000007050472a5 */ /* 0x000fe4000f8e0004 */
[----:B------:R-:W-:-:S05]  /*1ba0*/  R2UR UR7, R0 ;  /* 0x00000000000772ca */ /* 0x000fca00000e0000 */
[----:B------:R-:W-:Y:S02]  /*1bb0*/  UMOV UR4, UR5 ;  /* 0x0000000500047c82 */ /* 0x000fe40008000000 */
[----:B------:R-:W-:Y:S01]  /*1bc0*/  UIMAD.WIDE.U32 UR4, UR4, UR9, URZ ;  /* 0x00000009040472a5 */ /* 0x000fe2000f8e00ff */
[----:B--2---:R-:W2:Y:S06]  /*1bd0*/  MUFU.RCP R3, R3 ;  /* 0x0000000300037308 */ /* 0x004eac0000001000 */
[----:B------:R-:W-:Y:S02]  /*1be0*/  UMOV UR4, UR5 ;  /* 0x0000000500047c82 */ /* 0x000fe40008000000 */
[----:B------:R-:W-:-:S04]  /*1bf0*/  UIMAD UR5, UR4, UR7, UR9 ;  /* 0x00000007040572a4 */ /* 0x000fc8000f8e0209 */
[----:B------:R-:W-:Y:S01]  /*1c00*/  UISETP.GT.U32.AND UP0, UPT, UR6, UR5, UPT ;  /* 0x000000050600728c */ /* 0x000fe2000bf04070 */
[----:B--2---:R-:W-:-:S10]  /*1c10*/  VIADD R4, R3, 0xffffffe ;  /* 0x0ffffffe03047836 */ /* 0x004fd40000000000 */
[----:B------:R-:W-:Y:S01]  /*1c20*/  @!UP0 UIADD3 UR5, UPT, UPT, UR5, -UR6, URZ ;  /* 0x8000000605058290 */ /* 0x000fe2000fffe0ff */
[----:B------:R-:W2:Y:S01]  /*1c30*/  F2I.FTZ.U32.TRUNC.NTZ R0, R4 ;  /* 0x0000000400007305 */ /* 0x000ea2000021f000 */
[----:B------:R-:W-:Y:S02]  /*1c40*/  @!UP0 UIADD3 UR4, UPT, UPT, UR4, 0x1, URZ ;  /* 0x0000000104048890 */ /* 0x000fe4000fffe0ff */
[----:B------:R-:W-:Y:S02]  /*1c50*/  UISETP.GE.U32.AND UP1, UPT, UR5, UR6, UPT ;  /* 0x000000060500728c */ /* 0x000fe4000bf26070 */
[----:B------:R-:W-:-:S04]  /*1c60*/  ULOP3.LUT UR5, UR18, UR55, URZ, 0x3c, !UPT ;  /* 0x0000003712057292 */ /* 0x000fc8000f8e3cff */
[----:B------:R-:W-:-:S05]  /*1c70*/  UISETP.GE.AND UP0, UPT, UR5, URZ, UPT ;  /* 0x000000ff0500728c */ /* 0x000fca000bf06270 */
[----:B------:R-:W-:Y:S01]  /*1c80*/  @UP1 UIADD3 UR4, UPT, UPT, UR4, 0x1, URZ ;  /* 0x0000000104041890 */ /* 0x000fe2000fffe0ff */
[----:B--2---:R-:W-:Y:S01]  /*1c90*/  R2UR UR5, R0 ;  /* 0x00000000000572ca */ /* 0x004fe200000e0000 */
[----:B------:R-:W-:Y:S01]  /*1ca0*/  UISETP.NE.AND UP1, UPT, UR55, URZ, UPT ;  /* 0x000000ff3700728c */ /* 0x000fe2000bf25270 */
[----:B------:R-:W-:-:S04]  /*1cb0*/  IMAD.U32 R0, RZ, RZ, UR49 ;  /* 0x00000031ff007e24 */ /* 0x000fc8000f8e00ff */
[----:B------:R-:W-:Y:S01]  /*1cc0*/  UMOV UR7, UR4 ;  /* 0x0000000400077c82 */ /* 0x000fe20008000000 */
[----:B------:R-:W-:Y:S01]  /*1cd0*/  IABS R0, R0 ;  /* 0x0000000000007213 */ /* 0x000fe20000000000 */
[----:B------:R-:W-:-:S03]  /*1ce0*/  @!UP0 UIADD3 UR7, UPT, UPT, -UR7, URZ, URZ ;  /* 0x000000ff07078290 */ /* 0x000fc6000fffe1ff */
[----:B------:R-:W-:Y:S01]  /*1cf0*/  R2UR UR9, R0 ;  /* 0x00000000000972ca */ /* 0x000fe200000e0000 */
[----:B------:R-:W-:Y:S02]  /*1d00*/  @!UP1 ULOP3.LUT UR7, URZ, UR55, URZ, 0x33, !UPT ;  /* 0x00000037ff079292 */ /* 0x000fe4000f8e33ff */
[----:B------:R-:W-:-:S04]  /*1d10*/  UIADD3 UR4, UPT, UPT, URZ, -UR5, URZ ;  /* 0x80000005ff047290 */ /* 0x000fc8000fffe0ff */
[----:B------:R-:W-:Y:S01]  /*1d20*/  IMAD.U32 R3, RZ, RZ, UR7 ;  /* 0x00000007ff037e24 */ /* 0x000fe2000f8e00ff */
[----:B------:R-:W-:-:S03]  /*1d30*/  UIMAD UR6, UR4, UR8, URZ ;  /* 0x00000008040672a4 */ /* 0x000fc6000f8e02ff */
[----:B------:R-:W-:Y:S01]  /*1d40*/  UMOV UR4, URZ ;  /* 0x000000ff00047c82 */ /* 0x000fe20008000000 */
[----:B------:R-:W-:Y:S01]  /*1d50*/  IABS R3, R3 ;  /* 0x0000000300037213 */ /* 0x000fe20000000000 */
[----:B------:R-:W-:-:S03]  /*1d60*/  UIMAD.WIDE.U32 UR4, UR5, UR6, UR4 ;  /* 0x00000006050472a5 */ /* 0x000fc6000f8e0004 */
[----:B------:R-:W-:Y:S02]  /*1d70*/  R2UR UR10, R3 ;  /* 0x00000000030a72ca */ /* 0x000fe400000e0000 */
[----:B------:R-:W2:Y:S02]  /*1d80*/  I2F.RP R3, UR9 ;  /* 0x0000000900037d06 */ /* 0x000ea40008209400 */
[----:B------:R-:W-:-:S09]  /*1d90*/  UMOV UR4, UR5 ;  /* 0x0000000500047c82 */ /* 0x000fd20008000000 */
[----:B------:R-:W-:Y:S01]  /*1da0*/  UIMAD.WIDE.U32 UR4, UR4, UR10, URZ ;  /* 0x0000000a040472a5 */ /* 0x000fe2000f8e00ff */
[----:B--2---:R-:W2:Y:S06]  /*1db0*/  MUFU.RCP R0, R3 ;  /* 0x0000000300007308 */ /* 0x004eac0000001000 */
[----:B------:R-:W-:Y:S02]  /*1dc0*/  UMOV UR4, UR5 ;  /* 0x0000000500047c82 */ /* 0x000fe40008000000 */
[----:B------:R-:W-:-:S04]  /*1dd0*/  UIADD3 UR5, UPT, UPT, -UR4, URZ, URZ ;  /* 0x000000ff04057290 */ /* 0x000fc8000fffe1ff */
[----:B------:R-:W-:-:S04]  /*1de0*/  UIMAD UR5, UR8, UR5, UR10 ;  /* 0x00000005080572a4 */ /* 0x000fc8000f8e020a */
[----:B------:R-:W-:Y:S01]  /*1df0*/  UISETP.GT.U32.AND UP0, UPT, UR8, UR5, UPT ;  /* 0x000000050800728c */ /* 0x000fe2000bf04070 */
[----:B--2---:R-:W-:Y:S02]  /*1e00*/  VIADD R0, R0, 0xffffffe ;  /* 0x0ffffffe00007836 */ /* 0x004fe40000000000 */
[----:B------:R-:W-:-:S04]  /*1e10*/  IMAD.U32 R3, RZ, RZ, UR29 ;  /* 0x0000001dff037e24 */ /* 0x000fc8000f8e00ff */
[----:B------:R-:W2:Y:S04]  /*1e20*/  F2I.FTZ.U32.TRUNC.NTZ R0, R0 ;  /* 0x0000000000007305 */ /* 0x000ea8000021f000 */
[----:B------:R-:W-:Y:S01]  /*1e30*/  @!UP0 UIADD3 UR5, UPT, UPT, UR5, -UR8, URZ ;  /* 0x8000000805058290 */ /* 0x000fe2000fffe0ff */
[----:B------:R-:W-:Y:S01]  /*1e40*/  SHF.L.U32 R3, R3, 0x1f, RZ ;  /* 0x0000001f03037819 */ /* 0x000fe200000006ff */
[----:B------:R-:W-:Y:S02]  /*1e50*/  @!UP0 UIADD3 UR4, UPT, UPT, UR4, 0x1, URZ ;  /* 0x0000000104048890 */ /* 0x000fe4000fffe0ff */
[----:B------:R-:W-:Y:S01]  /*1e60*/  UISETP.GE.U32.AND UP1, UPT, UR5, UR8, UPT ;  /* 0x000000080500728c */ /* 0x000fe2000bf26070 */
[----:B------:R-:W4:Y:S01]  /*1e70*/  S2UR UR8, SR_CgaCtaId ;  /* 0x00000000000879c3 */ /* 0x000f220000008800 */
[----:B------:R-:W-:-:S04]  /*1e80*/  ULOP3.LUT UR5, UR7, UR54, URZ, 0x3c, !UPT ;  /* 0x0000003607057292 */ /* 0x000fc8000f8e3cff */
[----:B------:R-:W-:-:S03]  /*1e90*/  UISETP.GE.AND UP0, UPT, UR5, URZ, UPT ;  /* 0x000000ff0500728c */ /* 0x000fc6000bf06270 */
[----:B--2---:R-:W-:Y:S02]  /*1ea0*/  R2UR UR5, R0 ;  /* 0x00000000000572ca */ /* 0x004fe400000e0000 */
[----:B------:R-:W-:Y:S02]  /*1eb0*/  @UP1 UIADD3 UR4, UPT, UPT, UR4, 0x1, URZ ;  /* 0x0000000104041890 */ /* 0x000fe4000fffe0ff */
[----:B------:R-:W-:-:S05]  /*1ec0*/  UISETP.NE.AND UP1, UPT, UR54, URZ, UPT ;  /* 0x000000ff3600728c */ /* 0x000fca000bf25270 */
[----:B------:R-:W-:Y:S02]  /*1ed0*/  UMOV UR6, UR4 ;  /* 0x0000000400067c82 */ /* 0x000fe40008000000 */
[----:B------:R-:W-:Y:S02]  /*1ee0*/  @!UP0 UIADD3 UR6, UPT, UPT, -UR6, URZ, URZ ;  /* 0x000000ff06068290 */ /* 0x000fe4000fffe1ff */
[----:B------:R-:W-:Y:S02]  /*1ef0*/  UIADD3 UR4, UPT, UPT, URZ, -UR5, URZ ;  /* 0x80000005ff047290 */ /* 0x000fe4000fffe0ff */
[----:B------:R-:W-:Y:S02]  /*1f00*/  @!UP1 ULOP3.LUT UR6, URZ, UR54, URZ, 0x33, !UPT ;  /* 0x00000036ff069292 */ /* 0x000fe4000f8e33ff */
[----:B----4-:R-:W-:-:S04]  /*1f10*/  ULEA UR35, UR8, UR35, 0x18 ;  /* 0x0000002308237291 */ /* 0x010fc8000f8ec0ff */
[----:B------:R-:W-:Y:S01]  /*1f20*/  ULEA UR8, UR34, UR35, 0x3 ;  /* 0x0000002322087291 */ /* 0x000fe2000f8e18ff */
[----:B------:R-:W-:-:S05]  /*1f30*/  IMAD.U32 R0, RZ, RZ, UR6 ;  /* 0x00000006ff007e24 */ /* 0x000fca000f8e00ff */
[----:B------:R-:W-:-:S03]  /*1f40*/  IABS R0, R0 ;  /* 0x0000000000007213 */ /* 0x000fc60000000000 */
[----:B------:R2:W4:Y:S01]  /*1f50*/  SYNCS.PHASECHK.TRANS64.TRYWAIT P0, [UR8+0xd0], R3 ;  /* 0x0000d003ff0075a7 */ /* 0x0005220008001108 */
[----:B------:R-:W-:Y:S01]  /*1f60*/  R2UR UR10, R0 ;  /* 0x00000000000a72ca */ /* 0x000fe200000e0000 */
[----:B------:R-:W-:-:S03]  /*1f70*/  UIMAD UR8, UR4, UR9, URZ ;  /* 0x00000009040872a4 */ /* 0x000fc6000f8e02ff */
[----:B------:R-:W-:Y:S02]  /*1f80*/  UMOV UR4, URZ ;  /* 0x000000ff00047c82 */ /* 0x000fe40008000000 */
[----:B------:R-:W-:Y:S02]  /*1f90*/  UIMAD.WIDE.U32 UR4, UR5, UR8, UR4 ;  /* 0x00000008050472a5 */ /* 0x000fe4000f8e0004 */
[----:B------:R-:W-:-:S04]  /*1fa0*/  ULEA.HI UR8, UR20, UR20, URZ, 0x1 ;  /* 0x0000001414087291 */ /* 0x000fc8000f8f08ff */
[----:B------:R-:W-:Y:S01]  /*1fb0*/  USHF.L.U32 UR8, UR8, 0x6, URZ ;  /* 0x0000000608087899 */ /* 0x000fe200080006ff */
[----:B------:R-:W-:Y:S02]  /*1fc0*/  UMOV UR4, UR5 ;  /* 0x0000000500047c82 */ /* 0x000fe40008000000 */
[----:B------:R-:W-:Y:S02]  /*1fd0*/  UIMAD.WIDE.U32 UR4, UR4, UR10, URZ ;  /* 0x0000000a040472a5 */ /* 0x000fe4000f8e00ff */
[----:B------:R-:W-:-:S05]  /*1fe0*/  ULOP3.LUT UR42, UR57, 0xffffff80, UR8, 0xf8, !UPT ;  /* 0xffffff80392a7892 */ /* 0x000fca000f8ef808 */
[----:B------:R-:W-:Y:S02]  /*1ff0*/  UMOV UR4, UR5 ;  /* 0x0000000500047c82 */ /* 0x000fe40008000000 */
[----:B------:R-:W-:-:S04]  /*2000*/  UIADD3 UR5, UPT, UPT, -UR4, URZ, URZ ;  /* 0x000000ff04057290 */ /* 0x000fc8000fffe1ff */
[----:B------:R-:W-:Y:S02]  /*2010*/  UIMAD UR5, UR9, UR5, UR10 ;  /* 0x00000005090572a4 */ /* 0x000fe4000f8e020a */
[----:B------:R-:W-:Y:S02]  /*2020*/  UIADD3 UR10, UPT, UPT, -UR7, URZ, URZ ;  /* 0x000000ff070a7290 */ /* 0x000fe4000fffe1ff */
[----:B------:R-:W-:Y:S02]  /*2030*/  UISETP.GT.U32.AND UP0, UPT, UR9, UR5, UPT ;  /* 0x000000050900728c */ /* 0x000fe4000bf04070 */
[----:B------:R-:W-:-:S04]  /*2040*/  UIMAD UR10, UR55, UR10, UR18 ;  /* 0x0000000a370a72a4 */ /* 0x000fc8000f8e0212 */
[----:B------:R-:W-:-:S05]  /*2050*/  ULEA UR10, UR10, UR57, 0x7 ;  /* 0x000000390a0a7291 */ /* 0x000fca000f8e38ff */
[----:B------:R-:W-:Y:S02]  /*2060*/  @!UP0 UIADD3 UR5, UPT, UPT, UR5, -UR9, URZ ;  /* 0x8000000905058290 */ /* 0x000fe4000fffe0ff */
[----:B------:R-:W-:Y:S02]  /*2070*/  @!UP0 UIADD3 UR4, UPT, UPT, UR4, 0x1, URZ ;  /* 0x0000000104048890 */ /* 0x000fe4000fffe0ff */
[----:B------:R-:W-:Y:S02]  /*2080*/  UISETP.GE.U32.AND UP1, UPT, UR5, UR9, UPT ;  /* 0x000000090500728c */ /* 0x000fe4000bf26070 */
[----:B------:R-:W-:-:S04]  /*2090*/  ULOP3.LUT UR5, UR6, UR49, URZ, 0x3c, !UPT ;  /* 0x0000003106057292 */ /* 0x000fc8000f8e3cff */
[----:B------:R-:W-:Y:S02]  /*20a0*/  UISETP.GE.AND UP0, UPT, UR5, URZ, UPT ;  /* 0x000000ff0500728c */ /* 0x000fe4000bf06270 */
[----:B------:R-:W-:-:S03]  /*20b0*/  UIADD3 UR5, UPT, UPT, -UR6, URZ, URZ ;  /* 0x000000ff06057290 */ /* 0x000fc6000fffe1ff */
[----:B------:R-:W-:Y:S02]  /*20c0*/  @UP1 UIADD3 UR4, UPT, UPT, UR4, 0x1, URZ ;  /* 0x0000000104041890 */ /* 0x000fe4000fffe0ff */
[----:B------:R-:W-:-:S05]  /*20d0*/  UIMAD UR54, UR54, UR5, UR7 ;  /* 0x00000005363672a4 */ /* 0x000fca000f8e0207 */
[----:B------:R-:W-:Y:S02]  /*20e0*/  UMOV UR48, UR4 ;  /* 0x0000000400307c82 */ /* 0x000fe40008000000 */
[----:B------:R-:W-:Y:S02]  /*20f0*/  @!UP0 UIADD3 UR48, UPT, UPT, -UR48, URZ, URZ ;  /* 0x000000ff30308290 */ /* 0x000fe4000fffe1ff */
[----:B------:R-:W-:Y:S02]  /*2100*/  UISETP.GE.U32.AND UP0, UPT, UR62, 0x7f, UPT ;  /* 0x0000007f3e00788c */ /* 0x000fe4000bf06070 */
[----:B------:R-:W-:-:S04]  /*2110*/  @!UP2 ULOP3.LUT UR48, URZ, UR49, URZ, 0x33, !UPT ;  /* 0x00000031ff30a292 */ /* 0x000fc8000f8e33ff */
[----:B------:R-:W-:-:S04]  /*2120*/  UIADD3 UR4, UPT, UPT, -UR48, URZ, URZ ;  /* 0x000000ff30047290 */ /* 0x000fc8000fffe1ff */
[----:B------:R-:W-:Y:S01]  /*2130*/  UIMAD UR49, UR49, UR4, UR6 ;  /* 0x00000004313172a4 */ /* 0x000fe2000f8e0206 */
[----:B--2---:R-:W-:Y:S11]  /*2140*/  BRA.U !UP0, `(.L_x_23) ;  /* 0x0000000508687547 */ /* 0x004ff6000b800000 */
[----:B------:R-:W2:Y:S01]  /*2150*/  LDCU.64 UR8, c[0x0][0x5c0] ;  /* 0x0000b800ff0877ac */ /* 0x000ea20008000a00 */
[----:B------:R-:W2:Y:S01]  /*2160*/  LDCU.64 UR36, c[0x0][0x5f8] ;  /* 0x0000bf00ff2477ac */ /* 0x000ea20008000a00 */
[----:B------:R-:W1:Y:S01]  /*2170*/  LDCU UR12, c[0x0][0x5c8] ;  /* 0x0000b900ff0c77ac */ /* 0x000e620008000800 */
[----:B------:R-:W1:Y:S01]  /*2180*/  LDCU UR11, c[0x0][0x600] ;  /* 0x0000c000ff0b77ac */ /* 0x000e620008000800 */
[----:B------:R-:W1:Y:S01]  /*2190*/  LDCU UR24, c[0x0][0x5a8] ;  /* 0x0000b500ff1877ac */ /* 0x000e620008000800 */
[----:B------:R-:W1:Y:S01]  /*21a0*/  LDCU UR23, c[0x0][0x59c] ;  /* 0x0000b380ff1777ac */ /* 0x000e620008000800 */
[----:B--2---:R-:W-:Y:S01]  /*21b0*/  UIMAD UR38, UR54, UR8, UR36 ;  /* 0x00000008362672a4 */ /* 0x004fe2000f8e0224 */
[----:B------:R-:W2:Y:S01]  /*21c0*/  LDCU UR22, c[0x0][0x590] ;  /* 0x0000b200ff1677ac */ /* 0x000ea20008000800 */
[----:B------:R-:W2:Y:S01]  /*21d0*/  LDCU UR28, c[0x0][0x594] ;  /* 0x0000b280ff1c77ac */ /* 0x000ea20008000800 */
[----:B------:R-:W2:Y:S01]  /*21e0*/  LDCU UR27, c[0x0][0x598] ;  /* 0x0000b300ff1b77ac */ /* 0x000ea20008000800 */
[----:B------:R-:W2:Y:S01]  /*21f0*/  LDCU UR26, c[0x0][0x5ac] ;  /* 0x0000b580ff1a77ac */ /* 0x000ea20008000800 */
[----:B------:R-:W2:Y:S01]  /*2200*/  LDCU UR25, c[0x0][0x5b0] ;  /* 0x0000b600ff1977ac */ /* 0x000ea20008000800 */
[----:B------:R-:W2:Y:S01]  /*2210*/  LDCU UR5, c[0x0][0x5cc] ;  /* 0x0000b980ff0577ac */ /* 0x000ea20008000800 */
[----:B------:R-:W2:Y:S01]  /*2220*/  LDCU UR4, c[0x0][0x5ec] ;  /* 0x0000bd80ff0477ac */ /* 0x000ea20008000800 */
[----:B------:R-:W2:Y:S01]  /*2230*/  LDCU.64 UR20, c[0x0][0x5a0] ;  /* 0x0000b400ff1477ac */ /* 0x000ea20008000a00 */
[----:B------:R-:W2:Y:S01]  /*2240*/  LDCU.64 UR16, c[0x0][0x5d0] ;  /* 0x0000ba00ff1077ac */ /* 0x000ea20008000a00 */
[----:B------:R-:W2:Y:S01]  /*2250*/  LDCU.64 UR6, c[0x0][0x5f0] ;  /* 0x0000be00ff0677ac */ /* 0x000ea20008000a00 */
[----:B------:R-:W-:-:S02]  /*2260*/  UIMAD UR37, UR49, UR9, UR37 ;  /* 0x00000009312572a4 */ /* 0x000fc4000f8e0225 */
[----:B-1----:R-:W-:Y:S01]  /*2270*/  UIMAD UR36, UR48, UR12, UR11 ;  /* 0x0000000c302472a4 */ /* 0x002fe2000f8e020b */
[----:B------:R-:W-:Y:S01]  /*2280*/  UMOV UR18, URZ ;  /* 0x000000ff00127c82 */ /* 0x000fe20008000000 */
[----:B------:R-:W-:-:S10]  /*2290*/  UMOV UR14, UR34 ;  /* 0x00000022000e7c82 */ /* 0x000fd40008000000 */
.L_x_29:
[----:B------:R-:W-:Y:S01]  /*22a0*/  @!P3 MOV R3, 0x4000 ;  /* 0x000040000003b802 */ /* 0x000fe20000000f00 */
[----:B------:R-:W-:Y:S01]  /*22b0*/  ULEA UR11, UR14, UR35, 0x3 ;  /* 0x000000230e0b7291 */ /* 0x000fe2000f8e18ff */
[----:B--2-4-:R-:W-:Y:S11]  /*22c0*/  @P0 BRA `(.L_x_24) ;  /* 0x0000000000100947 */ /* 0x014ff60003800000 */
[----:B------:R-:W-:Y:S04]  /*22d0*/  MOV R0, UR29 ;  /* 0x0000001d00007c02 */ /* 0x000fe80008000f00 */
[----:B------:R-:W-:Y:S04]  /*22e0*/  SHF.L.U32 R5, R0, 0x1f, RZ ;  /* 0x0000001f00057819 */ /* 0x000fe800000006ff */
[----:B------:R-:W1:Y:S02]  /*22f0*/  SYNCS.PHASECHK.TRANS64.TRYWAIT P0, [UR11+0xd0], R5 ;  /* 0x0000d005ff0075a7 */ /* 0x000e64000800110b */
[----:B-1----:R-:W-:Y:S05]  /*2300*/  @!P0 BRA `(.L_x_25) ;  /* 0x0000007c008c8947 */ /* 0x002fea0003800000 */
.L_x_24:
[----:B------:R4:W-:Y:S01]  /*2310*/  @!P3 SYNCS.ARRIVE.TRANS64 RZ, [UR11], R3 ;  /* 0x00000003ffffb9a7 */ /* 0x0009e2000800000b */
[----:B------:R-:W-:Y:S04]  /*2320*/  ULOP3.LUT UR8, UR47, 0x2, URZ, 0xfc, !UPT ;  /* 0x000000022f087892 */ /* 0x000fe8000f8efcff */
[----:B------:R-:W-:Y:S09]  /*2330*/  UISETP.NE.AND UP0, UPT, UR8, 0x2, UPT ;  /* 0x000000020800788c */ /* 0x000ff2000bf05270 */
[----:B------:R-:W-:Y:S05]  /*2340*/  BRA.U UP0, `(.L_x_26) ;  /* 0x0000000100047547 */ /* 0x000fea000b800000 */
[----:B--23--:R-:W-:Y:S05]  /*2350*/  BPT.TRAP 0x1 ;  /* 0x000000040000795c */ /* 0x00cfea0000300000 */
.L_x_26:
[----:B------:R-:W-:Y:S04]  /*2360*/  BSSY.RECONVERGENT B0, `(.L_x_27) ;  /* 0x0000003000007945 */ /* 0x000fe80003800200 */
[----:B------:R-:W-:Y:S05]  /*2370*/  @P2 BRA `(.L_x_28) ;  /* 0x0000000000042947 */ /* 0x000fea0003800000 */
[----:B--23--:R-:W-:Y:S05]  /*2380*/  BPT.TRAP 0x1 ;  /* 0x000000040000795c */ /* 0x00cfea0000300000 */
.L_x_28:
[----:B--23--:R-:W-:Y:S05]  /*2390*/  BSYNC.RECONVERGENT B0 ;  /* 0x0000000000007941 */ /* 0x00cfea0003800200 */
.L_x_27:
[----:B------:R-:W-:Y:S02]  /*23a0*/  UIADD3 UR8, UPT, UPT, UR14, 0x1, URZ ;  /* 0x000000010e087890 */ /* 0x000fe4000fffe0ff */
[----:B------:R-:W-:Y:S02]  /*23b0*/  USHF.L.U32 UR43, UR18, 0x6, URZ ;  /* 0x00000006122b7899 */ /* 0x000fe400080006ff */
[----:B------:R-:W-:Y:S02]  /*23c0*/  UISETP.NE.AND UP0, UPT, UR8, 0x1a, UPT ;  /* 0x0000001a0800788c */ /* 0x000fe4000bf05270 */
[----:B------:R-:W-:Y:S02]  /*23d0*/  ULOP3.LUT UR41, UR11, 0xfefffff8, URZ, 0xc0, !UPT ;  /* 0xfefffff80b297892 */ /* 0x000fe4000f8ec0ff */
[----:B------:R-:W-:Y:S02]  /*23e0*/  USEL UR9, URZ, 0x1, UP0 ;  /* 0x00000001ff097887 */ /* 0x000fe40008000000 */
[----:B------:R-:W-:Y:S02]  /*23f0*/  USEL UR34, UR8, URZ, UP0 ;  /* 0x000000ff08227287 */ /* 0x000fe40008000000 */
[----:B------:R-:W-:Y:S02]  /*2400*/  ULOP3.LUT UR29, UR29, UR9, URZ, 0x3c, !UPT ;  /* 0x000000091d1d7292 */ /* 0x000fe4000f8e3cff */
[----:B------:R-:W-:Y:S02]  /*2410*/  ULEA UR8, UR34, UR35, 0x3 ;  /* 0x0000002322087291 */ /* 0x000fe4000f8e18ff */
[----:B------:R-:W-:Y:S02]  /*2420*/  UISETP.NE.AND UP0, UPT, UR22, 0x1, UPT ;  /* 0x000000011600788c */ /* 0x000fe4000bf05270 */
[----:B------:R-:W-:Y:S01]  /*2430*/  UISETP.NE.AND UP2, UPT, UR24, 0x1, UPT ;  /* 0x000000011800788c */ /* 0x000fe2000bf45270 */
[----:B-1----:R-:W-:Y:S01]  /*2440*/  MOV R0, UR29 ;  /* 0x0000001d00007c02 */ /* 0x002fe20008000f00 */
[----:B------:R-:W-:Y:S02]  /*2450*/  UIADD3 UR32, UP1, UPT, UR50, 0x80, URZ ;  /* 0x0000008032207890 */ /* 0x000fe4000ff3e0ff */
[----:B------:R-:W-:Y:S01]  /*2460*/  UIADD3 UR18, UPT, UPT, UR18, 0x1, URZ ;  /* 0x0000000112127890 */ /* 0x000fe2000fffe0ff */
[----:B----4-:R-:W-:Y:S01]  /*2470*/  SHF.L.U32 R3, R0, 0x1f, RZ ;  /* 0x0000001f00037819 */ /* 0x010fe200000006ff */
[----:B------:R-:W-:Y:S01]  /*2480*/  UIADD3.X UR33, UPT, UPT, URZ, UR51, URZ, UP1, !UPT ;  /* 0x00000033ff217290 */ /* 0x000fe20008ffe4ff */
[----:B------:R-:W-:Y:S02]  /*2490*/  UMOV UR44, 0x0 ;  /* 0x00000000002c7882 */ /* 0x000fe40000000000 */
[----:B------:R1:W2:Y:S01]  /*24a0*/  SYNCS.PHASECHK.TRANS64.TRYWAIT P0, [UR8+0xd0], R3 ;  /* 0x0000d003ff0075a7 */ /* 0x0002a20008001108 */
[----:B------:R-:W-:Y:S02]  /*24b0*/  UIMAD.WIDE.U32 UR8, UR43, UR28, URZ ;  /* 0x0000001c2b0872a5 */ /* 0x000fe4000f8e00ff */
[----:B------:R-:W-:Y:S02]  /*24c0*/  ULEA UR8, UR14, UR35, 0xc ;  /* 0x000000230e087291 */ /* 0x000fe4000f8e60ff */
[----:B------:R-:W-:Y:S02]  /*24d0*/  USHF.R.U32.HI UR9, URZ, UR27, UR9 ;  /* 0x0000001bff097299 */ /* 0x000fe40008011609 */
[----:B------:R-:W-:Y:S02]  /*24e0*/  UIADD3 UR40, UPT, UPT, UR8, 0x4400, URZ ;  /* 0x0000440008287890 */ /* 0x000fe4000fffe0ff */
[----:B------:R-:W-:Y:S02]  /*24f0*/  USEL UR9, UR43, UR9, !UP0 ;  /* 0x000000092b097287 */ /* 0x000fe4000c000000 */
[----:B------:R-:W-:Y:S02]  /*2500*/  UISETP.NE.AND UP0, UPT, UR23, 0x1, UPT ;  /* 0x000000011700788c */ /* 0x000fe4000bf05270 */
[----:B------:R-:W-:Y:S02]  /*2510*/  UIMAD.WIDE.U32 UR12, UR9, UR20, URZ ;  /* 0x00000014090c72a5 */ /* 0x000fe4000f8e00ff */
[----:B------:R-:W-:Y:S02]  /*2520*/  ULEA UR12, UR37, UR38, 0x5 ;  /* 0x00000026250c7291 */ /* 0x000fe4000f8e28ff */
[----:B------:R-:W-:Y:S02]  /*2530*/  USHF.R.U32.HI UR13, URZ, UR21, UR13 ;  /* 0x00000015ff0d7299 */ /* 0x000fe4000801160d */
[----:B------:R-:W-:Y:S02]  /*2540*/  ULEA UR19, UR36, UR12, 0xa ;  /* 0x0000000c24137291 */ /* 0x000fe4000f8e50ff */
[----:B------:R-:W-:Y:S02]  /*2550*/  USEL UR13, UR9, UR13, !UP0 ;  /* 0x0000000d090d7287 */ /* 0x000fe4000c000000 */
[----:B------:R-:W-:Y:S02]  /*2560*/  UIADD3 UR12, UPT, UPT, -UR9, URZ, URZ ;  /* 0x000000ff090c7290 */ /* 0x000fe4000fffe1ff */
[----:B------:R-:W-:Y:S02]  /*2570*/  UIMAD.WIDE.U32 UR14, UR13, UR26, URZ ;  /* 0x0000001a0d0e72a5 */ /* 0x000fe4000f8e00ff */
[----:B------:R-:W-:Y:S02]  /*2580*/  UIMAD UR12, UR22, UR12, UR43 ;  /* 0x0000000c160c72a4 */ /* 0x000fe4000f8e022b */
[----:B------:R-:W-:Y:S02]  /*2590*/  UIADD3 UR30, UP0, UPT, UR50, 0x180, URZ ;  /* 0x00000180321e7890 */ /* 0x000fe4000ff1e0ff */
[----:B------:R-:W-:Y:S02]  /*25a0*/  UIADD3 UR8, UPT, UPT, UR8, 0x1e400, URZ ;  /* 0x0001e40008087890 */ /* 0x000fe4000fffe0ff */
[----:B------:R-:W-:Y:S02]  /*25b0*/  UIADD3.X UR31, UPT, UPT, URZ, UR51, URZ, UP0, !UPT ;  /* 0x00000033ff1f7290 */ /* 0x000fe400087fe4ff */
[----:B------:R-:W-:Y:S01]  /*25c0*/  UISETP.NE.AND UP0, UPT, UR18, UR46, UPT ;  /* 0x0000002e1200728c */ /* 0x000fe2000bf05270 */
[----:B------:R-:W-:Y:S01]  /*25d0*/  UMOV UR45, 0x10000000 ;  /* 0x10000000002d7882 */ /* 0x000fe20000000000 */
[----:B------:R-:W-:Y:S01]  /*25e0*/  UMOV UR14, UR15 ;  /* 0x0000000f000e7c82 */ /* 0x000fe20008000000 */
[----:B------:R-:W-:Y:S01]  /*25f0*/  UTMALDG.2D.2CTA [UR40], [UR32], desc[UR44] ;  /* 0x00002c28200075b4 */ /* 0x000fe20008209000 */
[----:B------:R-:W-:Y:S04]  /*2600*/  USHF.R.U32.HI UR11, URZ, UR25, UR14 ;  /* 0x00000019ff0b7299 */ /* 0x000fe8000801160e */
[----:B------:R-:W-:Y:S02]  /*2610*/  USEL UR14, UR13, UR11, !UP2 ;  /* 0x0000000b0d0e7287 */ /* 0x000fe4000d000000 */
[----:B------:R-:W-:Y:S02]  /*2620*/  UIADD3 UR11, UPT, UPT, -UR13, URZ, URZ ;  /* 0x000000ff0d0b7290 */ /* 0x000fe4000fffe1ff */
[----:B------:R-:W-:Y:S02]  /*2630*/  UIADD3 UR15, UPT, UPT, -UR14, URZ, URZ ;  /* 0x000000ff0e0f7290 */ /* 0x000fe4000fffe1ff */
[----:B------:R-:W-:Y:S02]  /*2640*/  UIMAD UR9, UR23, UR11, UR9 ;  /* 0x0000000b170972a4 */ /* 0x000fe4000f8e0209 */
[----:B------:R-:W-:Y:S02]  /*2650*/  UIMAD UR13, UR24, UR15, UR13 ;  /* 0x0000000f180d72a4 */ /* 0x000fe4000f8e020d */
[----:B------:R-:W-:Y:S02]  /*2660*/  UIMAD UR11, UR12, UR5, UR4 ;  /* 0x000000050c0b72a4 */ /* 0x000fe4000f8e0204 */
[----:B------:R-:W-:Y:S02]  /*2670*/  UIMAD UR12, UR9, UR16, UR6 ;  /* 0x00000010090c72a4 */ /* 0x000fe4000f8e0206 */
[----:B------:R-:W-:Y:S02]  /*2680*/  UIMAD UR13, UR13, UR17, UR7 ;  /* 0x000000110d0d72a4 */ /* 0x000fe4000f8e0207 */
[----:B------:R-:W-:Y:S01]  /*2690*/  UPRMT UR15, UR19, 0x5410, URZ ;  /* 0x00005410130f7896 */ /* 0x000fe200080000ff */
[----:B------:R-:W-:Y:S02]  /*26a0*/  UMOV UR9, UR41 ;  /* 0x0000002900097c82 */ /* 0x000fe40008000000 */
[----:B------:R-:W-:Y:S06]  /*26b0*/  UMOV UR19, UR46 ;  /* 0x0000002e00137c82 */ /* 0x000fec0008000000 */
[----:B------:R3:W-:Y:S02]  /*26c0*/  UTMALDG.5D.IM2COL.2CTA [UR8], [UR30], UR15, desc[UR44] ;  /* 0x00002c081e0073b4 */ /* 0x0007e4000826100f */
[----:B---3--:R-:W-:Y:S01]  /*26d0*/  UMOV UR14, UR34 ;  /* 0x00000022000e7c82 */ /* 0x008fe20008000000 */
[----:B-1----:R-:W-:Y:S05]  /*26e0*/  BRA.U UP0, `(.L_x_29) ;  /* 0xfffffff900ec7547 */ /* 0x002fea000b83ffff */
.L_x_23:
[----:B------:R-:W-:Y:S01]  /*26f0*/  ULEA UR4, UR34, UR35, 0x3 ;  /* 0x0000002322047291 */ /* 0x000fe2000f8e18ff */
[----:B------:R-:W-:Y:S01]  /*2700*/  MOV R0, UR29 ;  /* 0x0000001d00007c02 */ /* 0x000fe20008000f00 */
[----:B------:R-:W-:Y:S01]  /*2710*/  @!P1 SYNCS.ARRIVE.TRANS64.A1T0 RZ, [UR35+0x1c8], RZ ;  /* 0x0001c8ffffff99a7 */ /* 0x000fe20008100023 */
[----:B------:R-:W-:Y:S02]  /*2720*/  UISETP.GT.AND UP0, UPT, UR60, UR59, UPT ;  /* 0x0000003b3c00728c */ /* 0x000fe4000bf04270 */
[----:B------:R-:W-:-:S04]  /*2730*/  SHF.L.U32 R0, R0, 0x1f, RZ ;  /* 0x0000001f00007819 */ /* 0x000fc800000006ff */
[----:B--2-4-:R2:W4:Y:S03]  /*2740*/  SYNCS.PHASECHK.TRANS64.TRYWAIT P0, [UR4+0xd0], R0 ;  /* 0x0000d000ff0075a7 */ /* 0x0145260008001104 */
[----:B------:R-:W-:Y:S05]  /*2750*/  BRA.U !UP0, `(.L_x_30) ;  /* 0x0000000508647547 */ /* 0x000fea000b800000 */
[----:B------:R-:W1:Y:S01]  /*2760*/  LDCU.64 UR8, c[0x0][0x5c0] ;  /* 0x0000b800ff0877ac */ /* 0x000e620008000a00 */
[----:B------:R-:W1:Y:S01]  /*2770*/  LDCU.64 UR44, c[0x0][0x5f8] ;  /* 0x0000bf00ff2c77ac */ /* 0x000e620008000a00 */
[----:B------:R-:W3:Y:S01]  /*2780*/  LDCU UR11, c[0x0][0x5c8] ;  /* 0x0000b900ff0b77ac */ /* 0x000ee20008000800 */
[----:B------:R-:W3:Y:S01]  /*2790*/  LDCU UR37, c[0x0][0x600] ;  /* 0x0000c000ff2577ac */ /* 0x000ee20008000800 */
[----:B------:R-:W2:Y:S01]  /*27a0*/  LDCU UR23, c[0x0][0x5a8] ;  /* 0x0000b500ff1777ac */ /* 0x000ea20008000800 */
[----:B------:R-:W2:Y:S01]  /*27b0*/  LDCU UR22, c[0x0][0x59c] ;  /* 0x0000b380ff1677ac */ /* 0x000ea20008000800 */
[----:B-1----:R-:W-:Y:S01]  /*27c0*/  UIMAD UR38, UR49, UR9, UR45 ;  /* 0x00000009312672a4 */ /* 0x002fe2000f8e022d */
[----:B------:R-:W1:Y:S01]  /*27d0*/  LDCU UR18, c[0x0][0x590] ;  /* 0x0000b200ff1277ac */ /* 0x000e620008000800 */
[----:B------:R-:W1:Y:S01]  /*27e0*/  LDCU UR27, c[0x0][0x594] ;  /* 0x0000b280ff1b77ac */ /* 0x000e620008000800 */
[----:B------:R-:W1:Y:S01]  /*27f0*/  LDCU UR26, c[0x0][0x598] ;  /* 0x0000b300ff1a77ac */ /* 0x000e620008000800 */
[----:B------:R-:W1:Y:S01]  /*2800*/  LDCU UR25, c[0x0][0x5ac] ;  /* 0x0000b580ff1977ac */ /* 0x000e620008000800 */
[----:B------:R-:W1:Y:S01]  /*2810*/  LDCU UR24, c[0x0][0x5b0] ;  /* 0x0000b600ff1877ac */ /* 0x000e620008000800 */
[----:B------:R-:W1:Y:S01]  /*2820*/  LDCU UR5, c[0x0][0x5cc] ;  /* 0x0000b980ff0577ac */ /* 0x000e620008000800 */
[----:B------:R-:W1:Y:S01]  /*2830*/  LDCU UR4, c[0x0][0x5ec] ;  /* 0x0000bd80ff0477ac */ /* 0x000e620008000800 */
[----:B------:R-:W1:Y:S01]  /*2840*/  LDCU.64 UR20, c[0x0][0x5a0] ;  /* 0x0000b400ff1477ac */ /* 0x000e620008000a00 */
[----:B------:R-:W1:Y:S01]  /*2850*/  LDCU.64 UR16, c[0x0][0x5d0] ;  /* 0x0000ba00ff1077ac */ /* 0x000e620008000a00 */
[----:B------:R-:W1:Y:S01]  /*2860*/  LDCU.64 UR6, c[0x0][0x5f0] ;  /* 0x0000be00ff0677ac */ /* 0x000e620008000a00 */
[----:B------:R-:W-:-:S02]  /*2870*/  UIMAD UR44, UR54, UR8, UR44 ;  /* 0x00000008362c72a4 */ /* 0x000fc4000f8e022c */
[----:B------:R-:W-:Y:S02]  /*2880*/  UIADD3 UR45, UPT, UPT, UR61, UR19, URZ ;  /* 0x000000133d2d7290 */ /* 0x000fe4000fffe0ff */
[----:B---3--:R-:W-:Y:S01]  /*2890*/  UIMAD UR37, UR48, UR11, UR37 ;  /* 0x0000000b302572a4 */ /* 0x008fe2000f8e0225 */
[----:B--2---:R-:W-:-:S11]  /*28a0*/  UMOV UR14, UR34 ;  /* 0x00000022000e7c82 */ /* 0x004fd60008000000 */
.L_x_36:
[----:B------:R-:W-:Y:S01]  /*28b0*/  @!P3 MOV R3, 0x4000 ;  /* 0x000040000003b802 */ /* 0x000fe20000000f00 */
[----:B------:R-:W-:Y:S01]  /*28c0*/  ULEA UR11, UR14, UR35, 0x3 ;  /* 0x000000230e0b7291 */ /* 0x000fe2000f8e18ff */
[----:B--2-4-:R-:W-:Y:S11]  /*28d0*/  @P0 BRA `(.L_x_31) ;  /* 0x0000000000100947 */ /* 0x014ff60003800000 */
[----:B------:R-:W-:Y:S04]  /*28e0*/  MOV R0, UR29 ;  /* 0x0000001d00007c02 */ /* 0x000fe80008000f00 */
[----:B------:R-:W-:Y:S04]  /*28f0*/  SHF.L.U32 R5, R0, 0x1f, RZ ;  /* 0x0000001f00057819 */ /* 0x000fe800000006ff */
[----:B------:R-:W2:Y:S02]  /*2900*/  SYNCS.PHASECHK.TRANS64.TRYWAIT P0, [UR11+0xd0], R5 ;  /* 0x0000d005ff0075a7 */ /* 0x000ea4000800110b */
[----:B--2---:R-:W-:Y:S05]  /*2910*/  @!P0 BRA `(.L_x_32) ;  /* 0x0000007800208947 */ /* 0x004fea0003800000 */
.L_x_31:
[----:B------:R3:W-:Y:S01]  /*2920*/  @!P3 SYNCS.ARRIVE.TRANS64 RZ, [UR11], R3 ;  /* 0x00000003ffffb9a7 */ /* 0x0007e2000800000b */
[----:B------:R-:W-:Y:S04]  /*2930*/  ULOP3.LUT UR8, UR47, 0x2, URZ, 0xfc, !UPT ;  /* 0x000000022f087892 */ /* 0x000fe8000f8efcff */
[----:B------:R-:W-:Y:S09]  /*2940*/  UISETP.NE.AND UP0, UPT, UR8, 0x2, UPT ;  /* 0x000000020800788c */ /* 0x000ff2000bf05270 */
[----:B------:R-:W-:Y:S05]  /*2950*/  BRA.U UP0, `(.L_x_33) ;  /* 0x0000000100047547 */ /* 0x000fea000b800000 */
[----:B-1----:R-:W-:Y:S05]  /*2960*/  BPT.TRAP 0x1 ;  /* 0x000000040000795c */ /* 0x002fea0000300000 */
.L_x_33:
[----:B------:R-:W-:Y:S04]  /*2970*/  BSSY.RECONVERGENT B0, `(.L_x_34) ;  /* 0x0000003000007945 */ /* 0x000fe80003800200 */
[----:B------:R-:W-:Y:S05]  /*2980*/  @P2 BRA `(.L_x_35) ;  /* 0x0000000000042947 */ /* 0x000fea0003800000 */
[----:B-1----:R-:W-:Y:S05]  /*2990*/  BPT.TRAP 0x1 ;  /* 0x000000040000795c */ /* 0x002fea0000300000 */
.L_x_35:
[----:B-1----:R-:W-:Y:S05]  /*29a0*/  BSYNC.RECONVERGENT B0 ;  /* 0x0000000000007941 */ /* 0x002fea0003800200 */
.L_x_34:
[----:B------:R-:W-:Y:S02]  /*29b0*/  UIADD3 UR8, UPT, UPT, UR14, 0x1, URZ ;  /* 0x000000010e087890 */ /* 0x000fe4000fffe0ff */
[----:B------:R-:W-:Y:S02]  /*29c0*/  USHF.L.U32 UR43, UR19, 0x6, URZ ;  /* 0x00000006132b7899 */ /* 0x000fe400080006ff */
[----:B------:R-:W-:Y:S02]  /*29d0*/  UISETP.NE.AND UP0, UPT, UR8, 0x1a, UPT ;  /* 0x0000001a0800788c */ /* 0x000fe4000bf05270 */
[----:B------:R-:W-:Y:S02]  /*29e0*/  ULEA UR28, UR14, UR35, 0xc ;  /* 0x000000230e1c7291 */ /* 0x000fe4000f8e60ff */
[----:B------:R-:W-:Y:S02]  /*29f0*/  USEL UR9, URZ, 0x1, UP0 ;  /* 0x00000001ff097887 */ /* 0x000fe40008000000 */
[----:B------:R-:W-:Y:S02]  /*2a00*/  USEL UR34, UR8, URZ, UP0 ;  /* 0x000000ff08227287 */ /* 0x000fe40008000000 */
[----:B------:R-:W-:Y:S02]  /*2a10*/  ULOP3.LUT UR29, UR29, UR9, URZ, 0x3c, !UPT ;  /* 0x000000091d1d7292 */ /* 0x000fe4000f8e3cff */
[----:B------:R-:W-:Y:S02]  /*2a20*/  ULEA UR8, UR34, UR35, 0x3 ;  /* 0x0000002322087291 */ /* 0x000fe4000f8e18ff */
[----:B------:R-:W-:Y:S02]  /*2a30*/  UISETP.NE.AND UP0, UPT, UR18, 0x1, UPT ;  /* 0x000000011200788c */ /* 0x000fe4000bf05270 */
[----:B------:R-:W-:Y:S01]  /*2a40*/  ULOP3.LUT UR41, UR11, 0xfefffff8, URZ, 0xc0, !UPT ;  /* 0xfefffff80b297892 */ /* 0x000fe2000f8ec0ff */
[----:B--2---:R-:W-:Y:S01]  /*2a50*/  MOV R0, UR29 ;  /* 0x0000001d00007c02 */ /* 0x004fe20008000f00 */
[----:B------:R-:W-:Y:S02]  /*2a60*/  UISETP.NE.AND UP2, UPT, UR23, 0x1, UPT ;  /* 0x000000011700788c */ /* 0x000fe4000bf45270 */
[----:B------:R-:W-:Y:S01]  /*2a70*/  UIADD3 UR32, UP1, UPT, UR50, 0x80, URZ ;  /* 0x0000008032207890 */ /* 0x000fe2000ff3e0ff */
[----:B---3--:R-:W-:Y:S01]  /*2a80*/  SHF.L.U32 R3, R0, 0x1f, RZ ;  /* 0x0000001f00037819 */ /* 0x008fe200000006ff */
[----:B------:R-:W-:Y:S02]  /*2a90*/  UIADD3 UR40, UPT, UPT, UR28, 0x4400, URZ ;  /* 0x000044001c287890 */ /* 0x000fe4000fffe0ff */
[----:B------:R-:W-:Y:S01]  /*2aa0*/  UIADD3.X UR33, UPT, UPT, URZ, UR51, URZ, UP1, !UPT ;  /* 0x00000033ff217290 */ /* 0x000fe20008ffe4ff */
[----:B------:R1:W2:Y:S01]  /*2ab0*/  SYNCS.PHASECHK.TRANS64.TRYWAIT P0, [UR8+0xd0], R3 ;  /* 0x0000d003ff0075a7 */ /* 0x0002a20008001108 */
[----:B------:R-:W-:Y:S02]  /*2ac0*/  UIMAD.WIDE.U32 UR8, UR43, UR27, URZ ;  /* 0x0000001b2b0872a5 */ /* 0x000fe4000f8e00ff */
[----:B------:R-:W-:Y:S02]  /*2ad0*/  UIADD3 UR19, UPT, UPT, UR19, 0x1, URZ ;  /* 0x0000000113137890 */ /* 0x000fe4000fffe0ff */
[----:B------:R-:W-:Y:S01]  /*2ae0*/  USHF.R.U32.HI UR9, URZ, UR26, UR9 ;  /* 0x0000001aff097299 */ /* 0x000fe20008011609 */
[----:B------:R-:W-:Y:S01]  /*2af0*/  UMOV UR48, 0x0 ;  /* 0x0000000000307882 */ /* 0x000fe20000000000 */
[----:B------:R-:W-:Y:S02]  /*2b00*/  UMOV UR49, 0x10000000 ;  /* 0x1000000000317882 */ /* 0x000fe40000000000 */
[----:B------:R-:W-:Y:S01]  /*2b10*/  USEL UR9, UR43, UR9, !UP0 ;  /* 0x000000092b097287 */ /* 0x000fe2000c000000 */
[----:B------:R-:W-:Y:S01]  /*2b20*/  UTMALDG.2D.2CTA [UR40], [UR32], desc[UR48] ;  /* 0x00003028200075b4 */ /* 0x000fe20008209000 */
        /* <DEDUP_REMOVED lines=9> */
[----:B------:R-:W-:Y:S03]  /*2bc0*/  UIADD3 UR30, UP0, UPT, UR50, 0x180, URZ ;  /* 0x00000180321e7890 */ /* 0x000fe6000ff1e0ff */
[----:B------:R-:W-:Y:S01]  /*2bd0*/  UMOV UR8, UR15 ;  /* 0x0000000f00087c82 */ /* 0x000fe20008000000 */
[----:B------:R-:W-:Y:S02]  /*2be0*/  UIADD3.X UR31, UPT, UPT, URZ, UR51, URZ, UP0, !UPT ;  /* 0x00000033ff1f7290 */ /* 0x000fe400087fe4ff */
[----:B------:R-:W-:Y:S02]  /*2bf0*/  USHF.R.U32.HI UR11, URZ, UR24, UR8 ;  /* 0x00000018ff0b7299 */ /* 0x000fe40008011608 */
[----:B------:R-:W-:Y:S02]  /*2c00*/  UIADD3 UR8, UPT, UPT, UR28, 0x1e400, URZ ;  /* 0x0001e4001c087890 */ /* 0x000fe4000fffe0ff */
        /* <DEDUP_REMOVED lines=9> */
[----:B------:R-:W-:Y:S01]  /*2ca0*/  UMOV UR9, UR41 ;  /* 0x0000002900097c82 */ /* 0x000fe20008000000 */
[----:B------:R-:W-:Y:S07]  /*2cb0*/  UISETP.NE.AND UP0, UPT, UR19, UR45, UPT ;  /* 0x0000002d1300728c */ /* 0x000fee000bf05270 */
[----:B------:R3:W-:Y:S02]  /*2cc0*/  UTMALDG.5D.IM2COL.2CTA [UR8], [UR30], UR15, desc[UR48] ;  /* 0x000030081e0073b4 */ /* 0x0007e4000826100f */
[----:B---3--:R-:W-:Y:S01]  /*2cd0*/  UMOV UR14, UR34 ;  /* 0x00000022000e7c82 */ /* 0x008fe20008000000 */
[----:B-1----:R-:W-:Y:S05]  /*2ce0*/  BRA.U UP0, `(.L_x_36) ;  /* 0xfffffff900f07547 */ /* 0x002fea000b83ffff */
.L_x_30:
[----:B------:R-:W-:Y:S01]  /*2cf0*/  SHF.L.U32 R3, R2, 0x1f, RZ ;  /* 0x0000001f02037819 */ /* 0x000fe200000006ff */
[----:B------:R-:W-:-:S03]  /*2d00*/  NOP ;  /* 0x0000000000007918 */ /* 0x000fc60000000000 */
[----:B--2-4-:R-:W2:Y:S02]  /*2d10*/  SYNCS.PHASECHK.TRANS64.TRYWAIT P0, [UR35+0x1d0], R3 ;  /* 0x0001d003ff0075a7 */ /* 0x014ea40008001123 */
[----:B--2---:R-:W-:Y:S05]  /*2d20*/  @!P0 BRA `(.L_x_37) ;  /* 0x0000007400348947 */ /* 0x004fea0003800000 */
.L_x_143:
[----:B------:R-:W4:Y:S01]  /*2d30*/  LDS.128 R4, [UR35+0x210] ;  /* 0x00021023ff047984 */ /* 0x000f220008000c00 */
[----:B------:R-:W-:Y:S02]  /*2d40*/  UIADD3 UR4, UPT, UPT, UR35, 0x1d8, URZ ;  /* 0x000001d823047890 */ /* 0x000fe4000fffe0ff */
[----:B------:R-:W-:Y:S01]  /*2d50*/  UISETP.GE.AND UP0, UPT, UR39, 0x1, UPT ;  /* 0x000000012700788c */ /* 0x000fe2000bf06270 */
[----:B------:R-:W-:Y:S01]  /*2d60*/  @!PT LDS RZ, [RZ] ;  /* 0x00000000fffff984 */ /* 0x000fe20000000800 */
[----:B------:R-:W-:Y:S01]  /*2d70*/  @!PT LDS RZ, [RZ] ;  /* 0x00000000fffff984 */ /* 0x000fe20000000800 */
[----:B------:R-:W-:Y:S01]  /*2d80*/  @!PT LDS RZ, [RZ] ;  /* 0x00000000fffff984 */ /* 0x000fe20000000800 */
[----:B------:R-:W-:Y:S01]  /*2d90*/  @!PT LDS RZ, [RZ] ;  /* 0x00000000fffff984 */ /* 0x000fe20000000800 */
[----:B------:R1:W-:Y:S06]  /*2da0*/  MEMBAR.ALL.CTA ;  /* 0x0000000000007992 */ /* 0x0003ec0000008000 */
[----:B-1----:R-:W1:Y:S01]  /*2db0*/  FENCE.VIEW.ASYNC.S ;  /* 0x00000000000073c6 */ /* 0x002e620000000000 */
[----:B------:R-:W-:-:S09]  /*2dc0*/  UPRMT UR4, URZ, 0x654, UR4 ;  /* 0x00000654ff047896 */ /* 0x000fd20008000004 */
[----:B-1----:R-:W-:Y:S01]  /*2dd0*/  SYNCS.ARRIVE.TRANS64.RED.A1T0 RZ, [UR4], RZ ;  /* 0x000000ffffff79a7 */ /* 0x002fe20008100404 */
[----:B----4-:R-:W-:-:S13]  /*2de0*/  LOP3.LUT P0, RZ, R6, 0x1, RZ, 0xc0, !PT ;  /* 0x0000000106ff7812 */ /* 0x010fda000780c0ff */
[----:B------:R-:W-:Y:S01]  /*2df0*/  VOTEU.ANY UP1, P0 ;  /* 0x0000000000ff7886 */ /* 0x000fe20000020100 */
[----:B------:R-:W-:-:S13]  /*2e00*/  PLOP3.LUT P0, PT, PT, PT, UP1, 0x80, 0x8 ;  /* 0x000000000008781c */ /* 0x000fda0003f0f018 */
[----:B--2---:R-:W-:Y:S02]  /*2e10*/  @P0 MOV R0, R4 ;  /* 0x0000000400000202 */ /* 0x004fe40000000f00 */
[----:B------:R-:W-:Y:S02]  /*2e20*/  @P0 LOP3.LUT R4, R5, 0xffff, RZ, 0xc0, !PT ;  /* 0x0000ffff05040812 */ /* 0x000fe400078ec0ff */
[----:B------:R-:W-:Y:S02]  /*2e30*/  @P0 R2UR UR6, R0 ;  /* 0x00000000000602ca */ /* 0x000fe400000e0000 */
[----:B------:R-:W-:-:S11]  /*2e40*/  @P0 R2UR UR5, R4 ;  /* 0x00000000040502ca */ /* 0x000fd600000e0000 */
[----:B------:R-:W-:Y:S02]  /*2e50*/  @UP1 UMOV UR53, UR6 ;  /* 0x0000000600351c82 */ /* 0x000fe40008000000 */
[----:B------:R-:W-:Y:S01]  /*2e60*/  @UP1 UMOV UR52, UR5 ;  /* 0x0000000500341c82 */ /* 0x000fe20008000000 */
[----:B------:R-:W-:Y:S05]  /*2e70*/  BRA.U !UP0, `(.L_x_38) ;  /* 0x0000000108d47547 */ /* 0x000fea000b800000 */
[----:B------:R-:W3:Y:S01]  /*2e80*/  LDCU.128 UR16, c[0x0][0xc10] ;  /* 0x00018200ff1077ac */ /* 0x000ee20008000c00 */
[----:B------:R-:W1:Y:S01]  /*2e90*/  LDCU UR20, c[0x0][0xc20] ;  /* 0x00018400ff1477ac */ /* 0x000e620008000800 */
[----:B------:R-:W2:Y:S01]  /*2ea0*/  LDCU UR13, c[0x0][0xc0c] ;  /* 0x00018180ff0d77ac */ /* 0x000ea20008000800 */
[----:B------:R-:W4:Y:S01]  /*2eb0*/  LDCU.64 UR14, c[0x0][0xc28] ;  /* 0x00018500ff0e77ac */ /* 0x000f220008000a00 */
[----:B------:R-:W-:Y:S02]  /*2ec0*/  UISETP.NE.AND UP3, UPT, UR39, 0x1, UPT ;  /* 0x000000012700788c */ /* 0x000fe4000bf65270 */
[----:B---3--:R-:W-:Y:S02]  /*2ed0*/  UIMAD.WIDE.U32 UR4, UR56, UR19, URZ ;  /* 0x00000013380472a5 */ /* 0x008fe4000f8e00ff */
[----:B------:R-:W-:Y:S02]  /*2ee0*/  UIMAD.WIDE.U32 UR6, UR58, UR16, URZ ;  /* 0x000000103a0672a5 */ /* 0x000fe4000f8e00ff */
[----:B------:R-:W-:-:S02]  /*2ef0*/  UISETP.NE.AND UP0, UPT, UR18, 0x1, UPT ;  /* 0x000000011200788c */ /* 0x000fc4000bf05270 */
[----:B------:R-:W-:Y:S01]  /*2f00*/  UIMAD.WIDE.U32 UR10, UR52, UR19, URZ ;  /* 0x00000013340a72a5 */ /* 0x000fe2000f8e00ff */
[----:B------:R-:W-:Y:S01]  /*2f10*/  UMOV UR4, UR5 ;  /* 0x0000000500047c82 */ /* 0x000fe20008000000 */
[----:B--2---:R-:W-:Y:S02]  /*2f20*/  UISETP.NE.AND UP2, UPT, UR13, 0x1, UPT ;  /* 0x000000010d00788c */ /* 0x004fe4000bf45270 */
[----:B-1----:R-:W-:Y:S02]  /*2f30*/  USHF.R.U32.HI UR5, URZ, UR20, UR4 ;  /* 0x00000014ff057299 */ /* 0x002fe40008011604 */
[----:B------:R-:W-:Y:S01]  /*2f40*/  UIMAD.WIDE.U32 UR8, UR53, UR16, URZ ;  /* 0x00000010350872a5 */ /* 0x000fe2000f8e00ff */
[----:B------:R-:W-:Y:S01]  /*2f50*/  UMOV UR4, UR7 ;  /* 0x0000000700047c82 */ /* 0x000fe20008000000 */
[----:B------:R-:W-:Y:S02]  /*2f60*/  USEL UR5, UR56, UR5, !UP0 ;  /* 0x0000000538057287 */ /* 0x000fe4000c000000 */
[----:B------:R-:W-:-:S02]  /*2f70*/  USHF.R.U32.HI UR4, URZ, UR17, UR4 ;  /* 0x00000011ff047299 */ /* 0x000fc40008011604 */
[----:B----4-:R-:W-:Y:S02]  /*2f80*/  UIMAD.WIDE.U32 UR6, UR5, UR14, URZ ;  /* 0x0000000e050672a5 */ /* 0x010fe4000f8e00ff */
[----:B------:R-:W-:Y:S01]  /*2f90*/  USEL UR12, UR58, UR4, !UP2 ;  /* 0x000000043a0c7287 */ /* 0x000fe2000d000000 */
[----:B------:R-:W-:Y:S02]  /*2fa0*/  UMOV UR8, UR9 ;  /* 0x0000000900087c82 */ /* 0x000fe40008000000 */
[----:B------:R-:W-:Y:S01]  /*2fb0*/  UMOV UR4, UR11 ;  /* 0x0000000b00047c82 */ /* 0x000fe20008000000 */
[----:B------:R-:W-:Y:S01]  /*2fc0*/  UIMAD.WIDE.U32 UR10, UR12, UR14, URZ ;  /* 0x0000000e0c0a72a5 */ /* 0x000fe2000f8e00ff */
[----:B------:R-:W-:Y:S01]  /*2fd0*/  UMOV UR6, UR7 ;  /* 0x0000000700067c82 */ /* 0x000fe20008000000 */
[----:B------:R-:W-:Y:S02]  /*2fe0*/  USHF.R.U32.HI UR4, URZ, UR20, UR4 ;  /* 0x00000014ff047299 */ /* 0x000fe40008011604 */
[----:B------:R-:W-:-:S02]  /*2ff0*/  @UP3 USHF.R.U32.HI UR5, URZ, UR15, UR6 ;  /* 0x0000000fff053299 */ /* 0x000fc40008011606 */
[----:B------:R-:W-:Y:S01]  /*3000*/  USHF.R.U32.HI UR17, URZ, UR17, UR8 ;  /* 0x00000011ff117299 */ /* 0x000fe20008011608 */
[----:B------:R-:W-:Y:S01]  /*3010*/  UMOV UR6, UR11 ;  /* 0x0000000b00067c82 */ /* 0x000fe20008000000 */
[----:B------:R-:W-:Y:S02]  /*3020*/  USEL UR4, UR52, UR4, !UP0 ;  /* 0x0000000434047287 */ /* 0x000fe4000c000000 */
[----:B------:R-:W-:Y:S02]  /*3030*/  @UP3 USHF.R.U32.HI UR12, URZ, UR15, UR6 ;  /* 0x0000000fff0c3299 */ /* 0x000fe40008011606 */
[----:B------:R-:W-:Y:S02]  /*3040*/  UIMAD UR6, UR39, UR5, URZ ;  /* 0x00000005270672a4 */ /* 0x000fe4000f8e02ff */
[----:B------:R-:W-:Y:S02]  /*3050*/  USEL UR5, UR53, UR17, !UP2 ;  /* 0x0000001135057287 */ /* 0x000fe4000d000000 */
[----:B------:R-:W-:-:S02]  /*3060*/  UIMAD UR8, UR39, UR12, URZ ;  /* 0x0000000c270872a4 */ /* 0x000fc4000f8e02ff */
[----:B------:R-:W-:Y:S02]  /*3070*/  UISETP.GE.AND UP0, UPT, UR4, UR6, UPT ;  /* 0x000000060400728c */ /* 0x000fe4000bf06270 */
[----:B------:R-:W-:Y:S02]  /*3080*/  UIMAD.WIDE.U32 UR6, UR4, UR14, URZ ;  /* 0x0000000e040672a5 */ /* 0x000fe4000f8e00ff */
[----:B------:R-:W-:Y:S02]  /*3090*/  UISETP.GE.OR UP0, UPT, UR5, UR8, UP0 ;  /* 0x000000080500728c */ /* 0x000fe40008706670 */
[----:B------:R-:W-:Y:S02]  /*30a0*/  UIMAD.WIDE.U32 UR8, UR5, UR14, URZ ;  /* 0x0000000e050872a5 */ /* 0x000fe4000f8e00ff */
[----:B------:R-:W-:Y:S01]  /*30b0*/  UIADD3 UR10, UPT, UPT, -UR4, URZ, URZ ;  /* 0x000000ff040a7290 */ /* 0x000fe2000fffe1ff */
[----:B------:R-:W-:Y:S02]  /*30c0*/  UMOV UR6, UR7 ;  /* 0x0000000700067c82 */ /* 0x000fe40008000000 */
[----:B------:R-:W-:-:S02]  /*30d0*/  USHF.R.U32.HI UR6, URZ, UR15, UR6 ;  /* 0x0000000fff067299 */ /* 0x000fc40008011606 */
[----:B------:R-:W-:Y:S02]  /*30e0*/  UIMAD UR10, UR18, UR10, UR52 ;  /* 0x0000000a120a72a4 */ /* 0x000fe4000f8e0234 */
[----:B------:R-:W-:Y:S01]  /*30f0*/  USEL UR6, UR4, UR6, !UP3 ;  /* 0x0000000604067287 */ /* 0x000fe2000d800000 */
[----:B------:R-:W-:Y:S01]  /*3100*/  @!UP0 UMOV UR7, UR9 ;  /* 0x0000000900078c82 */ /* 0x000fe20008000000 */
[----:B------:R-:W-:Y:S02]  /*3110*/  UIADD3 UR9, UPT, UPT, -UR5, URZ, URZ ;  /* 0x000000ff05097290 */ /* 0x000fe4000fffe1ff */
[----:B------:R-:W-:Y:S02]  /*3120*/  @!UP0 USHF.R.U32.HI UR7, URZ, UR15, UR7 ;  /* 0x0000000fff078299 */ /* 0x000fe40008011607 */
[----:B------:R-:W-:Y:S02]  /*3130*/  UIADD3 UR8, UPT, UPT, -UR6, URZ, URZ ;  /* 0x000000ff06087290 */ /* 0x000fe4000fffe1ff */
[----:B------:R-:W-:-:S02]  /*3140*/  @!UP0 USEL UR7, UR5, UR7, !UP3 ;  /* 0x0000000705078287 */ /* 0x000fc4000d800000 */
[----:B------:R-:W-:Y:S02]  /*3150*/  UIMAD UR8, UR39, UR8, UR4 ;  /* 0x00000008270872a4 */ /* 0x000fe4000f8e0204 */
[----:B------:R-:W-:Y:S02]  /*3160*/  @!UP0 UIADD3 UR6, UPT, UPT, UR6, -UR7, URZ ;  /* 0x8000000706068290 */ /* 0x000fe4000fffe0ff */
[----:B------:R-:W-:Y:S02]  /*3170*/  @!UP0 UIMAD UR7, UR8, UR12, UR7 ;  /* 0x0000000c080782a4 */ /* 0x000fe4000f8e0207 */
[----:B------:R-:W-:Y:S02]  /*3180*/  @!UP0 UIMAD UR4, UR39, UR6, UR5 ;  /* 0x00000006270482a4 */ /* 0x000fe4000f8e0205 */
[----:B------:R-:W-:Y:S02]  /*3190*/  UIMAD UR6, UR13, UR9, UR53 ;  /* 0x000000090d0672a4 */ /* 0x000fe4000f8e0235 */
[----:B------:R-:W-:Y:S01]  /*31a0*/  UIMAD UR52, UR4, UR18, UR10 ;  /* 0x00000012043472a4 */ /* 0x000fe2000f8e020a */
[----:B------:R-:W-:-:S02]  /*31b0*/  @!UP0 UMOV UR5, UR7 ;  /* 0x0000000700058c82 */ /* 0x000fc40008000000 */
[----:B------:R-:W-:-:S12]  /*31c0*/  UIMAD UR53, UR5, UR13, UR6 ;  /* 0x0000000d053572a4 */ /* 0x000fd8000f8e0206 */
.L_x_38:
[----:B------:R-:W1:Y:S02]  /*31d0*/  LDCU UR4, c[0x0][0xc30] ;  /* 0x00018600ff0477ac */ /* 0x000e640008000800 */
[----:B-1----:R-:W-:-:S09]  /*31e0*/  UISETP.NE.AND UP0, UPT, UR4, 0x1, UPT ;  /* 0x000000010400788c */ /* 0x002fd2000bf05270 */
[----:B------:R-:W-:Y:S05]  /*31f0*/  BRA.U UP0, `(.L_x_39) ;  /* 0x0000000100447547 */ /* 0x000fea000b800000 */
[----:B------:R-:W1:Y:S01]  /*3200*/  LDCU.128 UR8, c[0x0][0xc10] ;  /* 0x00018200ff0877ac */ /* 0x000e620008000c00 */
[----:B------:R-:W2:Y:S01]  /*3210*/  LDCU UR12, c[0x0][0xc0c] ;  /* 0x00018180ff0c77ac */ /* 0x000ea20008000800 */
[----:B------:R-:W4:Y:S01]  /*3220*/  LDCU UR13, c[0x0][0xc20] ;  /* 0x00018400ff0d77ac */ /* 0x000f220008000800 */
[----:B-1----:R-:W-:Y:S02]  /*3230*/  UIMAD.WIDE.U32 UR6, UR53, UR8, URZ ;  /* 0x00000008350672a5 */ /* 0x002fe4000f8e00ff */
[----:B------:R-:W-:Y:S02]  /*3240*/  UIMAD.WIDE.U32 UR4, UR52, UR11, URZ ;  /* 0x0000000b340472a5 */ /* 0x000fe4000f8e00ff */
[----:B--2---:R-:W-:Y:S02]  /*3250*/  UISETP.NE.AND UP2, UPT, UR12, 0x1, UPT ;  /* 0x000000010c00788c */ /* 0x004fe4000bf45270 */
[----:B------:R-:W-:Y:S01]  /*3260*/  UISETP.NE.AND UP0, UPT, UR10, 0x1, UPT ;  /* 0x000000010a00788c */ /* 0x000fe2000bf05270 */
[----:B------:R-:W-:-:S02]  /*3270*/  UMOV UR6, UR7 ;  /* 0x0000000700067c82 */ /* 0x000fc40008000000 */
[----:B------:R-:W-:Y:S01]  /*3280*/  UMOV UR4, UR5 ;  /* 0x0000000500047c82 */ /* 0x000fe20008000000 */
[----:B------:R-:W-:Y:S02]  /*3290*/  USHF.R.U32.HI UR6, URZ, UR9, UR6 ;  /* 0x00000009ff067299 */ /* 0x000fe40008011606 */
[----:B----4-:R-:W-:Y:S02]  /*32a0*/  USHF.R.U32.HI UR4, URZ, UR13, UR4 ;  /* 0x0000000dff047299 */ /* 0x010fe40008011604 */
[----:B------:R-:W-:Y:S02]  /*32b0*/  USEL UR5, UR53, UR6, !UP2 ;  /* 0x0000000635057287 */ /* 0x000fe4000d000000 */
[----:B------:R-:W-:-:S04]  /*32c0*/  USEL UR4, UR52, UR4, !UP0 ;  /* 0x0000000434047287 */ /* 0x000fc8000c000000 */
[----:B------:R-:W-:Y:S02]  /*32d0*/  UIADD3 UR6, UPT, UPT, UR5, -UR4, URZ ;  /* 0x8000000405067290 */ /* 0x000fe4000fffe0ff */
[----:B------:R-:W-:Y:S02]  /*32e0*/  UIADD3 UR4, UPT, UPT, -UR5, UR4, URZ ;  /* 0x0000000405047290 */ /* 0x000fe4000fffe1ff */
[----:B------:R-:W-:Y:S02]  /*32f0*/  UIMAD UR52, UR6, UR10, UR52 ;  /* 0x0000000a063472a4 */ /* 0x000fe4000f8e0234 */
[----:B------:R-:W-:-:S12]  /*3300*/  UIMAD UR53, UR4, UR12, UR53 ;  /* 0x0000000c043572a4 */ /* 0x000fd8000f8e0235 */
.L_x_39:
[----:B------:R-:W-:Y:S02]  /*3310*/  R2UR UR5, R91 ;  /* 0x000000005b0572ca */ /* 0x000fe400000e0000 */
[----:B------:R-:W-:Y:S02]  /*3320*/  R2UR UR4, R90 ;  /* 0x000000005a0472ca */ /* 0x000fe400000e0000 */
[----:B------:R-:W-:Y:S02]  /*3330*/  PLOP3.LUT P1, PT, PT, PT, PT, 0x80, 0x8 ;  /* 0x000000000008781c */ /* 0x000fe40003f2f070 */
[----:B------:R-:W-:-:S07]  /*3340*/  LOP3.LUT R2, R2, 0x1, RZ, 0x3c, !PT ;  /* 0x0000000102027812 */ /* 0x000fce00078e3cff */
[----:B------:R-:W-:Y:S02]  /*3350*/  UIADD3 UR20, UPT, UPT, UR53, UR5, URZ ;  /* 0x0000000535147290 */ /* 0x000fe4000fffe0ff */
[----:B------:R-:W-:Y:S01]  /*3360*/  UIADD3 UR18, UPT, UPT, UR52, UR4, URZ ;  /* 0x0000000434127290 */ /* 0x000fe2000fffe0ff */
[----:B------:R-:W-:Y:S11]  /*3370*/  BRA.U UP1, `(.L_x_40) ;  /* 0xffffffe501a07547 */ /* 0x000ff6000b83ffff */
[----:B------:R-:W-:Y:S01]  /*3380*/  UIADD3 UR35, UPT, UPT, UR35, 0xd0, URZ ;  /* 0x000000d023237890 */ /* 0x000fe2000fffe0ff */
[----:B------:R-:W-:-:S03]  /*3390*/  MOV R3, UR29 ;  /* 0x0000001d00037c02 */ /* 0x000fc60008000f00 */
[----:B------:R-:W-:Y:S01]  /*33a0*/  ULEA UR4, UR34, UR35, 0x3 ;  /* 0x0000002322047291 */ /* 0x000fe2000f8e18ff */
[----:B------:R-:W-:-:S08]  /*33b0*/  SHF.L.U32 R3, R3, 0x1f, RZ ;  /* 0x0000001f03037819 */ /* 0x000fd000000006ff */
[----:B------:R-:W1:Y:S02]  /*33c0*/  SYNCS.PHASECHK.TRANS64.TRYWAIT P0, [UR4], R3 ;  /* 0x00000003ff0075a7 */ /* 0x000e640008001104 */
[----:B-1----:R-:W-:Y:S05]  /*33d0*/  @!P0 BRA `(.L_x_41) ;  /* 0x0000006c00a08947 */ /* 0x002fea0003800000 */
.L_x_145:
[----:B------:R-:W-:-:S04]  /*33e0*/  UIADD3 UR4, UPT, UPT, UR34, 0x1, URZ ;  /* 0x0000000122047890 */ /* 0x000fc8000fffe0ff */
[----:B------:R-:W-:-:S04]  /*33f0*/  UISETP.NE.AND UP0, UPT, UR4, 0x1a, UPT ;  /* 0x0000001a0400788c */ /* 0x000fc8000bf05270 */
[----:B------:R-:W-:Y:S02]  /*3400*/  USEL UR5, URZ, 0x1, UP0 ;  /* 0x00000001ff057887 */ /* 0x000fe40008000000 */
[----:B------:R-:W-:Y:S02]  /*3410*/  USEL UR4, UR4, URZ, UP0 ;  /* 0x000000ff04047287 */ /* 0x000fe40008000000 */
[----:B------:R-:W-:Y:S02]  /*3420*/  ULOP3.LUT UR6, UR29, UR5, URZ, 0x3c, !UPT ;  /* 0x000000051d067292 */ /* 0x000fe4000f8e3cff */
[----:B------:R-:W-:-:S04]  /*3430*/  ULEA UR5, UR4, UR35, 0x3 ;  /* 0x0000002304057291 */ /* 0x000fc8000f8e18ff */
[----:B-1----:R-:W-:-:S04]  /*3440*/  MOV R3, UR6 ;  /* 0x0000000600037c02 */ /* 0x002fc80008000f00 */
[----:B------:R-:W-:-:S04]  /*3450*/  SHF.L.U32 R3, R3, 0x1f, RZ ;  /* 0x0000001f03037819 */ /* 0x000fc800000006ff */
[----:B------:R-:W1:Y:S02]  /*3460*/  SYNCS.PHASECHK.TRANS64.TRYWAIT P0, [UR5], R3 ;  /* 0x00000003ff0075a7 */ /* 0x000e640008001105 */
[----:B-1----:R-:W-:Y:S05]  /*3470*/  @!P0 BRA `(.L_x_42) ;  /* 0x0000006c00908947 */ /* 0x002fea0003800000 */
.L_x_147:
        /* <DEDUP_REMOVED lines=10> */
.L_x_149:
        /* <DEDUP_REMOVED lines=10> */
.L_x_151:
        /* <DEDUP_REMOVED lines=10> */
.L_x_153:
        /* <DEDUP_REMOVED lines=10> */
.L_x_155:
        /* <DEDUP_REMOVED lines=10> */
.L_x_157:
        /* <DEDUP_REMOVED lines=10> */
.L_x_159:
        /* <DEDUP_REMOVED lines=10> */
.L_x_161:
        /* <DEDUP_REMOVED lines=10> */
.L_x_163:
        /* <DEDUP_REMOVED lines=10> */
.L_x_165:
        /* <DEDUP_REMOVED lines=10> */
.L_x_167:
        /* <DEDUP_REMOVED lines=10> */
.L_x_169:
        /* <DEDUP_REMOVED lines=10> */
.L_x_171:
        /* <DEDUP_REMOVED lines=10> */
.L_x_173:
        /* <DEDUP_REMOVED lines=10> */
.L_x_175:
        /* <DEDUP_REMOVED lines=10> */
.L_x_177:
        /* <DEDUP_REMOVED lines=10> */
.L_x_179:
        /* <DEDUP_REMOVED lines=10> */
.L_x_181:
        /* <DEDUP_REMOVED lines=10> */
.L_x_183:
        /* <DEDUP_REMOVED lines=10> */
.L_x_185:
        /* <DEDUP_REMOVED lines=10> */
.L_x_187:
        /* <DEDUP_REMOVED lines=10> */
.L_x_189:
        /* <DEDUP_REMOVED lines=10> */
.L_x_191:
        /* <DEDUP_REMOVED lines=10> */
.L_x_193:
[----:B------:R-:W-:-:S04]  /*42e0*/  UIADD3 UR4, UPT, UPT, UR4, 0x1, URZ ;  /* 0x0000000104047890 */ /* 0x000fc8000fffe0ff */
[----:B------:R-:W-:-:S04]  /*42f0*/  UISETP.NE.AND UP0, UPT, UR4, 0x1a, UPT ;  /* 0x0000001a0400788c */ /* 0x000fc8000bf05270 */
[----:B------:R-:W-:Y:S02]  /*4300*/  USEL UR5, URZ, 0x1, UP0 ;  /* 0x00000001ff057887 */ /* 0x000fe40008000000 */
[----:B------:R-:W-:Y:S02]  /*4310*/  USEL UR4, UR4, URZ, UP0 ;  /* 0x000000ff04047287 */ /* 0x000fe40008000000 */
[----:B------:R-:W-:Y:S02]  /*4320*/  ULOP3.LUT UR5, UR6, UR5, URZ, 0x3c, !UPT ;  /* 0x0000000506057292 */ /* 0x000fe4000f8e3cff */
[----:B------:R-:W-:-:S04]  /*4330*/  ULEA UR4, UR4, UR35, 0x3 ;  /* 0x0000002304047291 */ /* 0x000fc8000f8e18ff */
[----:B------:R-:W-:Y:S02]  /*4340*/  IMAD.U32 R2, RZ, RZ, UR5 ;  /* 0x00000005ff027e24 */ /* 0x000fe4000f8e00ff */
[----:B-1----:R-:W-:-:S03]  /*4350*/  MOV R0, UR4 ;  /* 0x0000000400007c02 */ /* 0x002fc60008000f00 */
[----:B------:R-:W-:-:S07]  /*4360*/  SHF.L.U32 R3, R2, 0x1f, RZ ;  /* 0x0000001f02037819 */ /* 0x000fce00000006ff */
.L_x_66:
[----:B-1----:R1:W2:Y:S02]  /*4370*/  SYNCS.PHASECHK.TRANS64.TRYWAIT P0, [R0+URZ], R3 ;  /* 0x00000003000075a7 */ /* 0x0022a400080011ff */
[----:B--2---:R-:W-:Y:S05]  /*4380*/  @!P0 NANOSLEEP.SYNCS 0x989680 ;  /* 0x009896800000895d */ /* 0x004fea0003900000 */
[----:B------:R-:W2:Y:S02]  /*4390*/  @!P0 SYNCS.PHASECHK.TRANS64 P0, [R0+URZ], R3 ;  /* 0x00000003000085a7 */ /* 0x000ea400080010ff */
[----:B--23--:R-:W-:Y:S05]  /*43a0*/  @P0 EXIT ;  /* 0x000000000000094d */ /* 0x00cfea0003800000 */
[----:B------:R-:W-:Y:S05]  /*43b0*/  BRA `(.L_x_66) ;  /* 0xfffffffc00ec7947 */ /* 0x000fea000383ffff */
.L_x_22:
[----:B------:R-:W-:-:S04]  /*43c0*/  UISETP.NE.AND UP0, UPT, UR37, URZ, UPT ;  /* 0x000000ff2500728c */ /* 0x000fc8000bf05270 */
[----:B------:R-:W-:-:S09]  /*43d0*/  UISETP.NE.OR UP0, UPT, UR19, 0x1, UP0 ;  /* 0x000000011300788c */ /* 0x000fd20008705670 */
[----:B------:R-:W-:Y:S05]  /*43e0*/  BRA.U UP0, `(.L_x_67) ;  /* 0x0000000100b07547 */ /* 0x000fea000b800000 */
[----:B------:R-:W-:Y:S01]  /*43f0*/  UMOV UR4, 0x400 ;  /* 0x0000040000047882 */ /* 0x000fe20000000000 */
[----:B------:R-:W-:Y:S01]  /*4400*/  HFMA2 R2, -RZ, RZ, 0, 5.9604644775390625e-08 ;  /* 0x00000001ff027431 */ /* 0x000fe200000001ff */
[----:B------:R-:W-:Y:S01]  /*4410*/  ULEA UR4, UR37, UR4, 0x18 ;  /* 0x0000000425047291 */ /* 0x000fe2000f8ec0ff */
[----:B------:R-:W-:Y:S01]  /*4420*/  ISETP.GE.U32.AND P0, PT, R3, 0x2, PT ;  /* 0x000000020300780c */ /* 0x000fe20003f06070 */
[----:B------:R-:W-:Y:S02]  /*4430*/  IMAD.MOV.U32 R8, RZ, RZ, RZ ;  /* 0x000000ffff087224 */ /* 0x000fe400078e00ff */
[----:B------:R-:W-:Y:S02]  /*4440*/  UIADD3 UR5, UPT, UPT, UR4, 0x1d8, URZ ;  /* 0x000001d804057890 */ /* 0x000fe4000fffe0ff */
[----:B------:R-:W-:Y:S02]  /*4450*/  UIADD3 UR8, UPT, UPT, UR4, 0x1d0, URZ ;  /* 0x000001d004087890 */ /* 0x000fe4000fffe0ff */
[----:B------:R-:W-:-:S12]  /*4460*/  UPRMT UR5, URZ, 0x654, UR5 ;  /* 0x00000654ff057896 */ /* 0x000fd80008000005 */
.L_x_70:
[----:B------:R-:W-:Y:S01]  /*4470*/  SHF.L.U32 R7, R2, 0x1f, RZ ;  /* 0x0000001f02077819 */ /* 0x000fe200000006ff */
[----:B------:R-:W-:Y:S02]  /*4480*/  IMAD.U32 R4, RZ, RZ, UR8 ;  /* 0x00000008ff047e24 */ /* 0x000fe4000f8e00ff */
[----:B------:R-:W-:Y:S01]  /*4490*/  @!P0 IMAD.MOV.U32 R5, RZ, RZ, 0x10 ;  /* 0x00000010ff058424 */ /* 0x000fe200078e00ff */
[----:B------:R-:W2:Y:S02]  /*44a0*/  SYNCS.PHASECHK.TRANS64.TRYWAIT P1, [UR4+0x1d8], R7 ;  /* 0x0001d807ff0075a7 */ /* 0x000ea40008021104 */
[----:B------:R-:W-:-:S04]  /*44b0*/  PRMT R9, R3, 0x654, R4 ;  /* 0x0000065403097816 */ /* 0x000fc80000000004 */
[----:B------:R-:W-:Y:S01]  /*44c0*/  SEL R0, R9, R0, !P0 ;  /* 0x0000000009007207 */ /* 0x000fe20004000000 */
[----:B--2---:R-:W-:Y:S06]  /*44d0*/  @!P1 BRA `(.L_x_68) ;  /* 0x0000006400b89947 */ /* 0x004fec0003800000 */
.L_x_195:
[----:B------:R-:W-:Y:S01]  /*44e0*/  UIADD3 UR6, UPT, UPT, UR4, 0x210, URZ ;  /* 0x0000021004067890 */ /* 0x000fe2000fffe0ff */
[----:B------:R3:W-:Y:S01]  /*44f0*/  @!P0 SYNCS.ARRIVE.TRANS64.RED RZ, [R0+URZ], R5 ;  /* 0x0000000500ff89a7 */ /* 0x0007e200080004ff */
[----:B------:R-:W-:Y:S01]  /*4500*/  UIADD3 UR7, UPT, UPT, UR4, 0x1d0, URZ ;  /* 0x000001d004077890 */ /* 0x000fe2000fffe0ff */
[----:B------:R-:W-:-:S08]  /*4510*/  LOP3.LUT R2, R2, 0x1, RZ, 0x3c, !PT ;  /* 0x0000000102027812 */ /* 0x000fd000078e3cff */
[----:B------:R-:W-:Y:S06]  /*4520*/  UGETNEXTWORKID.BROADCAST [UR6], [UR7] ;  /* 0x00000000060073ca */ /* 0x000fec0008000100 */
[----:B---3--:R-:W-:-:S04]  /*4530*/  SHF.L.U32 R5, R8, 0x1f, RZ ;  /* 0x0000001f08057819 */ /* 0x008fc800000006ff */
[----:B------:R-:W3:Y:S02]  /*4540*/  SYNCS.PHASECHK.TRANS64.TRYWAIT P1, [UR4+0x1d0], R5 ;  /* 0x0001d005ff0075a7 */ /* 0x000ee40008021104 */
[----:B---3--:R-:W-:Y:S05]  /*4550*/  @!P1 BRA `(.L_x_69) ;  /* 0x0000006400b09947 */ /* 0x008fea0003800000 */
.L_x_197:
[----:B--2---:R-:W2:Y:S01]  /*4560*/  LDS.128 R4, [UR4+0x210] ;  /* 0x00021004ff047984 */ /* 0x004ea20008000c00 */
[----:B------:R-:W-:Y:S01]  /*4570*/  LOP3.LUT R8, R8, 0x1, RZ, 0x3c, !PT ;  /* 0x0000000108087812 */ /* 0x000fe200078e3cff */
[----:B------:R-:W-:Y:S01]  /*4580*/  @!PT LDS RZ, [RZ] ;  /* 0x00000000fffff984 */ /* 0x000fe20000000800 */
[----:B------:R-:W-:Y:S01]  /*4590*/  @!PT LDS RZ, [RZ] ;  /* 0x00000000fffff984 */ /* 0x000fe20000000800 */
[----:B------:R-:W-:Y:S01]  /*45a0*/  @!PT LDS RZ, [RZ] ;  /* 0x00000000fffff984 */ /* 0x000fe20000000800 */
[----:B------:R-:W-:Y:S01]  /*45b0*/  @!PT LDS RZ, [RZ] ;  /* 0x00000000fffff984 */ /* 0x000fe20000000800 */
[----:B------:R3:W-:Y:S06]  /*45c0*/  MEMBAR.ALL.CTA ;  /* 0x0000000000007992 */ /* 0x0007ec0000008000 */
[----:B---3--:R-:W3:Y:S02]  /*45d0*/  FENCE.VIEW.ASYNC.S ;  /* 0x00000000000073c6 */ /* 0x008ee40000000000 */
[----:B---3--:R-:W-:Y:S01]  /*45e0*/  SYNCS.ARRIVE.TRANS64.RED.A1T0 RZ, [UR5], RZ ;  /* 0x000000ffffff79a7 */ /* 0x008fe20008100405 */
[----:B--2---:R-:W-:-:S13]  /*45f0*/  LOP3.LUT P1, RZ, R6, 0x1, RZ, 0xc0, !PT ;  /* 0x0000000106ff7812 */ /* 0x004fda000782c0ff */
[----:B------:R-:W-:Y:S05]  /*4600*/  @P1 BRA `(.L_x_70) ;  /* 0xfffffffc00981947 */ /* 0x000fea000383ffff */
[----:B------:R-:W-:-:S04]  /*4610*/  SHF.L.U32 R0, R2, 0x1f, RZ ;  /* 0x0000001f02007819 */ /* 0x000fc800000006ff */
[----:B------:R-:W2:Y:S02]  /*4620*/  SYNCS.PHASECHK.TRANS64 P0, [UR4+0x1d8], R0 ;  /* 0x0001d800ff0075a7 */ /* 0x000ea40008001004 */
[----:B-12---:R-:W-:Y:S05]  /*4630*/  @P0 EXIT ;  /* 0x000000000000094d */ /* 0x006fea0003800000 */
[----:B------:R-:W-:-:S07]  /*4640*/  MOV R0, UR4 ;  /* 0x0000000400007c02 */ /* 0x000fce0008000f00 */
.L_x_71:
[----:B-1----:R-:W-:-:S04]  /*4650*/  SHF.L.U32 R3, R2, 0x1f, RZ ;  /* 0x0000001f02037819 */ /* 0x002fc800000006ff */
[----:B------:R1:W2:Y:S03]  /*4660*/  SYNCS.PHASECHK.TRANS64.TRYWAIT P0, [R0+URZ+0x1d8], R3 ;  /* 0x0001d803000075a7 */ /* 0x0002a600080011ff */
[----:B--2---:R-:W-:Y:S05]  /*4670*/  @!P0 NANOSLEEP.SYNCS 0x989680 ;  /* 0x009896800000895d */ /* 0x004fea0003900000 */
[----:B------:R-:W2:Y:S02]  /*4680*/  @!P0 SYNCS.PHASECHK.TRANS64 P0, [R0+URZ+0x1d8], R3 ;  /* 0x0001d803000085a7 */ /* 0x000ea400080010ff */
[----:B--2---:R-:W-:Y:S05]  /*4690*/  @P0 EXIT ;  /* 0x000000000000094d */ /* 0x004fea0003800000 */
[----:B------:R-:W-:Y:S05]  /*46a0*/  BRA `(.L_x_71) ;  /* 0xfffffffc00e87947 */ /* 0x000fea000383ffff */
.L_x_67:
[----:B------:R-:W-:Y:S05]  /*46b0*/  BRA.U UP4, `(.L_x_72) ;  /* 0x0000001104587547 */ /* 0x000fea000b800000 */
[----:B------:R-:W-:Y:S01]  /*46c0*/  UMOV UR5, 0x40 ;  /* 0x0000004000057882 */ /* 0x000fe20000000000 */
[----:B------:R-:W-:Y:S01]  /*46d0*/  NOP ;  /* 0x0000000000007918 */ /* 0x000fe20000000000 */
[----:B------:R-:W-:Y:S01]  /*46e0*/  ULEA UR5, UR37, UR5, 0x18 ;  /* 0x0000000525057291 */ /* 0x000fe2000f8ec0ff */
[----:B------:R-:W-:Y:S02]  /*46f0*/  UMOV UR6, 0x400 ;  /* 0x0000040000067882 */ /* 0x000fe40000000000 */
[----:B------:R-:W-:-:S06]  /*4700*/  ULEA UR6, UR37, UR6, 0x18 ;  /* 0x0000000625067291 */ /* 0x000fcc000f8ec0ff */
[----:B------:R-:W2:Y:S02]  /*4710*/  LDS.U8 R3, [UR5+0x1c] ;  /* 0x00001c05ff037984 */ /* 0x000ea40008000000 */
[----:B--2---:R-:W-:-:S13]  /*4720*/  ISETP.NE.AND P0, PT, R3, RZ, PT ;  /* 0x000000ff0300720c */ /* 0x004fda0003f05270 */
[----:B------:R-:W-:Y:S05]  /*4730*/  @P0 BRA `(.L_x_73) ;  /* 0x0000000400080947 */ /* 0x000fea0003800000 */
[----:B------:R-:W-:Y:S02]  /*4740*/  UISETP.NE.U32.AND UP1, UPT, UR33, 0x1, UPT ;  /* 0x000000012100788c */ /* 0x000fe4000bf25070 */
[----:B------:R-:W-:-:S07]  /*4750*/  UIADD3 UR7, UPT, UPT, UR5, 0x8, URZ ;  /* 0x0000000805077890 */ /* 0x000fce000fffe0ff */
[----:B------:R-:W-:Y:S05]  /*4760*/  BRA.U !UP1, `(.L_x_74) ;  /* 0x00000001099c7547 */ /* 0x000fea000b800000 */
[----:B------:R-:W-:Y:S01]  /*4770*/  ELECT P0, URZ, PT ;  /* 0x0000000000ff782f */ /* 0x000fe20003800000 */
[----:B------:R-:W-:-:S12]  /*4780*/  BSSY B0, `(.L_x_74) ;  /* 0x0000025000007945 */ /* 0x000fd80003800000 */
[----:B------:R-:W-:Y:S05]  /*4790*/  @!P0 BRA `(.L_x_75) ;  /* 0x00000000008c8947 */ /* 0x000fea0003800000 */
[----:B------:R-:W-:-:S05]  /*47a0*/  UMOV UR4, 0x10 ;  /* 0x0000001000047882 */ /* 0x000fca0000000000 */
[----:B------:R-:W-:Y:S04]  /*47b0*/  DEPBAR.LE SB2, 0x36 ;  /* 0x0000ad800000791a */ /* 0x000fe80000000000 */
[----:B------:R-:W2:Y:S02]  /*47c0*/  UTCATOMSWS.2CTA.FIND_AND_SET.ALIGN UP0, UR4, UR4 ;  /* 0x00000004000475e3 */ /* 0x000ea40008200800 */
[----:B--2---:R-:W-:Y:S01]  /*47d0*/  MOV R10, UR4 ;  /* 0x00000004000a7c02 */ /* 0x004fe20008000f00 */
[----:B------:R-:W-:Y:S06]  /*47e0*/  BRA.U UP0, `(.L_x_76) ;  /* 0x0000000100187547 */ /* 0x000fec000b800000 */
.L_x_77:
[----:B------:R-:W-:Y:S05]  /*47f0*/  NANOSLEEP 0x64 ;  /* 0x000000640000795d */ /* 0x000fea0003800000 */
[----:B------:R-:W-:-:S05]  /*4800*/  UMOV UR4, 0x10 ;  /* 0x0000001000047882 */ /* 0x000fca0000000000 */
[----:B------:R-:W-:Y:S04]  /*4810*/  DEPBAR.LE SB2, 0x36 ;  /* 0x0000ad800000791a */ /* 0x000fe80000000000 */
[----:B------:R-:W2:Y:S02]  /*4820*/  UTCATOMSWS.2CTA.FIND_AND_SET.ALIGN UP0, UR4, UR4 ;  /* 0x00000004000475e3 */ /* 0x000ea40008200800 */
[----:B--2---:R-:W-:Y:S01]  /*4830*/  MOV R10, UR4 ;  /* 0x00000004000a7c02 */ /* 0x004fe20008000f00 */
[----:B------:R-:W-:Y:S05]  /*4840*/  BRA.U !UP0, `(.L_x_77) ;  /* 0xfffffffd08e87547 */ /* 0x000fea000b83ffff */
.L_x_76:
[----:B------:R-:W2:Y:S01]  /*4850*/  LDS R6, [UR5+0x10] ;  /* 0x00001005ff067984 */ /* 0x000ea20008000800 */
[----:B------:R-:W-:Y:S01]  /*4860*/  IMAD.U32 R3, RZ, RZ, UR6 ;  /* 0x00000006ff037e24 */ /* 0x000fe2000f8e00ff */
[----:B------:R-:W-:-:S03]  /*4870*/  MOV R4, UR32 ;  /* 0x0000002000047c02 */ /* 0x000fc60008000f00 */
[----:B------:R-:W-:Y:S01]  /*4880*/  VIADD R3, R3, 0x220 ;  /* 0x0000022003037836 */ /* 0x000fe20000000000 */
[----:B--2---:R-:W-:-:S04]  /*4890*/  SHF.L.U32 R6, R6, 0x1f, RZ ;  /* 0x0000001f06067819 */ /* 0x004fc800000006ff */
[----:B------:R-:W2:Y:S02]  /*48a0*/  SYNCS.PHASECHK.TRANS64.TRYWAIT P0, [UR5+0x8], R6 ;  /* 0x00000806ff0075a7 */ /* 0x000ea40008001105 */
[----:B--2---:R-:W-:Y:S05]  /*48b0*/  @P0 BRA `(.L_x_78) ;  /* 0x0000000000080947 */ /* 0x004fea0003800000 */
[----:B------:R-:W2:Y:S02]  /*48c0*/  SYNCS.PHASECHK.TRANS64.TRYWAIT P0, [UR5+0x8], R6 ;  /* 0x00000806ff0075a7 */ /* 0x000ea40008001105 */
[----:B--2---:R-:W-:Y:S05]  /*48d0*/  @!P0 BRA `(.L_x_79) ;  /* 0x0000006000e88947 */ /* 0x004fea0003800000 */
.L_x_78:
[----:B------:R-:W-:Y:S01]  /*48e0*/  PRMT R4, R4, 0x654, R3 ;  /* 0x0000065404047816 */ /* 0x000fe20000000003 */
[----:B------:R-:W-:Y:S01]  /*48f0*/  HFMA2 R3, -RZ, RZ, 0, 5.9604644775390625e-08 ;  /* 0x00000001ff037431 */ /* 0x000fe200000001ff */
[----:B------:R-:W-:Y:S01]  /*4900*/  UPRMT UR4, UR32, 0x654, UR7 ;  /* 0x0000065420047896 */ /* 0x000fe20008000007 */
[----:B------:R-:W-:Y:S02]  /*4910*/  IMAD.MOV.U32 R7, RZ, RZ, 0xffff ;  /* 0x0000ffffff077424 */ /* 0x000fe400078e00ff */
[----:B--2---:R-:W-:Y:S02]  /*4920*/  IMAD.MOV.U32 R6, RZ, RZ, 0x4 ;  /* 0x00000004ff067424 */ /* 0x004fe400078e00ff */
[----:B------:R-:W-:Y:S01]  /*4930*/  IMAD.SHL.U32 R9, R10, 0x20, RZ ;  /* 0x000000200a097824 */ /* 0x000fe200078e00ff */
[----:B------:R-:W-:Y:S02]  /*4940*/  MOV R5, UR4 ;  /* 0x0000000400057c02 */ /* 0x000fe40008000f00 */
[-C--:B------:R-:W-:Y:S01]  /*4950*/  SHF.L.U32 R8, R7, R10.reuse, RZ ;  /* 0x0000000a07087219 */ /* 0x080fe200000006ff */
[----:B------:R2:W-:Y:S01]  /*4960*/  SYNCS.ARRIVE.TRANS64.RED RZ, [UR4], R6 ;  /* 0x00000006ffff79a7 */ /* 0x0005e20008000404 */
[----:B------:R-:W-:Y:S01]  /*4970*/  SHF.L.U32 R7, R3, R10, RZ ;  /* 0x0000000a03077219 */ /* 0x000fe200000006ff */
[----:B------:R2:W-:Y:S04]  /*4980*/  STS [UR6+0x220], R9 ;  /* 0x00022009ff007988 */ /* 0x0005e80008000806 */
[----:B------:R2:W-:Y:S04]  /*4990*/  STAS [R4.64], R10 ;  /* 0x0000000a04007dbd */ /* 0x0005e8000c0008ff */
[----:B------:R2:W-:Y:S04]  /*49a0*/  ATOMS.OR RZ, [UR5+0x14], R8 ;  /* 0x00001408ffff798c */ /* 0x0005e8000b000005 */
[----:B------:R2:W-:Y:S04]  /*49b0*/  ATOMS.OR RZ, [UR5+0x18], R7 ;  /* 0x00001807ffff798c */ /* 0x0005e8000b000005 */
[----:B------:R2:W-:Y:S02]  /*49c0*/  ATOMS.XOR RZ, [UR5+0x10], R3 ;  /* 0x00001003ffff798c */ /* 0x0005e4000b800005 */
.L_x_75:
[----:B-1----:R-:W-:Y:S05]  /*49d0*/  BSYNC B0 ;  /* 0x0000000000007941 */ /* 0x002fea0003800000 */
.L_x_74:
[----:B------:R-:W-:Y:S05]  /*49e0*/  BRA.U UP1, `(.L_x_80) ;  /* 0x00000001016c7547 */ /* 0x000fea000b800000 */
[----:B------:R-:W-:-:S03]  /*49f0*/  UMOV UR4, 0xffffffff ;  /* 0xffffffff00047882 */ /* 0x000fc60000000000 */
[----:B------:R-:W-:Y:S05]  /*4a00*/  BRA.DIV UR4, `(.L_x_81) ;  /* 0x0000006204b47947 */ /* 0x000fea000b800000 */
[----:B------:R-:W-:-:S13]  /*4a10*/  ELECT P6, URZ, PT ;  /* 0x0000000000ff782f */ /* 0x000fda00038c0000 */
.L_x_200:
[----:B------:R-:W-:Y:S05]  /*4a20*/  @!P6 BRA `(.L_x_80) ;  /* 0x00000000005ce947 */ /* 0x000fea0003800000 */
[----:B--2---:R-:W2:Y:S02]  /*4a30*/  LDS R4, [UR5+0x10] ;  /* 0x00001005ff047984 */ /* 0x004ea40008000800 */
[----:B--2---:R-:W-:-:S04]  /*4a40*/  SHF.L.U32 R4, R4, 0x1f, RZ ;  /* 0x0000001f04047819 */ /* 0x004fc800000006ff */
[----:B------:R-:W2:Y:S02]  /*4a50*/  SYNCS.PHASECHK.TRANS64.TRYWAIT P0, [UR5+0x8], R4 ;  /* 0x00000804ff0075a7 */ /* 0x000ea40008001105 */
[----:B--2---:R-:W-:Y:S05]  /*4a60*/  @P0 BRA `(.L_x_82) ;  /* 0x0000000000080947 */ /* 0x004fea0003800000 */
[----:B------:R-:W2:Y:S02]  /*4a70*/  SYNCS.PHASECHK.TRANS64.TRYWAIT P0, [UR5+0x8], R4 ;  /* 0x00000804ff0075a7 */ /* 0x000ea40008001105 */
[----:B--2---:R-:W-:Y:S05]  /*4a80*/  @!P0 BRA `(.L_x_83) ;  /* 0x0000006000b48947 */ /* 0x004fea0003800000 */
.L_x_82:
[----:B------:R-:W3:Y:S01]  /*4a90*/  LDS R6, [UR6+0x220] ;  /* 0x00022006ff067984 */ /* 0x000ee20008000800 */
[----:B--2---:R-:W-:Y:S02]  /*4aa0*/  HFMA2 R3, -RZ, RZ, 0, 5.9604644775390625e-08 ;  /* 0x00000001ff037431 */ /* 0x004fe400000001ff */
[----:B------:R-:W-:Y:S01]  /*4ab0*/  IMAD.MOV.U32 R4, RZ, RZ, 0xffff ;  /* 0x0000ffffff047424 */ /* 0x000fe200078e00ff */
[----:B------:R-:W-:Y:S01]  /*4ac0*/  UPRMT UR4, UR32, 0x654, UR7 ;  /* 0x0000065420047896 */ /* 0x000fe20008000007 */
[----:B---3--:R-:W-:-:S03]  /*4ad0*/  IMAD.SHL.U32 R5, R6, 0x20, RZ ;  /* 0x0000002006057824 */ /* 0x008fc600078e00ff */
[-C--:B------:R-:W-:Y:S02]  /*4ae0*/  SHF.L.U32 R4, R4, R6.reuse, RZ ;  /* 0x0000000604047219 */ /* 0x080fe400000006ff */
[----:B------:R-:W-:Y:S01]  /*4af0*/  SHF.L.U32 R6, R3, R6, RZ ;  /* 0x0000000603067219 */ /* 0x000fe200000006ff */
[----:B------:R3:W-:Y:S04]  /*4b00*/  STS [UR6+0x220], R5 ;  /* 0x00022005ff007988 */ /* 0x0007e80008000806 */
[----:B------:R3:W-:Y:S04]  /*4b10*/  ATOMS.OR RZ, [UR5+0x14], R4 ;  /* 0x00001404ffff798c */ /* 0x0007e8000b000005 */
[----:B------:R3:W-:Y:S01]  /*4b20*/  ATOMS.OR RZ, [UR5+0x18], R6 ;  /* 0x00001806ffff798c */ /* 0x0007e2000b000005 */
[----:B------:R-:W-:Y:S03]  /*4b30*/  SYNCS.ARRIVE.TRANS64.RED.A1T0 RZ, [UR4], RZ ;  /* 0x000000ffffff79a7 */ /* 0x000fe60008100404 */
[----:B------:R3:W-:Y:S01]  /*4b40*/  ATOMS.XOR RZ, [UR5+0x10], R3 ;  /* 0x00001003ffff798c */ /* 0x0007e2000b800005 */
[----:B------:R-:W-:Y:S05]  /*4b50*/  BRA `(.L_x_80) ;  /* 0x0000000000107947 */ /* 0x000fea0003800000 */
.L_x_73:
[----:B------:R-:W-:Y:S02]  /*4b60*/  MOV R3, 0xffffffff ;  /* 0xffffffff00037802 */ /* 0x000fe40000000f00 */
[----:B------:R-:W-:-:S03]  /*4b70*/  MOV R4, 0x4ba0 ;  /* 0x00004ba000047802 */ /* 0x000fc60000000f00 */
[----:B------:R2:W-:Y:S04]  /*4b80*/  STS [UR6+0x220], R3 ;  /* 0x00022003ff007988 */ /* 0x0005e80008000806 */
[----:B-12--5:R-:W-:Y:S05]  /*4b90*/  CALL.REL.NOINC `($__internal_1_$__cuda_sm10x_tcgen05_guardrail_trap_phase_invalid_during_alloc) ;  /* 0x0000006400d87944 */ /* 0x026fea0003c00000 */
.L_x_80:
[----:B------:R-:W-:Y:S05]  /*4ba0*/  WARPSYNC.ALL ;  /* 0x0000000000007948 */ /* 0x000fea0003800000 */
[----:B------:R-:W4:Y:S01]  /*4bb0*/  S2UR UR18, SR_CgaCtaId ;  /* 0x00000000001279c3 */ /* 0x000f220000008800 */
[----:B------:R-:W-:Y:S01]  /*4bc0*/  UMOV UR4, 0x400 ;  /* 0x0000040000047882 */ /* 0x000fe20000000000 */
[----:B------:R-:W-:-:S06]  /*4bd0*/  NOP ;  /* 0x0000000000007918 */ /* 0x000fcc0000000000 */
[----:B------:R-:W-:Y:S06]  /*4be0*/  BAR.ARV 0x6, 0xa0 ;  /* 0x0182800000007b1d */ /* 0x000fec0000002000 */
[----:B------:R-:W1:Y:S01]  /*4bf0*/  LDCU UR5, c[0x0][0x394] ;  /* 0x00007280ff0577ac */ /* 0x000e620008000800 */
[----:B------:R-:W-:Y:S01]  /*4c00*/  LOP3.LUT R2, R2, 0xffff, RZ, 0xc0, !PT ;  /* 0x0000ffff02027812 */ /* 0x000fe200078ec0ff */
[----:B--2---:R-:W-:Y:S01]  /*4c10*/  IMAD.MOV.U32 R8, RZ, RZ, 0x1 ;  /* 0x00000001ff087424 */ /* 0x004fe200078e00ff */
[----:B------:R-:W-:Y:S01]  /*4c20*/  LOP3.LUT R0, R0, 0xffff, RZ, 0xc0, !PT ;  /* 0x0000ffff00007812 */ /* 0x000fe200078ec0ff */
[----:B------:R-:W-:Y:S01]  /*4c30*/  UMOV UR22, URZ ;  /* 0x000000ff00167c82 */ /* 0x000fe20008000000 */
[----:B------:R-:W-:Y:S01]  /*4c40*/  R2UR UR19, R2 ;  /* 0x00000000021372ca */ /* 0x000fe200000e0000 */
[----:B------:R-:W-:Y:S01]  /*4c50*/  IMAD.MOV.U32 R2, RZ, RZ, RZ ;  /* 0x000000ffff027224 */ /* 0x000fe200078e00ff */
[----:B------:R-:W-:Y:S01]  /*4c60*/  R2UR UR30, R0 ;  /* 0x00000000001e72ca */ /* 0x000fe200000e0000 */
[----:B------:R-:W-:Y:S01]  /*4c70*/  IMAD.MOV.U32 R0, RZ, RZ, RZ ;  /* 0x000000ffff007224 */ /* 0x000fe200078e00ff */
[----:B------:R-:W-:-:S02]  /*4c80*/  UISETP.NE.AND UP4, UPT, UR33, URZ, UPT ;  /* 0x000000ff2100728c */ /* 0x000fc4000bf85270 */
[----:B----4-:R-:W-:Y:S01]  /*4c90*/  ULEA UR18, UR18, UR4, 0x18 ;  /* 0x0000000412127291 */ /* 0x010fe2000f8ec0ff */
[----:B------:R-:W-:Y:S01]  /*4ca0*/  UMOV UR15, URZ ;  /* 0x000000ff000f7c82 */ /* 0x000fe20008000000 */
[----:B------:R-:W-:Y:S02]  /*4cb0*/  UMOV UR26, 0x0 ;  /* 0x00000000001a7882 */ /* 0x000fe40000000000 */
[----:B------:R-:W-:Y:S02]  /*4cc0*/  UIADD3 UR6, UPT, UPT, UR18, 0x4400, URZ ;  /* 0x0000440012067890 */ /* 0x000fe4000fffe0ff */
[----:B------:R-:W-:Y:S02]  /*4cd0*/  UIADD3 UR7, UPT, UPT, UR18, 0x1e400, URZ ;  /* 0x0001e40012077890 */ /* 0x000fe4000fffe0ff */
[----:B-1----:R-:W-:Y:S01]  /*4ce0*/  UIADD3 UR5, UPT, UPT, UR5, 0x3f, URZ ;  /* 0x0000003f05057890 */ /* 0x002fe2000fffe0ff */
[----:B---3--:R-:W1:Y:S01]  /*4cf0*/  LDS R3, [UR18+0x220] ;  /* 0x00022012ff037984 */ /* 0x008e620008000800 */
[----:B------:R-:W-:-:S02]  /*4d00*/  UIADD3 UR29, UPT, UPT, UR18, 0x1d8, URZ ;  /* 0x000001d8121d7890 */ /* 0x000fc4000fffe0ff */
[----:B------:R-:W-:Y:S02]  /*4d10*/  USHF.R.S32.HI UR4, URZ, 0x1f, UR5 ;  /* 0x0000001fff047899 */ /* 0x000fe40008011405 */
[----:B------:R-:W-:Y:S02]  /*4d20*/  USHF.R.U32.HI UR6, URZ, 0x4, UR6 ;  /* 0x00000004ff067899 */ /* 0x000fe40008011606 */
[----:B------:R-:W-:Y:S02]  /*4d30*/  ULEA.HI UR4, UR4, UR5, URZ, 0x6 ;  /* 0x0000000504047291 */ /* 0x000fe4000f8f30ff */
[----:B------:R-:W-:Y:S02]  /*4d40*/  USHF.R.U32.HI UR7, URZ, 0x4, UR7 ;  /* 0x00000004ff077899 */ /* 0x000fe40008011607 */
[----:B------:R-:W-:Y:S02]  /*4d50*/  USHF.R.S32.HI UR28, URZ, 0x6, UR4 ;  /* 0x00000006ff1c7899 */ /* 0x000fe40008011404 */
[----:B------:R-:W-:-:S02]  /*4d60*/  UPRMT UR29, URZ, 0x654, UR29 ;  /* 0x00000654ff1d7896 */ /* 0x000fc4000800001d */
[----:B------:R-:W-:Y:S02]  /*4d70*/  UISETP.LT.AND UP0, UPT, UR28, 0x1, UPT ;  /* 0x000000011c00788c */ /* 0x000fe4000bf01270 */
[----:B------:R-:W-:Y:S02]  /*4d80*/  ULOP3.LUT UR21, UR6, 0x3fff, URZ, 0xc0, !UPT ;  /* 0x00003fff06157892 */ /* 0x000fe4000f8ec0ff */
[----:B------:R-:W-:Y:S02]  /*4d90*/  USEL UR31, UR28, 0x1, !UP0 ;  /* 0x000000011c1f7887 */ /* 0x000fe4000c000000 */
[----:B------:R-:W-:Y:S02]  /*4da0*/  ULOP3.LUT UR20, UR7, 0x3fff, URZ, 0xc0, !UPT ;  /* 0x00003fff07147892 */ /* 0x000fe4000f8ec0ff */
[----:B------:R-:W-:Y:S01]  /*4db0*/  UIADD3 UR31, UPT, UPT, -UR31, URZ, URZ ;  /* 0x000000ff1f1f7290 */ /* 0x000fe2000fffe1ff */
[----:B------:R-:W-:Y:S01]  /*4dc0*/  UMOV UR27, 0x8218010 ;  /* 0x08218010001b7882 */ /* 0x000fe20000000000 */
[----:B------:R-:W-:Y:S01]  /*4dd0*/  UMOV UR24, 0x0 ;  /* 0x0000000000187882 */ /* 0x000fe20000000000 */
[----:B------:R-:W-:Y:S01]  /*4de0*/  UMOV UR25, 0x8218010 ;  /* 0x0821801000197882 */ /* 0x000fe20000000000 */
[C---:B-1----:R-:W-:Y:S01]  /*4df0*/  VIADD R5, R3.reuse, 0x40 ;  /* 0x0000004003057836 */ /* 0x042fe20000000000 */
[----:B------:R-:W-:-:S04]  /*4e00*/  LOP3.LUT R4, R3, 0xffff, RZ, 0xc0, !PT ;  /* 0x0000ffff03047812 */ /* 0x000fc800078ec0ff */
[----:B------:R-:W-:-:S05]  /*4e10*/  LOP3.LUT R5, R5, 0xffff, RZ, 0xc0, !PT ;  /* 0x0000ffff05057812 */ /* 0x000fca00078ec0ff */
[----:B------:R1:W-:Y:S02]  /*4e20*/  STL.64 [R1], R4 ;  /* 0x0000000401007387 */ /* 0x0003e40000100a00 */
.L_x_92:
[----:B-1----:R-:W-:-:S04]  /*4e30*/  SHF.L.U32 R5, R2, 0x1f, RZ ;  /* 0x0000001f02057819 */ /* 0x002fc800000006ff */
[----:B------:R-:W1:Y:S02]  /*4e40*/  SYNCS.PHASECHK.TRANS64.TRYWAIT P0, [UR18+0x1d0], R5 ;  /* 0x0001d005ff0075a7 */ /* 0x000e640008001112 */
[----:B-1-34-:R-:W-:Y:S05]  /*4e50*/  @!P0 BRA `(.L_x_84) ;  /* 0x0000005c00d88947 */ /* 0x01afea0003800000 */
.L_x_202:
[----:B-1----:R-:W1:Y:S01]  /*4e60*/  LDS.128 R4, [UR18+0x210] ;  /* 0x00021012ff047984 */ /* 0x002e620008000c00 */
[----:B------:R-:W-:Y:S01]  /*4e70*/  ULEA UR23, UR22, UR18, 0x3 ;  /* 0x0000001216177291 */ /* 0x000fe2000f8e18ff */
[----:B------:R-:W-:Y:S01]  /*4e80*/  @!PT LDS RZ, [RZ] ;  /* 0x00000000fffff984 */ /* 0x000fe20000000800 */
[----:B------:R-:W-:Y:S01]  /*4e90*/  @!PT LDS RZ, [RZ] ;  /* 0x00000000fffff984 */ /* 0x000fe20000000800 */
[----:B------:R-:W-:Y:S01]  /*4ea0*/  @!PT LDS RZ, [RZ] ;  /* 0x00000000fffff984 */ /* 0x000fe20000000800 */
[----:B------:R-:W-:Y:S01]  /*4eb0*/  @!PT LDS RZ, [RZ] ;  /* 0x00000000fffff984 */ /* 0x000fe20000000800 */
[----:B------:R2:W-:Y:S06]  /*4ec0*/  MEMBAR.ALL.CTA ;  /* 0x0000000000007992 */ /* 0x0005ec0000008000 */
[----:B--2---:R-:W2:Y:S02]  /*4ed0*/  FENCE.VIEW.ASYNC.S ;  /* 0x00000000000073c6 */ /* 0x004ea40000000000 */
[----:B--2---:R-:W-:Y:S01]  /*4ee0*/  SYNCS.ARRIVE.TRANS64.RED.A1T0 RZ, [UR29], RZ ;  /* 0x000000ffffff79a7 */ /* 0x004fe2000810041d */
[----:B-1----:R-:W-:Y:S01]  /*4ef0*/  LOP3.LUT P2, RZ, R6, 0x1, RZ, 0xc0, !PT ;  /* 0x0000000106ff7812 */ /* 0x002fe2000784c0ff */
[----:B------:R-:W-:-:S12]  /*4f00*/  BRA.U UP4, `(.L_x_85) ;  /* 0x00000001040c7547 */ /* 0x000fd8000b800000 */
[----:B------:R-:W-:-:S04]  /*4f10*/  SHF.L.U32 R5, R8, 0x1f, RZ ;  /* 0x0000001f08057819 */ /* 0x000fc800000006ff */
[----:B------:R-:W1:Y:S02]  /*4f20*/  SYNCS.PHASECHK.TRANS64.TRYWAIT P0, [UR23+0x1f0], R5 ;  /* 0x0001f005ff0075a7 */ /* 0x000e640008001117 */
[----:B-1----:R-:W-:Y:S05]  /*4f30*/  @!P0 BRA `(.L_x_86) ;  /* 0x0000005c00b88947 */ /* 0x002fea0003800000 */
.L_x_85:
[----:B------:R-:W-:Y:S05]  /*4f40*/  BRA.U UP4, `(.L_x_87) ;  /* 0x0000000104dc7547 */ /* 0x000fea000b800000 */
[----:B------:R-:W2:Y:S02]  /*4f50*/  LDCU UR4, c[0x0][0x394] ;  /* 0x00007280ff0477ac */ /* 0x000ea40008000800 */
[----:B--2---:R-:W-:-:S09]  /*4f60*/  UISETP.GE.AND UP0, UPT, UR4, 0x1, UPT ;  /* 0x000000010400788c */ /* 0x004fd2000bf06270 */
[----:B------:R-:W-:Y:S05]  /*4f70*/  BRA.U !UP0, `(.L_x_88) ;  /* 0x0000000108c47547 */ /* 0x000fea000b800000 */
[----:B------:R-:W-:Y:S01]  /*4f80*/  ULEA UR4, UR22, UR49, 0x2 ;  /* 0x0000003116047291 */ /* 0x000fe2000f8e10ff */
[----:B-1----:R-:W-:-:S08]  /*4f90*/  SHF.L.U32 R4, R0, 0x1f, RZ ;  /* 0x0000001f00047819 */ /* 0x002fd000000006ff */
[----:B------:R-:W5:Y:S01]  /*4fa0*/  LDL R5, [UR4] ;  /* 0x00000004ff057983 */ /* 0x000f620008100800 */
[----:B------:R-:W-:Y:S02]  /*4fb0*/  ULEA UR4, UR15, UR18, 0x3 ;  /* 0x000000120f047291 */ /* 0x000fe4000f8e18ff */
[----:B------:R-:W-:Y:S01]  /*4fc0*/  UPLOP3.LUT UP2, UPT, UPT, UPT, UPT, 0x40, 0x4 ;  /* 0x000000000004789c */ /* 0x000fe20003f4e870 */
[----:B------:R-:W-:Y:S01]  /*4fd0*/  UMOV UR17, UR31 ;  /* 0x0000001f00117c82 */ /* 0x000fe20008000000 */
[----:B------:R-:W-:Y:S01]  /*4fe0*/  UMOV UR16, UR28 ;  /* 0x0000001c00107c82 */ /* 0x000fe20008000000 */
[----:B------:R-:W-:-:S04]  /*4ff0*/  UMOV UR5, UR15 ;  /* 0x0000000f00057c82 */ /* 0x000fc80008000000 */
[----:B------:R1:W2:Y:S04]  /*5000*/  SYNCS.PHASECHK.TRANS64.TRYWAIT P1, [UR4], R4 ;  /* 0x00000004ff0075a7 */ /* 0x0002a80008021104 */
.L_x_91:
[----:B------:R-:W-:Y:S02]  /*5010*/  UIADD3 UR17, UPT, UPT, UR17, 0x1, URZ ;  /* 0x0000000111117890 */ /* 0x000fe4000fffe0ff */
[----:B---3--:R-:W-:Y:S02]  /*5020*/  ULEA UR10, UR5, UR18, 0x3 ;  /* 0x00000012050a7291 */ /* 0x008fe4000f8e18ff */
[----:B------:R-:W-:Y:S01]  /*5030*/  UISETP.NE.AND UP3, UPT, UR17, URZ, UPT ;  /* 0x000000ff1100728c */ /* 0x000fe2000bf65270 */
[----:B--2-4-:R-:W-:Y:S10]  /*5040*/  @P1 BRA `(.L_x_89) ;  /* 0x00000000000c1947 */ /* 0x014ff40003800000 */
[----:B------:R-:W-:Y:S04]  /*5050*/  SHF.L.U32 R7, R0, 0x1f, RZ ;  /* 0x0000001f00077819 */ /* 0x000fe800000006ff */
[----:B------:R-:W2:Y:S02]  /*5060*/  SYNCS.PHASECHK.TRANS64.TRYWAIT P0, [UR10], R7 ;  /* 0x00000007ff0075a7 */ /* 0x000ea4000800110a */
[----:B--2---:R-:W-:Y:S05]  /*5070*/  @!P0 BRA `(.L_x_90) ;  /* 0x0000005c00808947 */ /* 0x004fea0003800000 */
.L_x_89:
[----:B------:R-:W-:Y:S01]  /*5080*/  UISETP.NE.AND UP0, UPT, UR16, 0x1, UPT ;  /* 0x000000011000788c */ /* 0x000fe2000bf05270 */
[----:B------:R-:W-:Y:S01]  /*5090*/  PLOP3.LUT P1, PT, PT, PT, PT, 0x80, 0x8 ;  /* 0x000000000008781c */ /* 0x000fe20003f2f070 */
[----:B------:R-:W-:Y:S02]  /*50a0*/  UIADD3 UR4, UPT, UPT, UR5, 0x1, URZ ;  /* 0x0000000105047890 */ /* 0x000fe4000fffe0ff */
[----:B------:R-:W-:Y:S02]  /*50b0*/  ULEA UR8, UR5, UR21, 0x8 ;  /* 0x0000001505087291 */ /* 0x000fe4000f8e40ff */
[----:B------:R-:W-:Y:S01]  /*50c0*/  UISETP.NE.AND UP1, UPT, UR4, 0x1a, UPT ;  /* 0x0000001a0400788c */ /* 0x000fe2000bf25270 */
[----:B------:R-:W-:Y:S01]  /*50d0*/  PLOP3.LUT P0, PT, PT, PT, UP0, 0x80, 0x8 ;  /* 0x000000000008781c */ /* 0x000fe20003f0f008 */
[----:B------:R-:W-:Y:S02]  /*50e0*/  UIADD3 UR12, UPT, UPT, UR8, 0x80, URZ ;  /* 0x00000080080c7890 */ /* 0x000fe4000fffe0ff */
[----:B------:R-:W-:Y:S02]  /*50f0*/  USEL UR6, URZ, 0x1, UP1 ;  /* 0x00000001ff067887 */ /* 0x000fe40008800000 */
[----:B------:R-:W-:Y:S02]  /*5100*/  USEL UR15, UR4, URZ, UP1 ;  /* 0x000000ff040f7287 */ /* 0x000fe40008800000 */
[----:B------:R-:W-:Y:S02]  /*5110*/  UIADD3 UR10, UPT, UPT, UR10, 0xd0, URZ ;  /* 0x000000d00a0a7890 */ /* 0x000fe4000fffe0ff */
[----:B------:R-:W-:Y:S01]  /*5120*/  @UP0 ULEA UR4, UR15, UR18, 0x3 ;  /* 0x000000120f040291 */ /* 0x000fe2000f8e18ff */
[----:B------:R-:W-:Y:S01]  /*5130*/  LOP3.LUT R0, R0, UR6, RZ, 0x3c, !PT ;  /* 0x0000000600007c12 */ /* 0x000fe2000f8e3cff */
[----:B------:R-:W-:Y:S01]  /*5140*/  UIADD3 UR16, UPT, UPT, UR16, -0x1, URZ ;  /* 0xffffffff10107890 */ /* 0x000fe2000fffe0ff */
[----:B------:R-:W-:Y:S02]  /*5150*/  UMOV UR9, 0x80004020 ;  /* 0x8000402000097882 */ /* 0x000fe40000000000 */
[----:B-1----:R-:W-:Y:S01]  /*5160*/  @P0 SHF.L.U32 R4, R0, 0x1f, RZ ;  /* 0x0000001f00040819 */ /* 0x002fe200000006ff */
[----:B------:R-:W-:Y:S01]  /*5170*/  UMOV UR13, 0x80004020 ;  /* 0x80004020000d7882 */ /* 0x000fe20000000000 */
[----:B------:R-:W-:Y:S02]  /*5180*/  UMOV UR7, 0x80004020 ;  /* 0x8000402000077882 */ /* 0x000fe40000000000 */
[----:B------:R3:W4:Y:S01]  /*5190*/  @P0 SYNCS.PHASECHK.TRANS64.TRYWAIT P1, [UR4], R4 ;  /* 0x00000004ff0005a7 */ /* 0x0007220008021104 */
[----:B------:R-:W-:Y:S11]  /*51a0*/  ELECT P0, URZ, PT ;  /* 0x0000000000ff782f */ /* 0x000ff60003800000 */
[----:B------:R-:W-:Y:S02]  /*51b0*/  @!UPT UIADD3 URZ, UPT, UPT, URZ, URZ, URZ ;  /* 0x000000fffffff290 */ /* 0x000fe4000fffe0ff */
[C---:B-----5:R-:W-:Y:S01]  /*51c0*/  @P0 R2UR.BROADCAST UR14, R5.reuse ;  /* 0x00000000050e02ca */ /* 0x060fe200008e0000 */
[----:B------:R-:W-:Y:S01]  /*51d0*/  ULEA UR4, UR5, UR20, 0x8 ;  /* 0x0000001405047291 */ /* 0x000fe2000f8e40ff */
[----:B------:R-:W-:Y:S11]  /*51e0*/  ELECT P0, URZ, PT ;  /* 0x0000000000ff782f */ /* 0x000ff60003800000 */
[----:B------:R-:W-:Y:S02]  /*51f0*/  @!UPT UIADD3 URZ, UPT, UPT, URZ, URZ, URZ ;  /* 0x000000fffffff290 */ /* 0x000fe4000fffe0ff */
[----:B------:R-:W-:Y:S01]  /*5200*/  @P0 R2UR.BROADCAST UR11, R5 ;  /* 0x00000000050b02ca */ /* 0x000fe200008e0000 */
[----:B------:R-:W-:Y:S01]  /*5210*/  UIADD3 UR6, UPT, UPT, UR4, 0x80, URZ ;  /* 0x0000008004067890 */ /* 0x000fe2000fffe0ff */
[----:B------:R-:W-:Y:S02]  /*5220*/  UMOV UR5, 0x80004020 ;  /* 0x8000402000057882 */ /* 0x000fe40000000000 */
[----:B------:R1:W-:Y:S01]  /*5230*/  UTCQMMA.2CTA gdesc[UR8], gdesc[UR4], tmem[UR14], tmem[UR26], idesc[UR27], UP2 ;  /* 0x00ff1a04080075ea */ /* 0x0003e2000920030e */
[----:B------:R-:W-:Y:S08]  /*5240*/  UPLOP3.LUT UP2, UPT, UPT, UPT, UPT, 0x80, 0x8 ;  /* 0x000000000008789c */ /* 0x000ff00003f4f070 */
[----:B------:R3:W-:Y:S01]  /*5250*/  UTCQMMA.2CTA gdesc[UR12], gdesc[UR6], tmem[UR11], tmem[UR24], idesc[UR25], UPT ;  /* 0x00ff18060c0075ea */ /* 0x0007e2000ba0030b */
[----:B------:R3:W-:Y:S01]  /*5260*/  UTCBAR.2CTA.MULTICAST [UR10], URZ, UR19 ;  /* 0x000000ff0a0073e9 */ /* 0x0007e20008200813 */
[----:B-1----:R-:W-:Y:S01]  /*5270*/  UMOV UR5, UR15 ;  /* 0x0000000f00057c82 */ /* 0x002fe20008000000 */
[----:B------:R-:W-:Y:S05]  /*5280*/  BRA.U UP3, `(.L_x_91) ;  /* 0xfffffffd03607547 */ /* 0x000fea000b83ffff */
.L_x_88:
[----:B------:R-:W-:-:S09]  /*5290*/  UIADD3 UR4, UPT, UPT, UR23, 0x1e0, URZ ;  /* 0x000001e017047890 */ /* 0x000fd2000fffe0ff */
[----:B------:R2:W-:Y:S01]  /*52a0*/  UTCBAR.2CTA.MULTICAST [UR4], URZ, UR30 ;  /* 0x000000ff040073e9 */ /* 0x0005e2000820081e */
[----:B------:R-:W-:Y:S02]  /*52b0*/  NOP ;  /* 0x0000000000007918 */ /* 0x000fe40000000000 */
.L_x_87:
[----:B--2---:R-:W-:Y:S01]  /*52c0*/  UIADD3 UR4, UPT, UPT, UR22, 0x1, URZ ;  /* 0x0000000116047890 */ /* 0x004fe2000fffe0ff */
[----:B------:R-:W-:-:S03]  /*52d0*/  LOP3.LUT R2, R2, 0x1, RZ, 0x3c, !PT ;  /* 0x0000000102027812 */ /* 0x000fc600078e3cff */
[----:B------:R-:W-:-:S04]  /*52e0*/  UISETP.NE.AND UP0, UPT, UR4, 0x2, UPT ;  /* 0x000000020400788c */ /* 0x000fc8000bf05270 */
[----:B------:R-:W-:Y:S02]  /*52f0*/  USEL UR5, URZ, 0x1, UP0 ;  /* 0x00000001ff057887 */ /* 0x000fe40008000000 */
[----:B------:R-:W-:-:S04]  /*5300*/  USEL UR22, UR4, URZ, UP0 ;  /* 0x000000ff04167287 */ /* 0x000fc80008000000 */
[----:B------:R-:W-:Y:S01]  /*5310*/  LOP3.LUT R8, R8, UR5, RZ, 0x3c, !PT ;  /* 0x0000000508087c12 */ /* 0x000fe2000f8e3cff */
[----:B------:R-:W-:Y:S07]  /*5320*/  @P2 BRA `(.L_x_92) ;  /* 0xfffffff800c02947 */ /* 0x000fee000383ffff */
[----:B------:R-:W2:Y:S01]  /*5330*/  S2UR UR8, SR_CgaCtaId ;  /* 0x00000000000879c3 */ /* 0x000ea20000008800 */
[----:B------:R-:W-:Y:S01]  /*5340*/  ELECT P0, URZ, PT ;  /* 0x0000000000ff782f */ /* 0x000fe20003800000 */
[----:B------:R-:W-:Y:S01]  /*5350*/  HFMA2 R0, -RZ, RZ, 0, 5.9604644775390625e-08 ;  /* 0x00000001ff007431 */ /* 0x000fe200000001ff */
[----:B------:R-:W-:-:S05]  /*5360*/  UMOV UR4, 0x40 ;  /* 0x0000004000047882 */ /* 0x000fca0000000000 */
[----:B------:R-:W-:Y:S01]  /*5370*/  UVIRTCOUNT.DEALLOC.SMPOOL 0x80 ;  /* 0x000000800000784c */ /* 0x000fe20000000000 */
[----:B------:R-:W-:Y:S02]  /*5380*/  UISETP.NE.AND UP0, UPT, UR33, URZ, UPT ;  /* 0x000000ff2100728c */ /* 0x000fe4000bf05270 */
[----:B--2---:R-:W-:-:S09]  /*5390*/  ULEA UR8, UR8, UR4, 0x18 ;  /* 0x0000000408087291 */ /* 0x004fd2000f8ec0ff */
[----:B------:R2:W-:Y:S01]  /*53a0*/  @P0 STS.U8 [UR8+0x1c], R0 ;  /* 0x00001c00ff000988 */ /* 0x0005e20008000008 */
[----:B------:R-:W-:Y:S05]  /*53b0*/  BRA.U UP0, `(.L_x_93) ;  /* 0x0000000100587547 */ /* 0x000fea000b800000 */
[----:B------:R-:W-:Y:S01]  /*53c0*/  UIADD3 UR5, UPT, UPT, UR18, 0x1f0, URZ ;  /* 0x000001f012057890 */ /* 0x000fe2000fffe0ff */
[----:B-1----:R-:W-:-:S03]  /*53d0*/  SHF.L.U32 R5, R8, 0x1f, RZ ;  /* 0x0000001f08057819 */ /* 0x002fc600000006ff */
[----:B------:R-:W-:-:S09]  /*53e0*/  ULEA UR4, UR22, UR5, 0x3 ;  /* 0x0000000516047291 */ /* 0x000fd2000f8e18ff */
[----:B------:R-:W1:Y:S02]  /*53f0*/  SYNCS.PHASECHK.TRANS64.TRYWAIT P0, [UR4], R5 ;  /* 0x00000005ff0075a7 */ /* 0x000e640008001104 */
[----:B-1----:R-:W-:Y:S05]  /*5400*/  @!P0 BRA `(.L_x_94) ;  /* 0x0000005800b48947 */ /* 0x002fea0003800000 */
.L_x_206:
[----:B------:R-:W-:-:S04]  /*5410*/  UIADD3 UR4, UPT, UPT, UR22, 0x1, URZ ;  /* 0x0000000116047890 */ /* 0x000fc8000fffe0ff */
[----:B------:R-:W-:-:S04]  /*5420*/  UISETP.NE.AND UP1, UPT, UR4, 0x2, UPT ;  /* 0x000000020400788c */ /* 0x000fc8000bf25270 */
[----:B---3--:R-:W-:Y:S02]  /*5430*/  USEL UR6, URZ, 0x1, UP1 ;  /* 0x00000001ff067887 */ /* 0x008fe40008800000 */
[----:B------:R-:W-:-:S04]  /*5440*/  USEL UR4, UR4, URZ, UP1 ;  /* 0x000000ff04047287 */ /* 0x000fc80008800000 */
[----:B------:R-:W-:Y:S01]  /*5450*/  ULEA UR4, UR4, UR5, 0x3 ;  /* 0x0000000504047291 */ /* 0x000fe2000f8e18ff */
[----:B-1----:R-:W-:-:S04]  /*5460*/  LOP3.LUT R5, R8, UR6, RZ, 0x3c, !PT ;  /* 0x0000000608057c12 */ /* 0x002fc8000f8e3cff */
[----:B------:R-:W-:Y:S01]  /*5470*/  SHF.L.U32 R5, R5, 0x1f, RZ ;  /* 0x0000001f05057819 */ /* 0x000fe200000006ff */
[----:B--2---:R-:W-:-:S04]  /*5480*/  IMAD.U32 R0, RZ, RZ, UR4 ;  /* 0x00000004ff007e24 */ /* 0x004fc8000f8e00ff */
[----:B------:R1:W2:Y:S03]  /*5490*/  SYNCS.PHASECHK.TRANS64.TRYWAIT P0, [R0+URZ], R5 ;  /* 0x00000005000075a7 */ /* 0x0002a600080011ff */
[----:B--2---:R-:W-:Y:S05]  /*54a0*/  @!P0 NANOSLEEP.SYNCS 0x989680 ;  /* 0x009896800000895d */ /* 0x004fea0003900000 */
[----:B------:R-:W2:Y:S02]  /*54b0*/  @!P0 SYNCS.PHASECHK.TRANS64 P0, [R0+URZ], R5 ;  /* 0x00000005000085a7 */ /* 0x000ea400080010ff */
[----:B--2---:R-:W-:Y:S05]  /*54c0*/  @P0 BRA `(.L_x_95) ;  /* 0x0000000000200947 */ /* 0x004fea0003800000 */
.L_x_96:
[----:B--2---:R2:W3:Y:S02]  /*54d0*/  SYNCS.PHASECHK.TRANS64.TRYWAIT P0, [R0+URZ], R5 ;  /* 0x00000005000075a7 */ /* 0x0044e400080011ff */
[----:B---3--:R-:W-:Y:S05]  /*54e0*/  @!P0 NANOSLEEP.SYNCS 0x989680 ;  /* 0x009896800000895d */ /* 0x008fea0003900000 */
[----:B------:R-:W3:Y:S02]  /*54f0*/  @!P0 SYNCS.PHASECHK.TRANS64 P0, [R0+URZ], R5 ;  /* 0x00000005000085a7 */ /* 0x000ee400080010ff */
[----:B---3--:R-:W-:Y:S05]  /*5500*/  @!P0 BRA `(.L_x_96) ;  /* 0xfffffffc00f08947 */ /* 0x008fea000383ffff */
[----:B------:R-:W-:Y:S05]  /*5510*/  BRA `(.L_x_95) ;  /* 0x00000000000c7947 */ /* 0x000fea0003800000 */
.L_x_93:
[----:B------:R-:W-:-:S04]  /*5520*/  UIADD3 UR4, UPT, UPT, UR18, 0x200, URZ ;  /* 0x0000020012047890 */ /* 0x000fc8000fffe0ff */
[----:B------:R-:W-:-:S09]  /*5530*/  UPRMT UR4, UR32, 0x654, UR4 ;  /* 0x0000065420047896 */ /* 0x000fd20008000004 */
[----:B------:R-:W-:Y:S03]  /*5540*/  SYNCS.ARRIVE.TRANS64.RED.A1T0 RZ, [UR4], RZ ;  /* 0x000000ffffff79a7 */ /* 0x000fe60008100404 */
.L_x_95:
[----:B-12---:R-:W-:Y:S01]  /*5550*/  SHF.L.U32 R5, RZ, 0x1f, RZ ;  /* 0x0000001fff057819 */ /* 0x006fe200000006ff */
[----:B------:R-:W-:Y:S01]  /*5560*/  UIADD3 UR4, UPT, UPT, UR18, 0x200, URZ ;  /* 0x0000020012047890 */ /* 0x000fe2000fffe0ff */
[----:B------:R-:W-:Y:S02]  /*5570*/  PLOP3.LUT P0, PT, PT, PT, UP0, 0x80, 0x8 ;  /* 0x000000000008781c */ /* 0x000fe40003f0f008 */
[----:B----4-:R-:W1:Y:S02]  /*5580*/  SYNCS.PHASECHK.TRANS64.TRYWAIT P1, [UR18+0x200], R5 ;  /* 0x00020005ff0075a7 */ /* 0x010e640008021112 */
[----:B-1----:R-:W-:Y:S09]  /*5590*/  @!P1 BRA `(.L_x_97) ;  /* 0x0000005800689947 */ /* 0x002ff20003800000 */
.L_x_208:
[----:B------:R-:W-:Y:S01]  /*55a0*/  @!UP0 UPRMT UR4, UR32, 0x654, UR4 ;  /* 0x0000065420048896 */ /* 0x000fe20008000004 */
[----:B------:R-:W-:Y:S01]  /*55b0*/  LOP3.LUT R2, R3, 0xffff, RZ, 0xc0, !PT ;  /* 0x0000ffff03027812 */ /* 0x000fe200078ec0ff */
[----:B------:R-:W-:Y:S02]  /*55c0*/  IMAD.MOV.U32 R3, RZ, RZ, 0xffff ;  /* 0x0000ffffff037424 */ /* 0x000fe400078e00ff */
[----:B-1----:R-:W-:Y:S01]  /*55d0*/  IMAD.MOV.U32 R5, RZ, RZ, 0x1 ;  /* 0x00000001ff057424 */ /* 0x002fe200078e00ff */
[----:B------:R-:W-:-:S04]  /*55e0*/  SHF.R.U32.HI R2, RZ, 0x5, R2 ;  /* 0x00000005ff027819 */ /* 0x000fc80000011602 */
[----:B------:R-:W-:Y:S01]  /*55f0*/  @!P0 SYNCS.ARRIVE.TRANS64.RED.A1T0 RZ, [UR4], RZ ;  /* 0x000000ffffff89a7 */ /* 0x000fe20008100404 */
[----:B------:R-:W-:Y:S01]  /*5600*/  NOP ;  /* 0x0000000000007918 */ /* 0x000fe20000000000 */
[----:B------:R-:W1:Y:S01]  /*5610*/  LDS R0, [UR8+0x14] ;  /* 0x00001408ff007984 */ /* 0x000e620008000800 */
[-C--:B------:R-:W-:Y:S02]  /*5620*/  SHF.L.U32 R3, R3, R2.reuse, RZ ;  /* 0x0000000203037219 */ /* 0x080fe400000006ff */
[----:B------:R-:W-:Y:S02]  /*5630*/  SHF.L.U32 R5, R5, R2, RZ ;  /* 0x0000000205057219 */ /* 0x000fe400000006ff */
[----:B-1----:R-:W-:-:S04]  /*5640*/  LOP3.LUT R0, R0, R3, RZ, 0xc0, !PT ;  /* 0x0000000300007212 */ /* 0x002fc800078ec0ff */
[----:B------:R-:W-:-:S13]  /*5650*/  ISETP.NE.AND P0, PT, R0, R3, PT ;  /* 0x000000030000720c */ /* 0x000fda0003f05270 */
[----:B------:R-:W-:Y:S05]  /*5660*/  @P0 BRA `(.L_x_98) ;  /* 0x00000000005c0947 */ /* 0x000fea0003800000 */
[----:B------:R-:W1:Y:S02]  /*5670*/  LDS R0, [UR8+0x18] ;  /* 0x00001808ff007984 */ /* 0x000e640008000800 */
[----:B-1----:R-:W-:-:S04]  /*5680*/  LOP3.LUT R0, R0, R5, RZ, 0xc0, !PT ;  /* 0x0000000500007212 */ /* 0x002fc800078ec0ff */
[----:B------:R-:W-:-:S13]  /*5690*/  ISETP.NE.AND P0, PT, R0, R5, PT ;  /* 0x000000050000720c */ /* 0x000fda0003f05270 */
[----:B------:R-:W-:Y:S05]  /*56a0*/  @P0 BRA `(.L_x_99) ;  /* 0x0000000000400947 */ /* 0x000fea0003800000 */
[----:B------:R-:W-:Y:S01]  /*56b0*/  R2UR UR4, R3 ;  /* 0x00000000030472ca */ /* 0x000fe200000e0000 */
[----:B------:R-:W1:Y:S01]  /*56c0*/  S2R R2, SR_LANEID ;  /* 0x0000000000027919 */ /* 0x000e620000000000 */
[----:B------:R-:W-:-:S04]  /*56d0*/  LOP3.LUT R5, RZ, R5, RZ, 0x33, !PT ;  /* 0x00000005ff057212 */ /* 0x000fc800078e33ff */
[----:B---3--:R-:W2:Y:S07]  /*56e0*/  REDUX UR6, R5 ;  /* 0x00000000050673c4 */ /* 0x008eae0000000000 */
[----:B------:R-:W-:-:S03]  /*56f0*/  ULOP3.LUT UR5, URZ, UR4, URZ, 0x33, !UPT ;  /* 0x00000004ff057292 */ /* 0x000fc6000f8e33ff */
[----:B------:R-:W-:Y:S02]  /*5700*/  VOTEU.ANY UR4, UPT, PT ;  /* 0x0000000000047886 */ /* 0x000fe400038e0100 */
[----:B------:R-:W-:Y:S01]  /*5710*/  UFLO.U32 UR4, UR4 ;  /* 0x00000004000472bd */ /* 0x000fe200080e0000 */
[----:B------:R-:W-:-:S04]  /*5720*/  IMAD.U32 R0, RZ, RZ, UR5 ;  /* 0x00000005ff007e24 */ /* 0x000fc8000f8e00ff */
[----:B------:R-:W3:Y:S02]  /*5730*/  REDUX UR7, R0 ;  /* 0x00000000000773c4 */ /* 0x000ee40000000000 */
[----:B------:R4:W-:Y:S01]  /*5740*/  UTCATOMSWS.AND URZ, UR5 ;  /* 0x0000000500ff79e3 */ /* 0x0009e20008000000 */
[----:B-1----:R-:W-:Y:S01]  /*5750*/  ISETP.EQ.U32.AND P0, PT, R2, UR4, PT ;  /* 0x0000000402007c0c */ /* 0x002fe2000bf02070 */
[----:B--2---:R-:W-:Y:S02]  /*5760*/  IMAD.U32 R2, RZ, RZ, UR6 ;  /* 0x00000006ff027e24 */ /* 0x004fe4000f8e00ff */
[----:B---3--:R-:W-:-:S10]  /*5770*/  IMAD.U32 R3, RZ, RZ, UR7 ;  /* 0x00000007ff037e24 */ /* 0x008fd4000f8e00ff */
[----:B------:R4:W-:Y:S04]  /*5780*/  @P0 ATOMS.AND RZ, [UR8+0x14], R3 ;  /* 0x00001403ffff098c */ /* 0x0009e8000a800008 */
[----:B------:R4:W-:Y:S01]  /*5790*/  @P0 ATOMS.AND RZ, [UR8+0x18], R2 ;  /* 0x00001802ffff098c */ /* 0x0009e2000a800008 */
[----:B------:R-:W-:Y:S05]  /*57a0*/  BRA `(.L_x_100) ;  /* 0x0000000000147947 */ /* 0x000fea0003800000 */
.L_x_99:
[----:B------:R-:W-:Y:S02]  /*57b0*/  MOV R2, 0x57d0 ;  /* 0x000057d000027802 */ /* 0x000fe40000000f00 */
[----:B---3-5:R-:W-:Y:S05]  /*57c0*/  CALL.REL.NOINC `($__internal_0_$__cuda_sm10x_tcgen05_guardrail_trap_col_being_dealloced_not_returned_by_alloc) ;  /* 0x0000005800c07944 */ /* 0x028fea0003c00000 */
[----:B------:R-:W-:Y:S05]  /*57d0*/  BRA `(.L_x_100) ;  /* 0x0000000000087947 */ /* 0x000fea0003800000 */
.L_x_98:
[----:B------:R-:W-:Y:S02]  /*57e0*/  MOV R2, 0x5800 ;  /* 0x0000580000027802 */ /* 0x000fe40000000f00 */
[----:B---3-5:R-:W-:Y:S05]  /*57f0*/  CALL.REL.NOINC `($__internal_2_$__cuda_sm10x_tcgen05_guardrail_trap_unallocated_columns_being_dealloced) ;  /* 0x0000005800cc7944 */ /* 0x028fea0003c00000 */
.L_x_100:
[----:B------:R-:W-:Y:S01]  /*5800*/  NOP ;  /* 0x0000000000007918 */ /* 0x000fe20000000000 */
[----:B----4-:R-:W-:Y:S05]  /*5810*/  EXIT ;  /* 0x000000000000794d */ /* 0x010fea0003800000 */
.L_x_72:
[----:B------:R-:W2:Y:S01]  /*5820*/  LDCU UR5, c[0x0][0x384] ;  /* 0x00007080ff0577ac */ /* 0x000ea20008000800 */
[----:B------:R-:W-:Y:S02]  /*5830*/  UISETP.NE.OR UP0, UPT, UR19, 0x3, !UP3 ;  /* 0x000000031300788c */ /* 0x000fe4000df05670 */
[----:B--2---:R-:W-:-:S07]  /*5840*/  UIADD3 UR5, UPT, UPT, UR5, 0x7f, URZ ;  /* 0x0000007f05057890 */ /* 0x004fce000fffe0ff */
[----:B------:R-:W-:Y:S05]  /*5850*/  BRA.U UP0, `(.L_x_101) ;  /* 0x0000001500687547 */ /* 0x000fea000b800000 */
[----:B------:R-:W2:Y:S01]  /*5860*/  LDCU UR51, c[0x0][0x388] ;  /* 0x00007100ff3377ac */ /* 0x000ea20008000800 */
[----:B------:R-:W3:Y:S01]  /*5870*/  LDC.64 R14, c[0x0][0x348] ;  /* 0x0000d200ff0e7b82 */ /* 0x000ee20000000a00 */
[----:B------:R-:W-:Y:S01]  /*5880*/  IMAD.MOV.U32 R10, RZ, RZ, 0x1 ;  /* 0x00000001ff0a7424 */ /* 0x000fe200078e00ff */
[----:B------:R-:W-:Y:S01]  /*5890*/  USHF.R.S32.HI UR4, URZ, 0x1f, UR5 ;  /* 0x0000001fff047899 */ /* 0x000fe20008011405 */
[----:B------:R-:W-:Y:S01]  /*58a0*/  IMAD.MOV.U32 R8, RZ, RZ, RZ ;  /* 0x000000ffff087224 */ /* 0x000fe200078e00ff */
[----:B------:R-:W4:Y:S02]  /*58b0*/  LDCU UR36, c[0x0][0x370] ;  /* 0x00006e00ff2477ac */ /* 0x000f240008000800 */
[----:B------:R-:W-:Y:S01]  /*58c0*/  ULEA.HI UR4, UR4, UR5, URZ, 0x7 ;  /* 0x0000000504047291 */ /* 0x000fe2000f8f38ff */
[----:B------:R-:W4:Y:S03]  /*58d0*/  LDCU.128 UR40, c[0x0][0xc10] ;  /* 0x00018200ff2877ac */ /* 0x000f260008000c00 */
[----:B------:R-:W-:Y:S01]  /*58e0*/  USHF.R.S32.HI UR30, URZ, 0x7, UR4 ;  /* 0x00000007ff1e7899 */ /* 0x000fe20008011404 */
[----:B--2---:R-:W-:Y:S01]  /*58f0*/  IMAD.U32 R0, RZ, RZ, UR51 ;  /* 0x00000033ff007e24 */ /* 0x004fe2000f8e00ff */
[----:B------:R-:W2:Y:S04]  /*5900*/  LDCU UR35, c[0x0][0x374] ;  /* 0x00006e80ff2377ac */ /* 0x000ea80008000800 */
[----:B------:R-:W-:Y:S01]  /*5910*/  IMAD.U32 R3, RZ, RZ, UR30 ;  /* 0x0000001eff037e24 */ /* 0x000fe2000f8e00ff */
[----:B------:R-:W-:Y:S01]  /*5920*/  IABS R0, R0 ;  /* 0x0000000000007213 */ /* 0x000fe20000000000 */
[----:B------:R-:W1:Y:S03]  /*5930*/  LDCU.64 UR4, c[0x0][0x988] ;  /* 0x00013100ff0477ac */ /* 0x000e660008000a00 */
[----:B------:R-:W-:Y:S01]  /*5940*/  IABS R2, R3 ;  /* 0x0000000300027213 */ /* 0x000fe20000000000 */
[----:B------:R-:W3:Y:S01]  /*5950*/  LDCU.64 UR32, c[0x0][0x990] ;  /* 0x00013200ff2077ac */ /* 0x000ee20008000a00 */
[----:B------:R-:W-:-:S02]  /*5960*/  R2UR UR28, R0 ;  /* 0x00000000001c72ca */ /* 0x000fc400000e0000 */
[----:B------:R-:W-:Y:S01]  /*5970*/  R2UR UR29, R2 ;  /* 0x00000000021d72ca */ /* 0x000fe200000e0000 */
[----:B------:R-:W3:Y:S01]  /*5980*/  LDCU UR26, c[0x0][0xc0c] ;  /* 0x00018180ff1a77ac */ /* 0x000ee20008000800 */
[----:B------:R-:W3:Y:S01]  /*5990*/  LDCU UR54, c[0x0][0xc20] ;  /* 0x00018400ff3677ac */ /* 0x000ee20008000800 */
[----:B------:R-:W3:Y:S08]  /*59a0*/  LDCU UR34, c[0x0][0x38c] ;  /* 0x00007180ff2277ac */ /* 0x000ef00008000800 */
[----:B------:R-:W2:Y:S01]  /*59b0*/  I2F.RP R4, UR28 ;  /* 0x0000001c00047d06 */ /* 0x000ea20008209400 */
[----:B-1----:R-:W-:Y:S01]  /*59c0*/  UISETP.NE.U32.AND UP0, UPT, UR4, URZ, UPT ;  /* 0x000000ff0400728c */ /* 0x002fe2000bf05070 */
[----:B------:R-:W1:Y:S06]  /*59d0*/  LDCU UR4, c[0x0][0xc30] ;  /* 0x00018600ff0477ac */ /* 0x000e6c0008000800 */
[----:B------:R-:W3:Y:S01]  /*59e0*/  I2F.RP R2, UR29 ;  /* 0x0000001d00027d06 */ /* 0x000ee20008209400 */
[----:B------:R-:W-:Y:S01]  /*59f0*/  UISETP.NE.AND.EX UP0, UPT, UR5, URZ, UPT, UP0 ;  /* 0x000000ff0500728c */ /* 0x000fe2000bf05300 */
[----:B------:R-:W-:Y:S01]  /*5a00*/  UMOV UR27, 0x400 ;  /* 0x00000400001b7882 */ /* 0x000fe20000000000 */
[----:B----4-:R-:W-:-:S02]  /*5a10*/  UIMAD.WIDE.U32 UR12, UR36, UR40, URZ ;  /* 0x00000028240c72a5 */ /* 0x010fc4000f8e00ff */
[----:B------:R-:W-:-:S03]  /*5a20*/  ULEA UR27, UR37, UR27, 0x18 ;  /* 0x0000001b251b7291 */ /* 0x000fc6000f8ec0ff */
[----:B--2---:R-:W2:Y:S01]  /*5a30*/  MUFU.RCP R0, R4 ;  /* 0x0000000400007308 */ /* 0x004ea20000001000 */
[----:B------:R-:W-:Y:S01]  /*5a40*/  UIMAD.WIDE.U32 UR14, UR35, UR43, URZ ;  /* 0x0000002b230e72a5 */ /* 0x000fe2000f8e00ff */
[----:B------:R-:W-:Y:S01]  /*5a50*/  UMOV UR8, URZ ;  /* 0x000000ff00087c82 */ /* 0x000fe20008000000 */
[----:B------:R-:W-:Y:S02]  /*5a60*/  UP2UR UR50, UPR, URZ, 0x1 ;  /* 0x00000001ff327883 */ /* 0x000fe40008000000 */
[----:B------:R-:W-:-:S03]  /*5a70*/  UISETP.NE.AND UP0, UPT, UR39, 0x1, UPT ;  /* 0x000000012700788c */ /* 0x000fc6000bf05270 */
[----:B---3--:R-:W3:Y:S01]  /*5a80*/  MUFU.RCP R2, R2 ;  /* 0x0000000200027308 */ /* 0x008ee20000001000 */
[----:B------:R-:W-:Y:S02]  /*5a90*/  UISETP.NE.U32.AND UP0, UPT, UR32, URZ, UPT ;  /* 0x000000ff2000728c */ /* 0x000fe4000bf05070 */
[----:B------:R-:W-:Y:S02]  /*5aa0*/  UIADD3 UR48, UPT, UPT, UR27, 0x1a8, URZ ;  /* 0x000001a81b307890 */ /* 0x000fe4000fffe0ff */
[----:B------:R-:W-:Y:S02]  /*5ab0*/  UIADD3 UR31, UPT, UPT, UR27, 0x1a0, URZ ;  /* 0x000001a01b1f7890 */ /* 0x000fe4000fffe0ff */
[----:B------:R-:W-:Y:S01]  /*5ac0*/  UIADD3 UR46, UPT, UPT, UR27, 0x1d8, URZ ;  /* 0x000001d81b2e7890 */ /* 0x000fe2000fffe0ff */
[----:B--2---:R-:W-:Y:S01]  /*5ad0*/  VIADD R0, R0, 0xffffffe ;  /* 0x0ffffffe00007836 */ /* 0x004fe20000000000 */
[----:B------:R-:W-:Y:S02]  /*5ae0*/  UISETP.GE.AND UP3, UPT, UR39, 0x1, UPT ;  /* 0x000000012700788c */ /* 0x000fe4000bf66270 */
[----:B------:R-:W-:Y:S01]  /*5af0*/  UISETP.NE.AND.EX UP5, UPT, UR33, URZ, UPT, UP0 ;  /* 0x000000ff2100728c */ /* 0x000fe2000bfa5300 */
[----:B------:R-:W-:-:S02]  /*5b00*/  UMOV UR45, UR13 ;  /* 0x0000000d002d7c82 */ /* 0x000fc40008000000 */
[----:B------:R-:W2:Y:S01]  /*5b10*/  F2I.FTZ.U32.TRUNC.NTZ R0, R0 ;  /* 0x0000000000007305 */ /* 0x000ea2000021f000 */
[----:B------:R-:W-:Y:S01]  /*5b20*/  UMOV UR44, UR15 ;  /* 0x0000000f002c7c82 */ /* 0x000fe20008000000 */
[----:B---3--:R-:W-:Y:S01]  /*5b30*/  VIADD R2, R2, 0xffffffe ;  /* 0x0ffffffe02027836 */ /* 0x008fe20000000000 */
[----:B------:R-:W-:Y:S02]  /*5b40*/  UISETP.NE.AND UP3, UPT, UR26, 0x1, UPT ;  /* 0x000000011a00788c */ /* 0x000fe4000bf65270 */
[----:B------:R-:W-:Y:S02]  /*5b50*/  UPRMT UR48, UR37, 0x654, UR48 ;  /* 0x0000065425307896 */ /* 0x000fe40008000030 */
[----:B------:R-:W-:Y:S01]  /*5b60*/  UPRMT UR49, UR37, 0x654, UR31 ;  /* 0x0000065425317896 */ /* 0x000fe2000800001f */
[----:B------:R-:W3:Y:S01]  /*5b70*/  F2I.FTZ.U32.TRUNC.NTZ R2, R2 ;  /* 0x0000000200027305 */ /* 0x000ee2000021f000 */
[----:B------:R-:W-:Y:S02]  /*5b80*/  UISETP.NE.AND UP0, UPT, UR42, 0x1, UPT ;  /* 0x000000012a00788c */ /* 0x000fe4000bf05270 */
[----:B------:R-:W-:Y:S01]  /*5b90*/  UPLOP3.LUT UP2, UPT, UPT, UPT, UPT, 0x40, 0x4 ;  /* 0x000000000004789c */ /* 0x000fe20003f4e870 */
[----:B------:R-:W4:Y:S01]  /*5ba0*/  LDCU.64 UR24, c[0x0][0xc28] ;  /* 0x00018500ff1877ac */ /* 0x000f220008000a00 */
[----:B--2---:R-:W-:-:S02]  /*5bb0*/  R2UR UR7, R0 ;  /* 0x00000000000772ca */ /* 0x004fc400000e0000 */
[----:B------:R-:W-:Y:S01]  /*5bc0*/  IABS R0, R3 ;  /* 0x0000000300007213 */ /* 0x000fe20000000000 */
[----:B------:R-:W-:Y:S02]  /*5bd0*/  UPRMT UR46, URZ, 0x654, UR46 ;  /* 0x00000654ff2e7896 */ /* 0x000fe4000800002e */
[----:B------:R-:W-:Y:S02]  /*5be0*/  USHF.R.U32.HI UR45, URZ, UR41, UR45 ;  /* 0x00000029ff2d7299 */ /* 0x000fe4000801162d */
[----:B------:R-:W-:Y:S01]  /*5bf0*/  IMAD.MOV R0, RZ, RZ, -R0 ;  /* 0x000000ffff007224 */ /* 0x000fe200078e0a00 */
[----:B---3--:R-:W-:Y:S01]  /*5c00*/  R2UR UR9, R2 ;  /* 0x00000000020972ca */ /* 0x008fe200000e0000 */
[----:B------:R-:W-:Y:S01]  /*5c10*/  IMAD.MOV.U32 R2, RZ, RZ, 0x1000 ;  /* 0x00001000ff027424 */ /* 0x000fe200078e00ff */
[----:B------:R-:W-:Y:S02]  /*5c20*/  USHF.R.U32.HI UR44, URZ, UR54, UR44 ;  /* 0x00000036ff2c7299 */ /* 0x000fe4000801162c */
[----:B------:R-:W-:Y:S01]  /*5c30*/  R2UR UR47, R0 ;  /* 0x00000000002f72ca */ /* 0x000fe200000e0000 */
[----:B------:R-:W-:-:S02]  /*5c40*/  UIADD3 UR5, UPT, UPT, URZ, -UR7, URZ ;  /* 0x80000007ff057290 */ /* 0x000fc4000fffe0ff */
[----:B-1----:R-:W-:Y:S02]  /*5c50*/  UISETP.NE.AND UP4, UPT, UR4, 0x1, UPT ;  /* 0x000000010400788c */ /* 0x002fe4000bf85270 */
[----:B------:R-:W-:Y:S02]  /*5c60*/  UIMAD UR5, UR5, UR28, URZ ;  /* 0x0000001c050572a4 */ /* 0x000fe4000f8e02ff */
[----:B------:R-:W-:Y:S02]  /*5c70*/  UISETP.NE.AND UP3, UPT, UR51, URZ, UPT ;  /* 0x000000ff3300728c */ /* 0x000fe4000bf65270 */
[----:B------:R-:W-:Y:S02]  /*5c80*/  UIADD3 UR6, UPT, UPT, URZ, -UR9, URZ ;  /* 0x80000009ff067290 */ /* 0x000fe4000fffe0ff */
[----:B------:R-:W-:Y:S02]  /*5c90*/  UISETP.NE.AND UP0, UPT, UR34, URZ, UPT ;  /* 0x000000ff2200728c */ /* 0x000fe4000bf05270 */
[----:B------:R-:W-:-:S02]  /*5ca0*/  UIMAD UR10, UR6, UR29, URZ ;  /* 0x0000001d060a72a4 */ /* 0x000fc4000f8e02ff */
[----:B------:R-:W-:Y:S01]  /*5cb0*/  UISETP.NE.AND UP6, UPT, UR30, URZ, UPT ;  /* 0x000000ff1e00728c */ /* 0x000fe2000bfc5270 */
[----:B------:R-:W-:Y:S01]  /*5cc0*/  UMOV UR6, URZ ;  /* 0x000000ff00067c82 */ /* 0x000fe20008000000 */
[----:B------:R-:W-:Y:S02]  /*5cd0*/  UIMAD.WIDE.U32 UR8, UR9, UR10, UR8 ;  /* 0x0000000a090872a5 */ /* 0x000fe4000f8e0008 */
[----:B------:R-:W-:-:S05]  /*5ce0*/  UIMAD.WIDE.U32 UR6, UR7, UR5, UR6 ;  /* 0x00000005070672a5 */ /* 0x000fca000f8e0006 */
[----:B------:R-:W-:Y:S02]  /*5cf0*/  UMOV UR38, UR9 ;  /* 0x0000000900267c82 */ /* 0x000fe40008000000 */
[----:B----4-:R-:W-:-:S05]  /*5d00*/  UMOV UR37, UR7 ;  /* 0x0000000700257c82 */ /* 0x010fca0008000000 */
.L_x_110:
[----:B------:R-:W-:Y:S04]  /*5d10*/  SHF.L.U32 R3, R8, 0x1f, RZ ;  /* 0x0000001f08037819 */ /* 0x000fe800000006ff */
[----:B------:R-:W1:Y:S02]  /*5d20*/  SYNCS.PHASECHK.TRANS64.TRYWAIT P0, [UR27+0x1d0], R3 ;  /* 0x0001d003ff0075a7 */ /* 0x000e64000800111b */
[----:B-12---:R-:W-:Y:S05]  /*5d30*/  @!P0 BRA `(.L_x_102) ;  /* 0x0000005000988947 */ /* 0x006fea0003800000 */
.L_x_210:
[----:B------:R-:W2:Y:S01]  /*5d40*/  LDS.128 R4, [UR27+0x210] ;  /* 0x0002101bff047984 */ /* 0x000ea20008000c00 */
[----:B------:R-:W-:Y:S01]  /*5d50*/  UISETP.GE.AND UP0, UPT, UR39, 0x1, UPT ;  /* 0x000000012700788c */ /* 0x000fe2000bf06270 */
[----:B------:R-:W-:Y:S01]  /*5d60*/  @!PT LDS RZ, [RZ] ;  /* 0x00000000fffff984 */ /* 0x000fe20000000800 */
[----:B------:R-:W-:Y:S01]  /*5d70*/  @!PT LDS RZ, [RZ] ;  /* 0x00000000fffff984 */ /* 0x000fe20000000800 */
[----:B------:R-:W-:Y:S01]  /*5d80*/  @!PT LDS RZ, [RZ] ;  /* 0x00000000fffff984 */ /* 0x000fe20000000800 */
[----:B------:R-:W-:Y:S01]  /*5d90*/  @!PT LDS RZ, [RZ] ;  /* 0x00000000fffff984 */ /* 0x000fe20000000800 */
[----:B------:R3:W-:Y:S06]  /*5da0*/  MEMBAR.ALL.CTA ;  /* 0x0000000000007992 */ /* 0x0007ec0000008000 */
[----:B---3--:R-:W3:Y:S02]  /*5db0*/  FENCE.VIEW.ASYNC.S ;  /* 0x00000000000073c6 */ /* 0x008ee40000000000 */
[----:B---3--:R-:W-:Y:S01]  /*5dc0*/  SYNCS.ARRIVE.TRANS64.RED.A1T0 RZ, [UR46], RZ ;  /* 0x000000ffffff79a7 */ /* 0x008fe2000810042e */
[----:B--2---:R-:W-:Y:S11]  /*5dd0*/  LOP3.LUT P0, RZ, R6, 0x1, RZ, 0xc0, !PT ;  /* 0x0000000106ff7812 */ /* 0x004ff6000780c0ff */
[----:B------:R-:W-:Y:S02]  /*5de0*/  @!UPT UIADD3 URZ, UPT, UPT, URZ, URZ, URZ ;  /* 0x000000fffffff290 */ /* 0x000fe4000fffe0ff */
[----:B------:R-:W-:Y:S01]  /*5df0*/  VOTEU.ANY UP3, P0 ;  /* 0x0000000000ff7886 */ /* 0x000fe20000060100 */
[----:B------:R-:W-:Y:S11]  /*5e00*/  PLOP3.LUT P0, PT, PT, PT, UP3, 0x80, 0x8 ;  /* 0x000000000008781c */ /* 0x000ff60003f0f038 */
[----:B------:R-:W-:Y:S02]  /*5e10*/  @!UPT UIADD3 URZ, UPT, UPT, URZ, URZ, URZ ;  /* 0x000000fffffff290 */ /* 0x000fe4000fffe0ff */
[----:B-1----:R-:W-:Y:S02]  /*5e20*/  @P0 MOV R3, R4 ;  /* 0x0000000400030202 */ /* 0x002fe40000000f00 */
[----:B------:R-:W-:Y:S02]  /*5e30*/  @P0 LOP3.LUT R0, R5, 0xffff, RZ, 0xc0, !PT ;  /* 0x0000ffff05000812 */ /* 0x000fe400078ec0ff */
[----:B------:R-:W-:Y:S02]  /*5e40*/  @P0 R2UR UR5, R3 ;  /* 0x00000000030502ca */ /* 0x000fe400000e0000 */
[----:B------:R-:W-:Y:S11]  /*5e50*/  @P0 R2UR UR4, R0 ;  /* 0x00000000000402ca */ /* 0x000ff600000e0000 */
[----:B------:R-:W-:Y:S02]  /*5e60*/  @UP3 UMOV UR23, UR5 ;  /* 0x0000000500173c82 */ /* 0x000fe40008000000 */
[----:B------:R-:W-:Y:S01]  /*5e70*/  @UP3 UMOV UR15, UR4 ;  /* 0x00000004000f3c82 */ /* 0x000fe20008000000 */
[----:B------:R-:W-:Y:S05]  /*5e80*/  BRA.U !UP0, `(.L_x_103) ;  /* 0x0000000108c07547 */ /* 0x000fea000b800000 */
[----:B------:R-:W-:Y:S02]  /*5e90*/  UP2UR UR14, UPR, URZ, 0x4 ;  /* 0x00000004ff0e7883 */ /* 0x000fe40008000000 */
[----:B------:R-:W-:Y:S02]  /*5ea0*/  UISETP.NE.AND UP2, UPT, UR42, 0x1, UPT ;  /* 0x000000012a00788c */ /* 0x000fe4000bf45270 */
[----:B------:R-:W-:Y:S02]  /*5eb0*/  UIMAD.WIDE.U32 UR6, UR15, UR43, URZ ;  /* 0x0000002b0f0672a5 */ /* 0x000fe4000f8e00ff */
[----:B------:R-:W-:Y:S02]  /*5ec0*/  UIMAD.WIDE.U32 UR10, UR23, UR40, URZ ;  /* 0x00000028170a72a5 */ /* 0x000fe4000f8e00ff */
[----:B------:R-:W-:Y:S02]  /*5ed0*/  USEL UR4, UR35, UR44, !UP2 ;  /* 0x0000002c23047287 */ /* 0x000fe4000d000000 */
[----:B------:R-:W-:Y:S02]  /*5ee0*/  UISETP.NE.AND UP0, UPT, UR26, 0x1, UPT ;  /* 0x000000011a00788c */ /* 0x000fe4000bf05270 */
[----:B------:R-:W-:Y:S02]  /*5ef0*/  UP2UR UR19, UPR, URZ, 0x2 ;  /* 0x00000002ff137883 */ /* 0x000fe40008000000 */
[----:B------:R-:W-:Y:S02]  /*5f00*/  UISETP.NE.AND UP1, UPT, UR39, 0x1, UPT ;  /* 0x000000012700788c */ /* 0x000fe4000bf25270 */
[----:B------:R-:W-:Y:S02]  /*5f10*/  UIMAD.WIDE.U32 UR12, UR4, UR24, URZ ;  /* 0x00000018040c72a5 */ /* 0x000fe4000f8e00ff */
[----:B------:R-:W-:Y:S01]  /*5f20*/  USEL UR9, UR36, UR45, !UP0 ;  /* 0x0000002d24097287 */ /* 0x000fe2000c000000 */
[----:B------:R-:W-:Y:S01]  /*5f30*/  UMOV UR6, UR7 ;  /* 0x0000000700067c82 */ /* 0x000fe20008000000 */
[----:B------:R-:W-:Y:S01]  /*5f40*/  UMOV UR5, UR11 ;  /* 0x0000000b00057c82 */ /* 0x000fe20008000000 */
[----:B------:R-:W-:Y:S02]  /*5f50*/  USHF.R.U32.HI UR7, URZ, UR54, UR6 ;  /* 0x00000036ff077299 */ /* 0x000fe40008011606 */
[----:B------:R-:W-:Y:S02]  /*5f60*/  USHF.R.U32.HI UR6, URZ, UR41, UR5 ;  /* 0x00000029ff067299 */ /* 0x000fe40008011605 */
[----:B------:R-:W-:Y:S02]  /*5f70*/  UIMAD.WIDE.U32 UR16, UR9, UR24, URZ ;  /* 0x00000018091072a5 */ /* 0x000fe4000f8e00ff */
[----:B------:R-:W-:Y:S02]  /*5f80*/  USEL UR8, UR15, UR7, !UP2 ;  /* 0x000000070f087287 */ /* 0x000fe4000d000000 */
[----:B------:R-:W-:Y:S02]  /*5f90*/  UISETP.NE.AND UP2, UPT, UR14, URZ, UPT ;  /* 0x000000ff0e00728c */ /* 0x000fe4000bf45270 */
[----:B------:R-:W-:Y:S01]  /*5fa0*/  UIMAD.WIDE.U32 UR10, UR8, UR24, URZ ;  /* 0x00000018080a72a5 */ /* 0x000fe2000f8e00ff */
[----:B------:R-:W-:Y:S02]  /*5fb0*/  UMOV UR5, UR13 ;  /* 0x0000000d00057c82 */ /* 0x000fe40008000000 */
[----:B------:R-:W-:Y:S03]  /*5fc0*/  @UP1 USHF.R.U32.HI UR4, URZ, UR25, UR5 ;  /* 0x00000019ff041299 */ /* 0x000fe60008011605 */
[----:B------:R-:W-:Y:S01]  /*5fd0*/  UMOV UR5, UR17 ;  /* 0x0000001100057c82 */ /* 0x000fe20008000000 */
[----:B------:R-:W-:Y:S02]  /*5fe0*/  UIMAD UR4, UR39, UR4, URZ ;  /* 0x00000004270472a4 */ /* 0x000fe4000f8e02ff */
[----:B------:R-:W-:Y:S02]  /*5ff0*/  @UP1 USHF.R.U32.HI UR9, URZ, UR25, UR5 ;  /* 0x00000019ff091299 */ /* 0x000fe40008011605 */
[----:B------:R-:W-:Y:S02]  /*6000*/  USEL UR5, UR23, UR6, !UP0 ;  /* 0x0000000617057287 */ /* 0x000fe4000c000000 */
[----:B------:R-:W-:Y:S02]  /*6010*/  UIMAD UR6, UR39, UR9, URZ ;  /* 0x00000009270672a4 */ /* 0x000fe4000f8e02ff */
[----:B------:R-:W-:Y:S03]  /*6020*/  UISETP.GE.AND UP0, UPT, UR8, UR4, UPT ;  /* 0x000000040800728c */ /* 0x000fe6000bf06270 */
[----:B------:R-:W-:Y:S01]  /*6030*/  UMOV UR4, UR11 ;  /* 0x0000000b00047c82 */ /* 0x000fe20008000000 */
[----:B------:R-:W-:Y:S02]  /*6040*/  UISETP.GE.OR UP0, UPT, UR5, UR6, UP0 ;  /* 0x000000060500728c */ /* 0x000fe40008706670 */
[----:B------:R-:W-:Y:S02]  /*6050*/  USHF.R.U32.HI UR4, URZ, UR25, UR4 ;  /* 0x00000019ff047299 */ /* 0x000fe40008011604 */
[----:B------:R-:W-:Y:S02]  /*6060*/  UIMAD.WIDE.U32 UR6, UR5, UR24, URZ ;  /* 0x00000018050672a5 */ /* 0x000fe4000f8e00ff */
[----:B------:R-:W-:Y:S04]  /*6070*/  USEL UR10, UR8, UR4, !UP1 ;  /* 0x00000004080a7287 */ /* 0x000fe8000c800000 */
[----:B------:R-:W-:Y:S01]  /*6080*/  UIADD3 UR11, UPT, UPT, -UR10, URZ, URZ ;  /* 0x000000ff0a0b7290 */ /* 0x000fe2000fffe1ff */
[----:B------:R-:W-:Y:S01]  /*6090*/  @!UP0 UMOV UR4, UR7 ;  /* 0x0000000700048c82 */ /* 0x000fe20008000000 */
[----:B------:R-:W-:Y:S02]  /*60a0*/  UIADD3 UR7, UPT, UPT, -UR8, URZ, URZ ;  /* 0x000000ff08077290 */ /* 0x000fe4000fffe1ff */
[----:B------:R-:W-:Y:S02]  /*60b0*/  @!UP0 USHF.R.U32.HI UR4, URZ, UR25, UR4 ;  /* 0x00000019ff048299 */ /* 0x000fe40008011604 */
[----:B------:R-:W-:Y:S02]  /*60c0*/  UIMAD UR6, UR39, UR11, UR8 ;  /* 0x0000000b270672a4 */ /* 0x000fe4000f8e0208 */
[----:B------:R-:W-:Y:S02]  /*60d0*/  @!UP0 USEL UR4, UR5, UR4, !UP1 ;  /* 0x0000000405048287 */ /* 0x000fe4000c800000 */
[----:B------:R-:W-:Y:S02]  /*60e0*/  UISETP.NE.AND UP1, UPT, UR19, URZ, UPT ;  /* 0x000000ff1300728c */ /* 0x000fe4000bf25270 */
[----:B------:R-:W-:Y:S02]  /*60f0*/  @!UP0 UIMAD UR6, UR9, UR6, UR4 ;  /* 0x00000006090682a4 */ /* 0x000fe4000f8e0204 */
[----:B------:R-:W-:Y:S02]  /*6100*/  @!UP0 UIADD3 UR9, UPT, UPT, UR10, -UR4, URZ ;  /* 0x800000040a098290 */ /* 0x000fe4000fffe0ff */
[----:B------:R-:W-:Y:S02]  /*6110*/  UIADD3 UR4, UPT, UPT, -UR5, URZ, URZ ;  /* 0x000000ff05047290 */ /* 0x000fe4000fffe1ff */
[----:B------:R-:W-:Y:S03]  /*6120*/  @!UP0 UIMAD UR8, UR9, UR39, UR5 ;  /* 0x00000027090882a4 */ /* 0x000fe6000f8e0205 */
[----:B------:R-:W-:Y:S01]  /*6130*/  @!UP0 UMOV UR5, UR6 ;  /* 0x0000000600058c82 */ /* 0x000fe20008000000 */
[----:B------:R-:W-:Y:S02]  /*6140*/  UIMAD UR6, UR26, UR4, UR23 ;  /* 0x000000041a0672a4 */ /* 0x000fe4000f8e0217 */
[----:B------:R-:W-:Y:S02]  /*6150*/  UIMAD UR4, UR42, UR7, UR15 ;  /* 0x000000072a0472a4 */ /* 0x000fe4000f8e020f */
[----:B------:R-:W-:Y:S02]  /*6160*/  UIMAD UR23, UR5, UR26, UR6 ;  /* 0x0000001a051772a4 */ /* 0x000fe4000f8e0206 */
[----:B------:R-:W-:Y:S11]  /*6170*/  UIMAD UR15, UR8, UR42, UR4 ;  /* 0x0000002a080f72a4 */ /* 0x000ff6000f8e0204 */
[----:B------:R-:W-:Y:S01]  /*6180*/  @!UPT UIADD3 URZ, UPT, UPT, URZ, URZ, URZ ;  /* 0x000000fffffff290 */ /* 0x000fe2000fffe0ff */
.L_x_103:
[----:B------:R-:W1:Y:S01]  /*6190*/  @!UP4 LDCU.128 UR8, c[0x0][0xc10] ;  /* 0x00018200ff08c7ac */ /* 0x000e620008000c00 */
[----:B------:R-:W-:Y:S04]  /*61a0*/  MOV R0, UR18 ;  /* 0x0000001200007c02 */ /* 0x000fe80008000f00 */
[----:B------:R-:W-:Y:S01]  /*61b0*/  IABS R0, R0 ;  /* 0x0000000000007213 */ /* 0x000fe20000000000 */
[----:B------:R-:W2:Y:S01]  /*61c0*/  @!UP4 LDCU UR5, c[0x0][0xc0c] ;  /* 0x00018180ff05c7ac */ /* 0x000ea20008000800 */
[----:B-1----:R-:W-:Y:S07]  /*61d0*/  UIMAD.WIDE.U32 UR6, UR23, UR8, URZ ;  /* 0x00000008170672a5 */ /* 0x002fee000f8e00ff */
[----:B------:R-:W-:Y:S01]  /*61e0*/  @!UP4 UMOV UR4, UR7 ;  /* 0x000000070004cc82 */ /* 0x000fe20008000000 */
[----:B--2---:R-:W-:Y:S02]  /*61f0*/  @!UP4 UISETP.NE.AND UP0, UPT, UR5, 0x1, UPT ;  /* 0x000000010500c88c */ /* 0x004fe4000bf05270 */
[----:B------:R-:W-:Y:S02]  /*6200*/  @!UP4 USHF.R.U32.HI UR4, URZ, UR9, UR4 ;  /* 0x00000009ff04c299 */ /* 0x000fe40008011604 */
[----:B------:R-:W-:Y:S02]  /*6210*/  UIMAD.WIDE.U32 UR6, UR15, UR11, URZ ;  /* 0x0000000b0f0672a5 */ /* 0x000fe4000f8e00ff */
[----:B------:R-:W-:Y:S02]  /*6220*/  @!UP4 USEL UR8, UR23, UR4, !UP0 ;  /* 0x000000041708c287 */ /* 0x000fe4000c000000 */
[----:B------:R-:W-:Y:S03]  /*6230*/  @!UP4 UISETP.NE.AND UP0, UPT, UR10, 0x1, UPT ;  /* 0x000000010a00c88c */ /* 0x000fe6000bf05270 */
[----:B------:R-:W-:Y:S02]  /*6240*/  @!UP4 UMOV UR6, UR7 ;  /* 0x000000070006cc82 */ /* 0x000fe40008000000 */
[----:B------:R-:W1:Y:S02]  /*6250*/  @!UP4 LDCU UR4, c[0x0][0xc20] ;  /* 0x00018400ff04c7ac */ /* 0x000e640008000800 */
[----:B-1----:R-:W-:Y:S04]  /*6260*/  @!UP4 USHF.R.U32.HI UR6, URZ, UR4, UR6 ;  /* 0x00000004ff06c299 */ /* 0x002fe80008011606 */
[----:B------:R-:W-:Y:S04]  /*6270*/  @!UP4 USEL UR6, UR15, UR6, !UP0 ;  /* 0x000000060f06c287 */ /* 0x000fe8000c000000 */
[----:B------:R-:W-:Y:S02]  /*6280*/  @!UP4 UIADD3 UR4, UPT, UPT, -UR8, UR6, URZ ;  /* 0x000000060804c290 */ /* 0x000fe4000fffe1ff */
[----:B------:R-:W-:Y:S02]  /*6290*/  @!UP4 UIADD3 UR6, UPT, UPT, UR8, -UR6, URZ ;  /* 0x800000060806c290 */ /* 0x000fe4000fffe0ff */
[----:B------:R-:W-:Y:S02]  /*62a0*/  @!UP4 UIMAD UR23, UR4, UR5, UR23 ;  /* 0x000000050417c2a4 */ /* 0x000fe4000f8e0217 */
[----:B------:R-:W-:Y:S01]  /*62b0*/  @!UP4 UIMAD UR15, UR6, UR10, UR15 ;  /* 0x0000000a060fc2a4 */ /* 0x000fe2000f8e020f */
[----:B------:R-:W-:Y:S11]  /*62c0*/  BRA.U UP2, `(.L_x_104) ;  /* 0x0000000102107547 */ /* 0x000ff6000b800000 */
[----:B------:R-:W-:Y:S04]  /*62d0*/  MOV R3, UR53 ;  /* 0x0000003500037c02 */ /* 0x000fe80008000f00 */
[----:B------:R-:W-:Y:S04]  /*62e0*/  SHF.L.U32 R12, R3, 0x1f, RZ ;  /* 0x0000001f030c7819 */ /* 0x000fe800000006ff */
[----:B------:R-:W1:Y:S02]  /*62f0*/  SYNCS.PHASECHK.TRANS64.TRYWAIT P1, [UR27+0x1c8], R12 ;  /* 0x0001c80cff0075a7 */ /* 0x000e64000802111b */
[----:B-1----:R-:W-:Y:S05]  /*6300*/  @!P1 BRA `(.L_x_105) ;  /* 0x0000004c003c9947 */ /* 0x002fea0003800000 */
.L_x_104:
[----:B------:R-:W-:Y:S01]  /*6310*/  UISETP.NE.AND UP2, UPT, UR51, URZ, UPT ;  /* 0x000000ff3300728c */ /* 0x000fe2000bf45270 */
[----:B------:R-:W-:Y:S01]  /*6320*/  R2UR UR4, R0 ;  /* 0x00000000000472ca */ /* 0x000fe200000e0000 */
[----:B------:R-:W-:Y:S11]  /*6330*/  USHF.L.U32 UR11, UR20, 0x6, URZ ;  /* 0x00000006140b7899 */ /* 0x000ff600080006ff */
[----:B------:R-:W-:Y:S01]  /*6340*/  @!UPT UIADD3 URZ, UPT, UPT, URZ, URZ, URZ ;  /* 0x000000fffffff290 */ /* 0x000fe2000fffe0ff */
[----:B------:R-:W-:Y:S07]  /*6350*/  UIMAD.WIDE.U32 UR6, UR38, UR4, URZ ;  /* 0x00000004260672a5 */ /* 0x000fee000f8e00ff */
[----:B------:R-:W-:Y:S02]  /*6360*/  UMOV UR12, UR7 ;  /* 0x00000007000c7c82 */ /* 0x000fe40008000000 */
[----:B------:R-:W-:Y:S04]  /*6370*/  UIMAD UR4, UR12, UR47, UR4 ;  /* 0x0000002f0c0472a4 */ /* 0x000fe8000f8e0204 */
[----:B------:R-:W-:Y:S11]  /*6380*/  UISETP.GT.U32.AND UP0, UPT, UR29, UR4, UPT ;  /* 0x000000041d00728c */ /* 0x000ff6000bf04070 */
[----:B------:R-:W-:Y:S02]  /*6390*/  @!UP0 UIADD3 UR4, UPT, UPT, UR4, -UR29, URZ ;  /* 0x8000001d04048290 */ /* 0x000fe4000fffe0ff */
[----:B------:R-:W-:Y:S02]  /*63a0*/  @!UP0 UIADD3 UR12, UPT, UPT, UR12, 0x1, URZ ;  /* 0x000000010c0c8890 */ /* 0x000fe4000fffe0ff */
[----:B------:R-:W-:Y:S02]  /*63b0*/  UISETP.GE.U32.AND UP0, UPT, UR4, UR29, UPT ;  /* 0x0000001d0400728c */ /* 0x000fe4000bf06070 */
[----:B------:R-:W-:Y:S09]  /*63c0*/  ULOP3.LUT UR4, UR18, UR30, URZ, 0x3c, !UPT ;  /* 0x0000001e12047292 */ /* 0x000ff2000f8e3cff */
[----:B------:R-:W-:Y:S02]  /*63d0*/  @UP0 UIADD3 UR12, UPT, UPT, UR12, 0x1, URZ ;  /* 0x000000010c0c0890 */ /* 0x000fe4000fffe0ff */
[----:B------:R-:W-:Y:S11]  /*63e0*/  UISETP.GE.AND UP0, UPT, UR4, URZ, UPT ;  /* 0x000000ff0400728c */ /* 0x000ff6000bf06270 */
[----:B------:R-:W-:Y:S02]  /*63f0*/  @!UP0 UIADD3 UR12, UPT, UPT, -UR12, URZ, URZ ;  /* 0x000000ff0c0c8290 */ /* 0x000fe4000fffe1ff */
[----:B------:R-:W-:Y:S06]  /*6400*/  @!UP6 ULOP3.LUT UR12, URZ, UR30, URZ, 0x33, !UPT ;  /* 0x0000001eff0ce292 */ /* 0x000fec000f8e33ff */
[----:B------:R-:W-:Y:S05]  /*6410*/  IMAD.U32 R0, RZ, RZ, UR12 ;  /* 0x0000000cff007e24 */ /* 0x000fea000f8e00ff */
[----:B------:R-:W-:Y:S04]  /*6420*/  IABS R0, R0 ;  /* 0x0000000000007213 */ /* 0x000fe80000000000 */
[----:B------:R-:W-:Y:S01]  /*6430*/  R2UR UR4, R0 ;  /* 0x00000000000472ca */ /* 0x000fe200000e0000 */
[----:B------:R-:W-:Y:S05]  /*6440*/  IMAD.U32 R0, RZ, RZ, UR34 ;  /* 0x00000022ff007e24 */ /* 0x000fea000f8e00ff */
[----:B------:R-:W-:Y:S04]  /*6450*/  IABS R9, R0 ;  /* 0x0000000000097213 */ /* 0x000fe80000000000 */
[----:B------:R-:W2:Y:S03]  /*6460*/  I2F.RP R16, R9 ;  /* 0x0000000900107306 */ /* 0x000ea60000209400 */
[----:B------:R-:W-:Y:S07]  /*6470*/  UIMAD.WIDE.U32 UR6, UR37, UR4, URZ ;  /* 0x00000004250672a5 */ /* 0x000fee000f8e00ff */
[----:B------:R-:W-:Y:S02]  /*6480*/  UMOV UR13, UR7 ;  /* 0x00000007000d7c82 */ /* 0x000fe40008000000 */
[----:B------:R-:W-:Y:S01]  /*6490*/  UIADD3 UR5, UPT, UPT, -UR13, URZ, URZ ;  /* 0x000000ff0d057290 */ /* 0x000fe2000fffe1ff */
[----:B--2---:R-:W2:Y:S03]  /*64a0*/  MUFU.RCP R0, R16 ;  /* 0x0000001000007308 */ /* 0x004ea60000001000 */
[----:B------:R-:W-:Y:S04]  /*64b0*/  UIMAD UR4, UR28, UR5, UR4 ;  /* 0x000000051c0472a4 */ /* 0x000fe8000f8e0204 */
[----:B------:R-:W-:Y:S11]  /*64c0*/  UISETP.GT.U32.AND UP0, UPT, UR28, UR4, UPT ;  /* 0x000000041c00728c */ /* 0x000ff6000bf04070 */
[----:B------:R-:W-:Y:S01]  /*64d0*/  @!UP0 UIADD3 UR4, UPT, UPT, UR4, -UR28, URZ ;  /* 0x8000001c04048290 */ /* 0x000fe2000fffe0ff */
[----:B--2---:R-:W-:Y:S01]  /*64e0*/  VIADD R11, R0, 0xffffffe ;  /* 0x0ffffffe000b7836 */ /* 0x004fe20000000000 */
[----:B------:R-:W-:Y:S02]  /*64f0*/  @!UP0 UIADD3 UR13, UPT, UPT, UR13, 0x1, URZ ;  /* 0x000000010d0d8890 */ /* 0x000fe4000fffe0ff */
[----:B------:R-:W-:Y:S01]  /*6500*/  UISETP.GE.U32.AND UP0, UPT, UR4, UR28, UPT ;  /* 0x0000001c0400728c */ /* 0x000fe2000bf06070 */
[----:B------:R-:W1:Y:S01]  /*6510*/  F2I.FTZ.U32.TRUNC.NTZ R13, R11 ;  /* 0x0000000b000d7305 */ /* 0x000e62000021f000 */
[----:B------:R-:W-:Y:S09]  /*6520*/  ULOP3.LUT UR4, UR12, UR51, URZ, 0x3c, !UPT ;  /* 0x000000330c047292 */ /* 0x000ff2000f8e3cff */
[----:B------:R-:W-:Y:S02]  /*6530*/  @UP0 UIADD3 UR13, UPT, UPT, UR13, 0x1, URZ ;  /* 0x000000010d0d0890 */ /* 0x000fe4000fffe0ff */
[----:B------:R-:W-:Y:S01]  /*6540*/  UISETP.GE.AND UP0, UPT, UR4, URZ, UPT ;  /* 0x000000ff0400728c */ /* 0x000fe2000bf06270 */
[----:B-1----:R-:W-:Y:S05]  /*6550*/  IADD3 R12, PT, PT, RZ, -R13, RZ ;  /* 0x8000000dff0c7210 */ /* 0x002fea0007ffe0ff */
[----:B------:R-:W-:Y:S02]  /*6560*/  IMAD R3, R12, R9, RZ ;  /* 0x000000090c037224 */ /* 0x000fe400078e02ff */
[----:B------:R-:W-:Y:S03]  /*6570*/  IMAD.MOV.U32 R12, RZ, RZ, RZ ;  /* 0x000000ffff0c7224 */ /* 0x000fe600078e00ff */
[----:B------:R-:W-:Y:S02]  /*6580*/  @!UP0 UIADD3 UR13, UPT, UPT, -UR13, URZ, URZ ;  /* 0x000000ff0d0d8290 */ /* 0x000fe4000fffe1ff */
[----:B------:R-:W-:Y:S01]  /*6590*/  @!UP2 ULOP3.LUT UR13, URZ, UR51, URZ, 0x33, !UPT ;  /* 0x00000033ff0da292 */ /* 0x000fe2000f8e33ff */
[----:B------:R-:W-:Y:S01]  /*65a0*/  IMAD.HI.U32 R13, R13, R3, R12 ;  /* 0x000000030d0d7227 */ /* 0x000fe200078e000c */
[----:B------:R-:W-:Y:S02]  /*65b0*/  UISETP.NE.AND UP2, UPT, UR34, URZ, UPT ;  /* 0x000000ff2200728c */ /* 0x000fe4000bf45270 */
[----:B------:R-:W-:Y:S02]  /*65c0*/  ULOP3.LUT UR4, UR13, UR34, URZ, 0x3c, !UPT ;  /* 0x000000220d047292 */ /* 0x000fe4000f8e3cff */
[----:B------:R-:W-:Y:S01]  /*65d0*/  UIADD3 UR5, UPT, UPT, -UR13, URZ, URZ ;  /* 0x000000ff0d057290 */ /* 0x000fe2000fffe1ff */
[----:B------:R-:W-:Y:S01]  /*65e0*/  IMAD.U32 R0, RZ, RZ, UR13 ;  /* 0x0000000dff007e24 */ /* 0x000fe2000f8e00ff */
[----:B------:R-:W-:Y:S02]  /*65f0*/  UISETP.GE.AND UP0, UPT, UR4, URZ, UPT ;  /* 0x000000ff0400728c */ /* 0x000fe4000bf06270 */
[----:B------:R-:W-:Y:S02]  /*6600*/  UIADD3 UR4, UPT, UPT, -UR12, URZ, URZ ;  /* 0x000000ff0c047290 */ /* 0x000fe4000fffe1ff */
[----:B------:R-:W-:Y:S01]  /*6610*/  IABS R0, R0 ;  /* 0x0000000000007213 */ /* 0x000fe20000000000 */
[----:B------:R-:W-:Y:S02]  /*6620*/  UIMAD UR12, UR51, UR5, UR12 ;  /* 0x00000005330c72a4 */ /* 0x000fe4000f8e020c */
[----:B------:R-:W-:Y:S02]  /*6630*/  UIMAD UR4, UR30, UR4, UR18 ;  /* 0x000000041e0472a4 */ /* 0x000fe4000f8e0212 */
[----:B------:R-:W-:Y:S02]  /*6640*/  IMAD.HI.U32 R13, R13, R0, RZ ;  /* 0x000000000d0d7227 */ /* 0x000fe400078e00ff */
[----:B------:R-:W-:Y:S03]  /*6650*/  USHF.L.U32 UR4, UR4, 0x7, URZ ;  /* 0x0000000704047899 */ /* 0x000fe600080006ff */
[----:B------:R-:W-:Y:S05]  /*6660*/  IADD3 R3, PT, PT, -R13, RZ, RZ ;  /* 0x000000ff0d037210 */ /* 0x000fea0007ffe1ff */
[C---:B------:R-:W-:Y:S05]  /*6670*/  IMAD R0, R9.reuse, R3, R0 ;  /* 0x0000000309007224 */ /* 0x040fea00078e0200 */
[----:B------:R-:W-:Y:S11]  /*6680*/  ISETP.GT.U32.AND P1, PT, R9, R0, PT ;  /* 0x000000000900720c */ /* 0x000ff60003f24070 */
[----:B------:R-:W-:Y:S02]  /*6690*/  @!UPT UIADD3 URZ, UPT, UPT, URZ, URZ, URZ ;  /* 0x000000fffffff290 */ /* 0x000fe4000fffe0ff */
[----:B------:R-:W-:Y:S02]  /*66a0*/  @!P1 IMAD.IADD R0, R0, 0x1, -R9 ;  /* 0x0000000100009824 */ /* 0x000fe400078e0a09 */
[----:B------:R-:W-:Y:S01]  /*66b0*/  @!P1 VIADD R13, R13, 0x1 ;  /* 0x000000010d0d9836 */ /* 0x000fe20000000000 */
[----:B------:R-:W-:Y:S02]  /*66c0*/  ISETP.NE.U32.AND P1, PT, RZ, UR32, PT ;  /* 0x00000020ff007c0c */ /* 0x000fe4000bf25070 */
[----:B------:R-:W-:Y:S02]  /*66d0*/  ISETP.GE.U32.AND P2, PT, R0, R9, PT ;  /* 0x000000090000720c */ /* 0x000fe40003f46070 */
[----:B------:R-:W-:Y:S02]  /*66e0*/  ISETP.NE.AND.EX P1, PT, RZ, UR33, PT, P1 ;  /* 0x00000021ff007c0c */ /* 0x000fe4000bf25310 */
[----:B------:R-:W-:Y:S09]  /*66f0*/  SHF.L.U32 R9, R10, 0x1f, RZ ;  /* 0x0000001f0a097819 */ /* 0x000ff200000006ff */
[----:B------:R-:W-:Y:S04]  /*6700*/  @P2 IADD3 R13, PT, PT, R13, 0x1, RZ ;  /* 0x000000010d0d2810 */ /* 0x000fe80007ffe0ff */
[----:B------:R-:W-:Y:S11]  /*6710*/  R2UR UR14, R13 ;  /* 0x000000000d0e72ca */ /* 0x000ff600000e0000 */
[----:B------:R-:W-:Y:S02]  /*6720*/  @!UPT UIADD3 URZ, UPT, UPT, URZ, URZ, URZ ;  /* 0x000000fffffff290 */ /* 0x000fe4000fffe0ff */
[----:B------:R-:W-:Y:S02]  /*6730*/  @!UP0 UIADD3 UR14, UPT, UPT, -UR14, URZ, URZ ;  /* 0x000000ff0e0e8290 */ /* 0x000fe4000fffe1ff */
[----:B------:R-:W-:Y:S04]  /*6740*/  @!UP2 ULOP3.LUT UR14, URZ, UR34, URZ, 0x33, !UPT ;  /* 0x00000022ff0ea292 */ /* 0x000fe8000f8e33ff */
[----:B------:R-:W-:Y:S04]  /*6750*/  UIADD3 UR6, UPT, UPT, -UR14, URZ, URZ ;  /* 0x000000ff0e067290 */ /* 0x000fe8000fffe1ff */
[----:B------:R-:W-:Y:S01]  /*6760*/  UIMAD UR13, UR34, UR6, UR13 ;  /* 0x00000006220d72a4 */ /* 0x000fe2000f8e020d */
[----:B------:R-:W-:Y:S11]  /*6770*/  BRA.U !UP5, `(.L_x_106) ;  /* 0x000000010d387547 */ /* 0x000ff6000b800000 */
[----:B------:R-:W-:Y:S01]  /*6780*/  UISETP.NE.AND UP1, UPT, UR50, URZ, UPT ;  /* 0x000000ff3200728c */ /* 0x000fe2000bf25270 */
[----:B------:R-:W-:Y:S01]  /*6790*/  HFMA2 R0, -RZ, RZ, 0, 5.9604644775390625e-08 ;  /* 0x00000001ff007431 */ /* 0x000fe200000001ff */
[----:B------:R-:W1:Y:S01]  /*67a0*/  LDCU.64 UR8, c[0x0][0x358] ;  /* 0x00006b00ff0877ac */ /* 0x000e620008000a00 */
[----:B------:R-:W-:Y:S03]  /*67b0*/  IMAD.MOV.U32 R86, RZ, RZ, 0x1 ;  /* 0x00000001ff567424 */ /* 0x000fe600078e00ff */
[----:B------:R-:W-:Y:S05]  /*67c0*/  PLOP3.LUT P2, PT, PT, PT, UP1, 0x80, 0x8 ;  /* 0x000000000008781c */ /* 0x000fea0003f4f018 */
[----:B------:R-:W2:Y:S01]  /*67d0*/  @UP1 LDCU.64 UR6, c[0x0][0x988] ;  /* 0x00013100ff0617ac */ /* 0x000ea20008000a00 */
[----:B------:R-:W-:Y:S07]  /*67e0*/  @UP1 UIMAD UR5, UR52, UR32, URZ ;  /* 0x00000020340512a4 */ /* 0x000fee000f8e02ff */
[----:B------:R-:W-:Y:S01]  /*67f0*/  @!P2 PRMT R86, R0, 0x7610, R86 ;  /* 0x000076100056a816 */ /* 0x000fe20000000056 */
[----:B--2---:R-:W-:Y:S03]  /*6800*/  @UP1 UIMAD.WIDE UR6, UR5, 0x4, UR6 ;  /* 0x00000004050618a5 */ /* 0x004fe6000f8e0206 */
[----:B------:R-:W2:Y:S03]  /*6810*/  @!UP1 LDCU UR5, c[0x0][0x980] ;  /* 0x00013000ff0597ac */ /* 0x000ea60008000800 */
[----:B------:R-:W-:Y:S01]  /*6820*/  IMAD.U32 R12, RZ, RZ, UR6 ;  /* 0x00000006ff0c7e24 */ /* 0x000fe2000f8e00ff */
[----:B------:R-:W-:Y:S05]  /*6830*/  MOV R13, UR7 ;  /* 0x00000007000d7c02 */ /* 0x000fea0008000f00 */
[----:B-1---5:R1:W5:Y:S02]  /*6840*/  @P2 LDG.E R41, desc[UR8][R12.64] ;  /* 0x000000080c292981 */ /* 0x022364000c1e1900 */
[----:B-12---:R-:W-:Y:S07]  /*6850*/  @!P2 IMAD.U32 R41, RZ, RZ, UR5 ;  /* 0x00000005ff29ae24 */ /* 0x006fee000f8e00ff */
.L_x_106:
[----:B-----5:R-:W-:Y:S01]  /*6860*/  @!P1 FSETP.EQ.AND P3, PT, R41, RZ, PT ;  /* 0x000000ff2900920b */ /* 0x020fe20003f62000 */
[----:B------:R-:W-:Y:S01]  /*6870*/  @!UPT UIADD3 URZ, UPT, UPT, URZ, URZ, URZ ;  /* 0x000000fffffff290 */ /* 0x000fe2000fffe0ff */
[----:B------:R-:W-:Y:S11]  /*6880*/  @!P1 BRA `(.L_x_107) ;  /* 0x0000000000149947 */ /* 0x000ff60003800000 */
[----:B------:R-:W-:Y:S02]  /*6890*/  LOP3.LUT P1, RZ, R86, 0xff, RZ, 0xc0, !PT ;  /* 0x000000ff56ff7812 */ /* 0x000fe4000782c0ff */
[----:B------:R-:W-:Y:S04]  /*68a0*/  PLOP3.LUT P3, PT, PT, PT, UP1, 0x80, 0x8 ;  /* 0x000000000008781c */ /* 0x000fe80003f6f018 */
[----:B------:R-:W-:Y:S07]  /*68b0*/  PLOP3.LUT P3, PT, P3, PT, PT, 0x8, 0x80 ;  /* 0x000000000080781c */ /* 0x000fee0001f6e170 */
[----:B------:R-:W-:Y:S11]  /*68c0*/  @P1 FSETP.EQ.AND P3, PT, R41, RZ, PT ;  /* 0x000000ff2900120b */ /* 0x000ff60003f62000 */
[----:B------:R-:W-:Y:S02]  /*68d0*/  @!UPT UIADD3 URZ, UPT, UPT, URZ, URZ, URZ ;  /* 0x000000fffffff290 */ /* 0x000fe4000fffe0ff */
.L_x_107:
[----:B------:R-:W1:Y:S01]  /*68e0*/  SYNCS.PHASECHK.TRANS64.TRYWAIT P1, [UR27+0x1b0], R9 ;  /* 0x0001b009ff0075a7 */ /* 0x000e62000802111b */
[----:B------:R-:W-:Y:S04]  /*68f0*/  ELECT P2, URZ, PT ;  /* 0x0000000000ff782f */ /* 0x000fe80003840000 */
[----:B------:R-:W-:Y:S01]  /*6900*/  PLOP3.LUT P2, PT, P3, P2, PT, 0xf2, 0x2f ;  /* 0x00000000002f781c */ /* 0x000fe20001f45e72 */
[----:B------:R-:W-:Y:S01]  /*6910*/  @!UPT UIADD3 URZ, UPT, UPT, URZ, URZ, URZ ;  /* 0x000000fffffff290 */ /* 0x000fe2000fffe0ff */
[----:B-1----:R-:W-:Y:S11]  /*6920*/  @!P1 BRA `(.L_x_108) ;  /* 0x0000004400cc9947 */ /* 0x002ff60003800000 */
.L_x_213:
[----:B------:R-:W-:Y:S01]  /*6930*/  @!P2 IADD3 R3, P1, PT, R14, 0x680, RZ ;  /* 0x000006800e03a810 */ /* 0x000fe20007f3e0ff */
[----:B------:R-:W-:Y:S01]  /*6940*/  VOTEU.ALL UP0, P2 ;  /* 0x0000000000ff7886 */ /* 0x000fe20001000000 */
[----:B------:R-:W-:Y:S01]  /*6950*/  UMOV UR18, 0x0 ;  /* 0x0000000000127882 */ /* 0x000fe20000000000 */
[----:B------:R-:W-:Y:S01]  /*6960*/  UMOV UR19, 0x10000000 ;  /* 0x1000000000137882 */ /* 0x000fe20000000000 */
[----:B------:R-:W-:Y:S01]  /*6970*/  @!P2 R2UR UR6, R3 ;  /* 0x000000000306a2ca */ /* 0x000fe200000e0000 */
[----:B-1----:R-:W-:Y:S01]  /*6980*/  @!P2 IMAD.X R0, RZ, RZ, R15, P1 ;  /* 0x000000ffff00a224 */ /* 0x002fe200008e060f */
[----:B------:R-:W-:Y:S01]  /*6990*/  @!UP0 UIADD3 UR8, UPT, UPT, UR27, 0x300, URZ ;  /* 0x000003001b088890 */ /* 0x000fe2000fffe0ff */
[----:B------:R-:W-:Y:S01]  /*69a0*/  @P0 SHF.R.U32.HI R4, RZ, 0x10, R5 ;  /* 0x00000010ff040819 */ /* 0x000fe20000011605 */
[----:B------:R-:W-:Y:S02]  /*69b0*/  @!UP0 UIADD3 UR16, UPT, UPT, UR27, 0xb00, URZ ;  /* 0x00000b001b108890 */ /* 0x000fe4000fffe0ff */
[----:B------:R-:W-:Y:S01]  /*69c0*/  @!P2 R2UR UR5, R0 ;  /* 0x000000000005a2ca */ /* 0x000fe200000e0000 */
[----:B------:R-:W-:Y:S01]  /*69d0*/  @!UP0 UIADD3 UR17, UPT, UPT, UR4, 0x40, URZ ;  /* 0x0000004004118890 */ /* 0x000fe2000fffe0ff */
[----:B------:R-:W-:Y:S01]  /*69e0*/  @!P2 IMAD.MOV.U32 R0, RZ, RZ, 0x1000 ;  /* 0x00001000ff00a424 */ /* 0x000fe200078e00ff */
[----:B------:R-:W-:Y:S01]  /*69f0*/  VOTEU.ALL UP0, P2 ;  /* 0x0000000000ff7886 */ /* 0x000fe20001000000 */
[----:B------:R-:W-:Y:S03]  /*6a00*/  @P0 R2UR UR52, R4 ;  /* 0x00000000043402ca */ /* 0x000fe600000e0000 */
[----:B------:R-:W-:Y:S01]  /*6a10*/  IMAD.U32 R12, RZ, RZ, UR6 ;  /* 0x00000006ff0c7e24 */ /* 0x000fe2000f8e00ff */
[----:B------:R-:W-:Y:S01]  /*6a20*/  @!UP0 UMOV UR9, UR31 ;  /* 0x0000001f00098c82 */ /* 0x000fe20008000000 */
[----:B------:R-:W-:Y:S03]  /*6a30*/  @!UP0 UMOV UR10, UR4 ;  /* 0x00000004000a8c82 */ /* 0x000fe60008000000 */
[----:B------:R-:W-:Y:S01]  /*6a40*/  @!P2 R2UR UR6, R12 ;  /* 0x000000000c06a2ca */ /* 0x000fe200000e0000 */
[----:B------:R-:W-:Y:S05]  /*6a50*/  IMAD.U32 R13, RZ, RZ, UR5 ;  /* 0x00000005ff0d7e24 */ /* 0x000fea000f8e00ff */
[----:B------:R-:W-:Y:S11]  /*6a60*/  @!P2 R2UR UR7, R13 ;  /* 0x000000000d07a2ca */ /* 0x000ff600000e0000 */
[----:B------:R-:W-:Y:S02]  /*6a70*/  @!UPT UIADD3 URZ, UPT, UPT, URZ, URZ, URZ ;  /* 0x000000fffffff290 */ /* 0x000fe4000fffe0ff */
[----:B------:R1:W-:Y:S01]  /*6a80*/  @!UP0 UTMALDG.5D [UR8], [UR6], desc[UR18] ;  /* 0x00001208060085b4 */ /* 0x0003e20008021000 */
[----:B------:R-:W-:Y:S05]  /*6a90*/  VOTEU.ALL UP0, P2 ;  /* 0x0000000000ff7886 */ /* 0x000fea0001000000 */
[----:B-1----:R-:W-:Y:S01]  /*6aa0*/  @!UP0 UMOV UR8, UR16 ;  /* 0x0000001000088c82 */ /* 0x002fe20008000000 */
[----:B------:R-:W-:Y:S01]  /*6ab0*/  @!UP0 UMOV UR9, UR31 ;  /* 0x0000001f00098c82 */ /* 0x000fe20008000000 */
[----:B------:R-:W-:Y:S02]  /*6ac0*/  @!UP0 UMOV UR10, UR17 ;  /* 0x00000011000a8c82 */ /* 0x000fe40008000000 */
[----:B------:R1:W-:Y:S01]  /*6ad0*/  @!UP0 UTMALDG.5D [UR8], [UR6], desc[UR18] ;  /* 0x00001208060085b4 */ /* 0x0003e20008021000 */
[----:B------:R1:W-:Y:S01]  /*6ae0*/  @!P2 SYNCS.ARRIVE.TRANS64.RED.A0TR RZ, [UR27+0x1a0], R0 ;  /* 0x0001a000ffffa9a7 */ /* 0x0003e2000830041b */
[----:B------:R-:W-:Y:S01]  /*6af0*/  SYNCS.ARRIVE.TRANS64.RED.A1T0 RZ, [UR49], RZ ;  /* 0x000000ffffff79a7 */ /* 0x000fe20008100431 */
[----:B------:R-:W2:Y:S02]  /*6b00*/  SYNCS.PHASECHK.TRANS64.TRYWAIT P1, [UR27+0x1b8], R9 ;  /* 0x0001b809ff0075a7 */ /* 0x000ea4000802111b */
[----:B-12---:R-:W-:Y:S05]  /*6b10*/  @!P1 BRA `(.L_x_109) ;  /* 0x0000004400689947 */ /* 0x006fea0003800000 */
.L_x_215:
[----:B------:R-:W-:Y:S01]  /*6b20*/  UPLOP3.LUT UP2, UPT, UPT, UPT, UPT, 0x80, 0x8 ;  /* 0x000000000008789c */ /* 0x000fe20003f4f070 */
[----:B------:R-:W-:Y:S01]  /*6b30*/  @!P2 IADD3 R3, P0, PT, R14, 0x680, RZ ;  /* 0x000006800e03a810 */ /* 0x000fe20007f1e0ff */
[----:B------:R-:W-:Y:S01]  /*6b40*/  UMOV UR6, 0x0 ;  /* 0x0000000000067882 */ /* 0x000fe20000000000 */
[----:B------:R-:W-:Y:S01]  /*6b50*/  VOTEU.ALL UP0, P2 ;  /* 0x0000000000ff7886 */ /* 0x000fe20001000000 */
[----:B------:R-:W-:Y:S01]  /*6b60*/  UMOV UR7, 0x10000000 ;  /* 0x1000000000077882 */ /* 0x000fe20000000000 */
[----:B------:R-:W-:Y:S01]  /*6b70*/  @!P2 R2UR UR5, R3 ;  /* 0x000000000305a2ca */ /* 0x000fe200000e0000 */
[----:B-1----:R-:W-:Y:S01]  /*6b80*/  @!P2 IMAD.X R0, RZ, RZ, R15, P0 ;  /* 0x000000ffff00a224 */ /* 0x002fe200000e060f */
[----:B------:R-:W-:Y:S01]  /*6b90*/  UMOV UR19, UR11 ;  /* 0x0000000b00137c82 */ /* 0x000fe20008000000 */
[----:B------:R-:W-:Y:S01]  /*6ba0*/  @!UP0 UIADD3 UR18, UPT, UPT, UR4, 0x20, URZ ;  /* 0x0000002004128890 */ /* 0x000fe2000fffe0ff */
[----:B------:R-:W-:Y:S01]  /*6bb0*/  R2UR UR56, R90 ;  /* 0x000000005a3872ca */ /* 0x000fe200000e0000 */
[----:B------:R-:W-:Y:S01]  /*6bc0*/  @!UP0 UIADD3 UR10, UPT, UPT, UR4, 0x60, URZ ;  /* 0x00000060040a8890 */ /* 0x000fe2000fffe0ff */
[----:B------:R-:W-:Y:S01]  /*6bd0*/  @!P2 R2UR UR4, R0 ;  /* 0x000000000004a2ca */ /* 0x000fe200000e0000 */
[----:B------:R-:W-:Y:S01]  /*6be0*/  @!UP0 UIADD3 UR16, UPT, UPT, UR27, 0x1300, URZ ;  /* 0x000013001b108890 */ /* 0x000fe2000fffe0ff */
[----:B------:R-:W-:Y:S01]  /*6bf0*/  R2UR UR55, R91 ;  /* 0x000000005b3772ca */ /* 0x000fe200000e0000 */
[----:B------:R-:W-:Y:S01]  /*6c00*/  @!UP0 UIADD3 UR17, UPT, UPT, UR27, 0x1a8, URZ ;  /* 0x000001a81b118890 */ /* 0x000fe2000fffe0ff */
[----:B------:R-:W-:Y:S01]  /*6c10*/  LOP3.LUT R10, R10, 0x1, RZ, 0x3c, !PT ;  /* 0x000000010a0a7812 */ /* 0x000fe200078e3cff */
[----:B------:R-:W-:Y:S01]  /*6c20*/  @!UP0 UIADD3 UR8, UPT, UPT, UR27, 0x1b00, URZ ;  /* 0x00001b001b088890 */ /* 0x000fe2000fffe0ff */
[----:B------:R-:W-:Y:S01]  /*6c30*/  LOP3.LUT R8, R8, 0x1, RZ, 0x3c, !PT ;  /* 0x0000000108087812 */ /* 0x000fe200078e3cff */
[----:B------:R-:W-:Y:S01]  /*6c40*/  IMAD.U32 R4, RZ, RZ, UR5 ;  /* 0x00000005ff047e24 */ /* 0x000fe2000f8e00ff */
[----:B------:R-:W-:Y:S01]  /*6c50*/  VOTEU.ALL UP0, P2 ;  /* 0x0000000000ff7886 */ /* 0x000fe20001000000 */
[----:B------:R-:W-:Y:S01]  /*6c60*/  UMOV UR20, UR12 ;  /* 0x0000000c00147c82 */ /* 0x000fe20008000000 */
[----:B------:R-:W-:Y:S01]  /*6c70*/  UMOV UR21, UR13 ;  /* 0x0000000d00157c82 */ /* 0x000fe20008000000 */
[----:B------:R-:W-:Y:S01]  /*6c80*/  UMOV UR22, UR14 ;  /* 0x0000000e00167c82 */ /* 0x000fe20008000000 */
[----:B------:R-:W-:Y:S01]  /*6c90*/  UMOV UR9, UR17 ;  /* 0x0000001100097c82 */ /* 0x000fe20008000000 */
[----:B------:R-:W-:Y:S01]  /*6ca0*/  IMAD.U32 R5, RZ, RZ, UR4 ;  /* 0x00000004ff057e24 */ /* 0x000fe2000f8e00ff */
[----:B------:R-:W-:Y:S04]  /*6cb0*/  @!P2 R2UR UR4, R4 ;  /* 0x000000000404a2ca */ /* 0x000fe800000e0000 */
[----:B------:R-:W-:Y:S11]  /*6cc0*/  @!P2 R2UR UR5, R5 ;  /* 0x000000000505a2ca */ /* 0x000ff600000e0000 */
[----:B------:R-:W-:Y:S02]  /*6cd0*/  @!UPT UIADD3 URZ, UPT, UPT, URZ, URZ, URZ ;  /* 0x000000fffffff290 */ /* 0x000fe4000fffe0ff */
[----:B------:R1:W-:Y:S01]  /*6ce0*/  @!UP0 UTMALDG.5D [UR16], [UR4], desc[UR6] ;  /* 0x00000610040085b4 */ /* 0x0003e20008021000 */
[----:B------:R-:W-:Y:S05]  /*6cf0*/  VOTEU.ALL UP0, P2 ;  /* 0x0000000000ff7886 */ /* 0x000fea0001000000 */
[----:B------:R2:W-:Y:S01]  /*6d00*/  @!UP0 UTMALDG.5D [UR8], [UR4], desc[UR6] ;  /* 0x00000608040085b4 */ /* 0x0005e20008021000 */
[----:B------:R2:W-:Y:S01]  /*6d10*/  @!P2 SYNCS.ARRIVE.TRANS64.RED.A0TR RZ, [UR27+0x1a8], R2 ;  /* 0x0001a802ffffa9a7 */ /* 0x0005e2000830041b */
[----:B------:R-:W-:Y:S01]  /*6d20*/  SYNCS.ARRIVE.TRANS64.RED.A1T0 RZ, [UR48], RZ ;  /* 0x000000ffffff79a7 */ /* 0x000fe20008100430 */
[----:B-1----:R-:W-:Y:S02]  /*6d30*/  UIADD3 UR18, UPT, UPT, UR15, UR56, URZ ;  /* 0x000000380f127290 */ /* 0x002fe4000fffe0ff */
[----:B------:R-:W-:Y:S01]  /*6d40*/  UIADD3 UR20, UPT, UPT, UR23, UR55, URZ ;  /* 0x0000003717147290 */ /* 0x000fe2000fffe0ff */
[----:B------:R-:W-:Y:S11]  /*6d50*/  BRA.U UP3, `(.L_x_110) ;  /* 0xffffffed03ec7547 */ /* 0x000ff6000b83ffff */
[----:B------:R-:W-:-:S04]  /*6d60*/  SHF.L.U32 R3, R10, 0x1f, RZ ;  /* 0x0000001f0a037819 */ /* 0x000fc800000006ff */
[----:B------:R-:W1:Y:S02]  /*6d70*/  SYNCS.PHASECHK.TRANS64.TRYWAIT P0, [UR27+0x1b0], R3 ;  /* 0x0001b003ff0075a7 */ /* 0x000e64000800111b */
[----:B-1----:R-:W-:Y:S05]  /*6d80*/  @!P0 BRA `(.L_x_111) ;  /* 0x0000004000e48947 */ /* 0x002fea0003800000 */
.L_x_217:
[----:B-1----:R-:W-:-:S07]  /*6d90*/  MOV R0, UR27 ;  /* 0x0000001b00007c02 */ /* 0x002fce0008000f00 */
.L_x_112:
[----:B-1----:R-:W-:-:S04]  /*6da0*/  SHF.L.U32 R3, R10, 0x1f, RZ ;  /* 0x0000001f0a037819 */ /* 0x002fc800000006ff */
[----:B------:R1:W3:Y:S03]  /*6db0*/  SYNCS.PHASECHK.TRANS64.TRYWAIT P0, [R0+URZ+0x1b8], R3 ;  /* 0x0001b803000075a7 */ /* 0x0002e600080011ff */
[----:B---3--:R-:W-:Y:S05]  /*6dc0*/  @!P0 NANOSLEEP.SYNCS 0x989680 ;  /* 0x009896800000895d */ /* 0x008fea0003900000 */
[----:B------:R-:W3:Y:S02]  /*6dd0*/  @!P0 SYNCS.PHASECHK.TRANS64 P0, [R0+URZ+0x1b8], R3 ;  /* 0x0001b803000085a7 */ /* 0x000ee400080010ff */
[----:B--23--:R-:W-:Y:S05]  /*6de0*/  @P0 EXIT ;  /* 0x000000000000094d */ /* 0x00cfea0003800000 */
[----:B------:R-:W-:Y:S05]  /*6df0*/  BRA `(.L_x_112) ;  /* 0xfffffffc00e87947 */ /* 0x000fea000383ffff */
.L_x_101:
[----:B------:R-:W-:-:S06]  /*6e00*/  UISETP.GE.AND UP0, UPT, UR19, 0x4, UPT ;  /* 0x000000041300788c */ /* 0x000fcc000bf06270 */
[----:B------:R-:W-:-:S13]  /*6e10*/  PLOP3.LUT P0, PT, PT, PT, UP0, 0x80, 0x8 ;  /* 0x000000000008781c */ /* 0x000fda0003f0f008 */
[----:B-1----:R-:W-:Y:S05]  /*6e20*/  @!P0 EXIT ;  /* 0x000000000000894d */ /* 0x002fea0003800000 */
[----:B------:R-:W-:Y:S01]  /*6e30*/  BAR.SYNC.DEFER_BLOCKING 0x6, 0xa0 ;  /* 0x0182800000007b1d */ /* 0x000fe20000010000 */
[----:B------:R-:W-:Y:S01]  /*6e40*/  IMAD.SHL.U32 R73, R99, 0x20, RZ ;  /* 0x0000002063497824 */ /* 0x000fe200078e00ff */
[----:B------:R-:W-:Y:S01]  /*6e50*/  USHF.R.S32.HI UR53, URZ, 0x1f, UR5 ;  /* 0x0000001fff357899 */ /* 0x000fe20008011405 */
[----:B------:R-:W-:Y:S01]  /*6e60*/  IMAD.SHL.U32 R0, R87, 0x400, RZ ;  /* 0x0000040057007824 */ /* 0x000fe200078e00ff */
[----:B------:R-:W-:Y:S01]  /*6e70*/  CS2R R94, SRZ ;  /* 0x00000000005e7805 */ /* 0x000fe2000001ff00 */
[----:B------:R-:W-:Y:S01]  /*6e80*/  IMAD.SHL.U32 R4, R99, 0x4, RZ ;  /* 0x0000000463047824 */ /* 0x000fe200078e00ff */
[----:B------:R-:W-:Y:S02]  /*6e90*/  UMOV UR50, 0x400 ;  /* 0x0000040000327882 */ /* 0x000fe40000000000 */
[----:B------:R-:W1:Y:S01]  /*6ea0*/  LDC.64 R84, c[0x0][0x9b0] ;  /* 0x00026c00ff547b82 */ /* 0x000e620000000a00 */
[----:B------:R-:W-:Y:S01]  /*6eb0*/  ULEA UR50, UR37, UR50, 0x18 ;  /* 0x0000003225327291 */ /* 0x000fe2000f8ec0ff */
[C---:B------:R-:W-:Y:S01]  /*6ec0*/  LOP3.LUT R97, R73.reuse, 0xb60, RZ, 0xc0, !PT ;  /* 0x00000b6049617812 */ /* 0x040fe200078ec0ff */
[----:B------:R-:W2:Y:S01]  /*6ed0*/  LDCU.64 UR6, c[0x0][0x990] ;  /* 0x00013200ff0677ac */ /* 0x000ea20008000a00 */
[----:B------:R-:W-:Y:S01]  /*6ee0*/  LOP3.LUT R5, R73, 0x80, RZ, 0xc0, !PT ;  /* 0x0000008049057812 */ /* 0x000fe200078ec0ff */
[----:B------:R-:W-:Y:S01]  /*6ef0*/  IMAD.U32 R37, R99, 0x10000, RZ ;  /* 0x0001000063257824 */ /* 0x000fe200078e00ff */
[----:B------:R-:W-:Y:S01]  /*6f00*/  LOP3.LUT R97, R97, 0x400, R0, 0xf8, !PT ;  /* 0x0000040061617812 */ /* 0x000fe200078ef800 */
[----:B------:R-:W-:Y:S01]  /*6f10*/  IMAD.SHL.U32 R0, R87, 0x200000, RZ ;  /* 0x0020000057007824 */ /* 0x000fe200078e00ff */
[----:B------:R-:W3:Y:S01]  /*6f20*/  LDC.64 R74, c[0x0][0x9a8] ;  /* 0x00026a00ff4a7b82 */ /* 0x000ee20000000a00 */
[----:B------:R-:W-:Y:S01]  /*6f30*/  ULEA.HI UR53, UR53, UR5, URZ, 0x7 ;  /* 0x0000000535357291 */ /* 0x000fe2000f8f38ff */
[----:B------:R-:W-:Y:S01]  /*6f40*/  LOP3.LUT P0, RZ, R73, 0x80, RZ, 0xc0, !PT ;  /* 0x0000008049ff7812 */ /* 0x000fe2000780c0ff */
[----:B------:R-:W-:Y:S01]  /*6f50*/  UIADD3 UR4, UPT, UPT, UR50, 0x2300, URZ ;  /* 0x0000230032047890 */ /* 0x000fe2000fffe0ff */
[----:B------:R-:W-:Y:S01]  /*6f60*/  LOP3.LUT R4, R5, 0x10, R4, 0xf8, !PT ;  /* 0x0000001005047812 */ /* 0x000fe200078ef804 */
[----:B------:R-:W-:Y:S01]  /*6f70*/  UIADD3 UR5, UPT, UPT, UR50, 0x300, URZ ;  /* 0x0000030032057890 */ /* 0x000fe2000fffe0ff */
[----:B------:R-:W-:Y:S01]  /*6f80*/  LOP3.LUT R0, R0, 0x200000, RZ, 0xc0, !PT ;  /* 0x0020000000007812 */ /* 0x000fe200078ec0ff */
[----:B------:R-:W-:Y:S01]  /*6f90*/  IMAD.MOV.U32 R36, RZ, RZ, RZ ;  /* 0x000000ffff247224 */ /* 0x000fe200078e00ff */
[----:B------:R-:W-:Y:S01]  /*6fa0*/  P2R R8, PR, RZ, 0x1 ;  /* 0x00000001ff087803 */ /* 0x000fe20000000000 */
[----:B------:R-:W4:Y:S01]  /*6fb0*/  LDS R2, [UR50+0x220] ;  /* 0x00022032ff027984 */ /* 0x000f220008000800 */
[----:B------:R-:W-:Y:S01]  /*6fc0*/  LOP3.LUT R37, R0, 0x400000, R37, 0xf8, !PT ;  /* 0x0040000000257812 */ /* 0x000fe200078ef825 */
[----:B------:R-:W-:Y:S01]  /*6fd0*/  IMAD.MOV.U32 R96, RZ, RZ, RZ ;  /* 0x000000ffff607224 */ /* 0x000fe200078e00ff */
[----:B------:R-:W-:Y:S01]  /*6fe0*/  LOP3.LUT R97, R97, R4, RZ, 0xfc, !PT ;  /* 0x0000000461617212 */ /* 0x000fe200078efcff */
[----:B--2---:R-:W-:Y:S01]  /*6ff0*/  IMAD.U32 R89, RZ, RZ, UR6 ;  /* 0x00000006ff597e24 */ /* 0x004fe2000f8e00ff */
[----:B------:R-:W-:Y:S01]  /*7000*/  LOP3.LUT R99, R99, 0x60, RZ, 0xc0, !PT ;  /* 0x0000006063637812 */ /* 0x000fe200078ec0ff */
[----:B------:R-:W-:Y:S01]  /*7010*/  IMAD.U32 R88, RZ, RZ, UR7 ;  /* 0x00000007ff587e24 */ /* 0x000fe2000f8e00ff */
[----:B------:R-:W2:Y:S01]  /*7020*/  LDCU UR62, c[0x0][0x370] ;  /* 0x00006e00ff3e77ac */ /* 0x000ea20008000800 */
[----:B------:R-:W-:-:S02]  /*7030*/  IMAD.U32 R100, RZ, RZ, UR5 ;  /* 0x00000005ff647e24 */ /* 0x000fc4000f8e00ff */
[----:B------:R-:W-:Y:S01]  /*7040*/  IMAD.MOV.U32 R93, RZ, RZ, RZ ;  /* 0x000000ffff5d7224 */ /* 0x000fe200078e00ff */
[----:B------:R-:W1:Y:S01]  /*7050*/  LDCU UR48, c[0x0][0xc0c] ;  /* 0x00018180ff3077ac */ /* 0x000e620008000800 */
[----:B------:R-:W-:Y:S01]  /*7060*/  IMAD.U32 R98, RZ, RZ, UR4 ;  /* 0x00000004ff627e24 */ /* 0x000fe2000f8e00ff */
[----:B------:R-:W1:Y:S01]  /*7070*/  LDCU UR38, c[0x0][0xc30] ;  /* 0x00018600ff2677ac */ /* 0x000e620008000800 */
[----:B------:R-:W1:Y:S01]  /*7080*/  LDCU.64 UR60, c[0x0][0x988] ;  /* 0x00013100ff3c77ac */ /* 0x000e620008000a00 */
[----:B------:R-:W1:Y:S01]  /*7090*/  LDCU.64 UR46, c[0x0][0xc28] ;  /* 0x00018500ff2e77ac */ /* 0x000e620008000a00 */
[----:B------:R-:W1:Y:S01]  /*70a0*/  LDCU.128 UR56, c[0x0][0xc10] ;  /* 0x00018200ff3877ac */ /* 0x000e620008000c00 */
[----:B------:R-:W1:Y:S01]  /*70b0*/  LDCU UR55, c[0x0][0x374] ;  /* 0x00006e80ff3777ac */ /* 0x000e620008000800 */
[----:B------:R-:W-:Y:S01]  /*70c0*/  USHF.R.S32.HI UR53, URZ, 0x7, UR53 ;  /* 0x00000007ff357899 */ /* 0x000fe20008011435 */
[C---:B----4-:R-:W-:Y:S01]  /*70d0*/  VIADD R3, R2.reuse, 0x40 ;  /* 0x0000004002037836 */ /* 0x050fe20000000000 */
[----:B------:R-:W-:-:S04]  /*70e0*/  LOP3.LUT R2, R2, 0xffff, RZ, 0xc0, !PT ;  /* 0x0000ffff02027812 */ /* 0x000fc800078ec0ff */
[----:B------:R-:W-:-:S05]  /*70f0*/  LOP3.LUT R3, R3, 0xffff, RZ, 0xc0, !PT ;  /* 0x0000ffff03037812 */ /* 0x000fca00078ec0ff */
[----:B-123--:R4:W-:Y:S02]  /*7100*/  STL.64 [R1], R2 ;  /* 0x0000000201007387 */ /* 0x00e9e40000100a00 */
.L_x_139:
[----:B----4-:R-:W-:Y:S04]  /*7110*/  SHF.L.U32 R3, R95, 0x1f, RZ ;  /* 0x0000001f5f037819 */ /* 0x010fe800000006ff */
[----:B-1----:R-:W1:Y:S02]  /*7120*/  SYNCS.PHASECHK.TRANS64.TRYWAIT P0, [UR50+0x1d0], R3 ;  /* 0x0001d003ff0075a7 */ /* 0x002e640008001132 */
[----:B-1----:R-:W-:Y:S05]  /*7130*/  @!P0 BRA `(.L_x_113) ;  /* 0x0000004000108947 */ /* 0x002fea0003800000 */
.L_x_219:
[----:B------:R-:W2:Y:S01]  /*7140*/  LDS.128 R4, [UR50+0x210] ;  /* 0x00021032ff047984 */ /* 0x000ea20008000c00 */
[----:B------:R-:W-:Y:S02]  /*7150*/  UIADD3 UR4, UPT, UPT, UR50, 0x1d8, URZ ;  /* 0x000001d832047890 */ /* 0x000fe4000fffe0ff */
[----:B------:R-:W-:Y:S02]  /*7160*/  UISETP.GE.AND UP0, UPT, UR39, 0x1, UPT ;  /* 0x000000012700788c */ /* 0x000fe4000bf06270 */
[----:B------:R-:W-:Y:S01]  /*7170*/  UPRMT UR4, URZ, 0x654, UR4 ;  /* 0x00000654ff047896 */ /* 0x000fe20008000004 */
        /* <DEDUP_REMOVED lines=10> */
[----:B------:R-:W-:Y:S01]  /*7220*/  PLOP3.LUT P0, PT, PT, PT, UP1, 0x80, 0x8 ;  /* 0x000000000008781c */ /* 0x000fe20003f0f018 */
[----:B------:R-:W-:Y:S11]  /*7230*/  UP2UR UR54, UPR, URZ, 0x2 ;  /* 0x00000002ff367883 */ /* 0x000ff60008000000 */
[----:B------:R-:W-:Y:S01]  /*7240*/  @!UPT UIADD3 URZ, UPT, UPT, URZ, URZ, URZ ;  /* 0x000000fffffff290 */ /* 0x000fe2000fffe0ff */
[----:B------:R-:W-:Y:S02]  /*7250*/  @P0 MOV R2, R4 ;  /* 0x0000000400020202 */ /* 0x000fe40000000f00 */
[----:B-1----:R-:W-:Y:S02]  /*7260*/  @P0 LOP3.LUT R0, R5, 0xffff, RZ, 0xc0, !PT ;  /* 0x0000ffff05000812 */ /* 0x002fe400078ec0ff */
[----:B------:R-:W-:Y:S02]  /*7270*/  @P0 R2UR UR6, R2 ;  /* 0x00000000020602ca */ /* 0x000fe400000e0000 */
[----:B------:R-:W-:Y:S01]  /*7280*/  @P0 R2UR UR5, R0 ;  /* 0x00000000000502ca */ /* 0x000fe200000e0000 */
[----:B------:R-:W-:Y:S05]  /*7290*/  IMAD.U32 R0, RZ, RZ, UR53 ;  /* 0x00000035ff007e24 */ /* 0x000fea000f8e00ff */
[----:B------:R-:W-:Y:S05]  /*72a0*/  IABS R2, R0 ;  /* 0x0000000000027213 */ /* 0x000fea0000000000 */
[----:B------:R-:W-:Y:S02]  /*72b0*/  @UP1 UMOV UR37, UR6 ;  /* 0x0000000600251c82 */ /* 0x000fe40008000000 */
[----:B------:R-:W-:Y:S01]  /*72c0*/  @UP1 UMOV UR36, UR5 ;  /* 0x0000000500241c82 */ /* 0x000fe20008000000 */
[----:B------:R-:W-:Y:S05]  /*72d0*/  BRA.U !UP0, `(.L_x_114) ;  /* 0x0000000108cc7547 */ /* 0x000fea000b800000 */
[----:B------:R-:W1:Y:S01]  /*72e0*/  LDCU UR9, c[0x0][0xc20] ;  /* 0x00018400ff0977ac */ /* 0x000e620008000800 */
[----:B------:R-:W-:Y:S02]  /*72f0*/  UIMAD.WIDE.U32 UR4, UR55, UR59, URZ ;  /* 0x0000003b370472a5 */ /* 0x000fe4000f8e00ff */
[----:B------:R-:W-:Y:S02]  /*7300*/  UIMAD.WIDE.U32 UR6, UR62, UR56, URZ ;  /* 0x000000383e0672a5 */ /* 0x000fe4000f8e00ff */
[----:B------:R-:W-:Y:S02]  /*7310*/  UIMAD.WIDE.U32 UR10, UR36, UR59, URZ ;  /* 0x0000003b240a72a5 */ /* 0x000fe4000f8e00ff */
[----:B------:R-:W-:Y:S02]  /*7320*/  UISETP.NE.AND UP0, UPT, UR58, 0x1, UPT ;  /* 0x000000013a00788c */ /* 0x000fe4000bf05270 */
[----:B------:R-:W-:Y:S02]  /*7330*/  UISETP.NE.AND UP1, UPT, UR48, 0x1, UPT ;  /* 0x000000013000788c */ /* 0x000fe4000bf25270 */
[----:B------:R-:W-:Y:S02]  /*7340*/  UISETP.NE.AND UP2, UPT, UR39, 0x1, UPT ;  /* 0x000000012700788c */ /* 0x000fe4000bf45270 */
[----:B------:R-:W-:Y:S01]  /*7350*/  UIMAD.WIDE.U32 UR12, UR37, UR56, URZ ;  /* 0x00000038250c72a5 */ /* 0x000fe2000f8e00ff */
[----:B------:R-:W-:Y:S01]  /*7360*/  UMOV UR4, UR5 ;  /* 0x0000000500047c82 */ /* 0x000fe20008000000 */
[----:B------:R-:W-:Y:S01]  /*7370*/  UMOV UR6, UR11 ;  /* 0x0000000b00067c82 */ /* 0x000fe20008000000 */
[----:B-1----:R-:W-:Y:S03]  /*7380*/  USHF.R.U32.HI UR8, URZ, UR9, UR4 ;  /* 0x00000009ff087299 */ /* 0x002fe60008011604 */
[----:B------:R-:W-:Y:S02]  /*7390*/  UMOV UR4, UR7 ;  /* 0x0000000700047c82 */ /* 0x000fe40008000000 */
[----:B------:R-:W-:Y:S02]  /*73a0*/  USHF.R.U32.HI UR5, URZ, UR57, UR4 ;  /* 0x00000039ff057299 */ /* 0x000fe40008011604 */
[----:B------:R-:W-:Y:S02]  /*73b0*/  USEL UR4, UR55, UR8, !UP0 ;  /* 0x0000000837047287 */ /* 0x000fe4000c000000 */
[----:B------:R-:W-:Y:S02]  /*73c0*/  USHF.R.U32.HI UR8, URZ, UR9, UR6 ;  /* 0x00000009ff087299 */ /* 0x000fe40008011606 */
[----:B------:R-:W-:Y:S02]  /*73d0*/  UIMAD.WIDE.U32 UR6, UR4, UR46, URZ ;  /* 0x0000002e040672a5 */ /* 0x000fe4000f8e00ff */
[----:B------:R-:W-:Y:S02]  /*73e0*/  USEL UR9, UR62, UR5, !UP1 ;  /* 0x000000053e097287 */ /* 0x000fe4000c800000 */
[----:B------:R-:W-:Y:S02]  /*73f0*/  USEL UR8, UR36, UR8, !UP0 ;  /* 0x0000000824087287 */ /* 0x000fe4000c000000 */
[----:B------:R-:W-:Y:S01]  /*7400*/  UIMAD.WIDE.U32 UR10, UR9, UR46, URZ ;  /* 0x0000002e090a72a5 */ /* 0x000fe2000f8e00ff */
[----:B------:R-:W-:Y:S01]  /*7410*/  UMOV UR6, UR7 ;  /* 0x0000000700067c82 */ /* 0x000fe20008000000 */
[----:B------:R-:W-:Y:S01]  /*7420*/  UMOV UR5, UR13 ;  /* 0x0000000d00057c82 */ /* 0x000fe20008000000 */
[----:B------:R-:W-:Y:S02]  /*7430*/  @UP2 USHF.R.U32.HI UR4, URZ, UR47, UR6 ;  /* 0x0000002fff042299 */ /* 0x000fe40008011606 */
[----:B------:R-:W-:Y:S02]  /*7440*/  USHF.R.U32.HI UR5, URZ, UR57, UR5 ;  /* 0x00000039ff057299 */ /* 0x000fe40008011605 */
[----:B------:R-:W-:Y:S02]  /*7450*/  UIMAD UR4, UR39, UR4, URZ ;  /* 0x00000004270472a4 */ /* 0x000fe4000f8e02ff */
[----:B------:R-:W-:Y:S02]  /*7460*/  USEL UR5, UR37, UR5, !UP1 ;  /* 0x0000000525057287 */ /* 0x000fe4000c800000 */
[----:B------:R-:W-:Y:S01]  /*7470*/  UISETP.GE.AND UP0, UPT, UR8, UR4, UPT ;  /* 0x000000040800728c */ /* 0x000fe2000bf06270 */
[----:B------:R-:W-:Y:S01]  /*7480*/  UMOV UR6, UR11 ;  /* 0x0000000b00067c82 */ /* 0x000fe20008000000 */
[----:B------:R-:W-:Y:S02]  /*7490*/  UIMAD.WIDE.U32 UR10, UR8, UR46, URZ ;  /* 0x0000002e080a72a5 */ /* 0x000fe4000f8e00ff */
[----:B------:R-:W-:Y:S04]  /*74a0*/  @UP2 USHF.R.U32.HI UR9, URZ, UR47, UR6 ;  /* 0x0000002fff092299 */ /* 0x000fe80008011606 */
[----:B------:R-:W-:Y:S01]  /*74b0*/  UIMAD UR6, UR39, UR9, URZ ;  /* 0x00000009270672a4 */ /* 0x000fe2000f8e02ff */
[----:B------:R-:W-:Y:S03]  /*74c0*/  UMOV UR4, UR11 ;  /* 0x0000000b00047c82 */ /* 0x000fe60008000000 */
[----:B------:R-:W-:Y:S02]  /*74d0*/  UISETP.GE.OR UP0, UPT, UR5, UR6, UP0 ;  /* 0x000000060500728c */ /* 0x000fe40008706670 */
[----:B------:R-:W-:Y:S02]  /*74e0*/  USHF.R.U32.HI UR4, URZ, UR47, UR4 ;  /* 0x0000002fff047299 */ /* 0x000fe40008011604 */
[----:B------:R-:W-:Y:S02]  /*74f0*/  UIMAD.WIDE.U32 UR6, UR5, UR46, URZ ;  /* 0x0000002e050672a5 */ /* 0x000fe4000f8e00ff */
[----:B------:R-:W-:Y:S02]  /*7500*/  USEL UR11, UR8, UR4, !UP2 ;  /* 0x00000004080b7287 */ /* 0x000fe4000d000000 */
[----:B------:R-:W-:Y:S02]  /*7510*/  UIADD3 UR6, UPT, UPT, -UR5, URZ, URZ ;  /* 0x000000ff05067290 */ /* 0x000fe4000fffe1ff */
[----:B------:R-:W-:Y:S02]  /*7520*/  UIADD3 UR10, UPT, UPT, -UR11, URZ, URZ ;  /* 0x000000ff0b0a7290 */ /* 0x000fe4000fffe1ff */
[----:B------:R-:W-:Y:S02]  /*7530*/  UIMAD UR6, UR48, UR6, UR37 ;  /* 0x00000006300672a4 */ /* 0x000fe4000f8e0225 */
[----:B------:R-:W-:Y:S01]  /*7540*/  UIMAD UR10, UR39, UR10, UR8 ;  /* 0x0000000a270a72a4 */ /* 0x000fe2000f8e0208 */
[----:B------:R-:W-:Y:S01]  /*7550*/  @!UP0 UMOV UR4, UR7 ;  /* 0x0000000700048c82 */ /* 0x000fe20008000000 */
[----:B------:R-:W-:Y:S02]  /*7560*/  UIADD3 UR7, UPT, UPT, -UR8, URZ, URZ ;  /* 0x000000ff08077290 */ /* 0x000fe4000fffe1ff */
[----:B------:R-:W-:Y:S04]  /*7570*/  @!UP0 USHF.R.U32.HI UR4, URZ, UR47, UR4 ;  /* 0x0000002fff048299 */ /* 0x000fe80008011604 */
[----:B------:R-:W-:Y:S04]  /*7580*/  @!UP0 USEL UR4, UR5, UR4, !UP2 ;  /* 0x0000000405048287 */ /* 0x000fe8000d000000 */
[----:B------:R-:W-:Y:S02]  /*7590*/  @!UP0 UIMAD UR9, UR9, UR10, UR4 ;  /* 0x0000000a090982a4 */ /* 0x000fe4000f8e0204 */
[----:B------:R-:W-:Y:S02]  /*75a0*/  @!UP0 UIADD3 UR10, UPT, UPT, UR11, -UR4, URZ ;  /* 0x800000040b0a8290 */ /* 0x000fe4000fffe0ff */
[----:B------:R-:W-:Y:S02]  /*75b0*/  UIMAD UR4, UR58, UR7, UR36 ;  /* 0x000000073a0472a4 */ /* 0x000fe4000f8e0224 */
[----:B------:R-:W-:Y:S03]  /*75c0*/  @!UP0 UIMAD UR8, UR10, UR39, UR5 ;  /* 0x000000270a0882a4 */ /* 0x000fe6000f8e0205 */
[----:B------:R-:W-:Y:S02]  /*75d0*/  @!UP0 UMOV UR5, UR9 ;  /* 0x0000000900058c82 */ /* 0x000fe40008000000 */
[----:B------:R-:W-:Y:S02]  /*75e0*/  UIMAD UR37, UR5, UR48, UR6 ;  /* 0x00000030052572a4 */ /* 0x000fe4000f8e0206 */
[----:B------:R-:W-:Y:S11]  /*75f0*/  UIMAD UR36, UR8, UR58, UR4 ;  /* 0x0000003a082472a4 */ /* 0x000ff6000f8e0204 */
[----:B------:R-:W-:Y:S01]  /*7600*/  @!UPT UIADD3 URZ, UPT, UPT, URZ, URZ, URZ ;  /* 0x000000fffffff290 */ /* 0x000fe2000fffe0ff */
.L_x_114:
[----:B------:R-:W1:Y:S01]  /*7610*/  LDCU UR17, c[0x0][0x388] ;  /* 0x00007100ff1177ac */ /* 0x000e620008000800 */
[----:B------:R-:W-:Y:S02]  /*7620*/  R2UR UR6, R2 ;  /* 0x00000000020672ca */ /* 0x000fe400000e0000 */
[----:B------:R-:W-:Y:S01]  /*7630*/  LEA R2, R36, UR49, 0x2 ;  /* 0x0000003124027c11 */ /* 0x000fe2000f8e10ff */
[----:B------:R-:W2:Y:S01]  /*7640*/  LDCU UR16, c[0x0][0x38c] ;  /* 0x00007180ff1077ac */ /* 0x000ea20008000800 */
[----:B------:R-:W-:Y:S02]  /*7650*/  IABS R0, R0 ;  /* 0x0000000000007213 */ /* 0x000fe40000000000 */
[----:B------:R-:W-:Y:S01]  /*7660*/  @P0 SHF.R.U32.HI R4, RZ, 0x10, R5 ;  /* 0x00000010ff040819 */ /* 0x000fe20000011605 */
[----:B------:R-:W-:Y:S01]  /*7670*/  UIADD3 UR11, UPT, UPT, UR50, 0x300, URZ ;  /* 0x00000300320b7890 */ /* 0x000fe2000fffe0ff */
[----:B------:R-:W5:Y:S01]  /*7680*/  LDL R2, [R2] ;  /* 0x0000000002027983 */ /* 0x000f620000100800 */
[----:B------:R-:W-:Y:S01]  /*7690*/  USHF.L.U32 UR42, UR20, 0x6, URZ ;  /* 0x00000006142a7899 */ /* 0x000fe200080006ff */
[----:B------:R-:W-:Y:S01]  /*76a0*/  IMAD.MOV R0, RZ, RZ, -R0 ;  /* 0x000000ffff007224 */ /* 0x000fe200078e0a00 */
[----:B------:R-:W-:Y:S02]  /*76b0*/  @P0 R2UR UR63, R4 ;  /* 0x00000000043f02ca */ /* 0x000fe400000e0000 */
[----:B------:R-:W3:Y:S10]  /*76c0*/  I2F.RP R10, UR6 ;  /* 0x00000006000a7d06 */ /* 0x000ef40008209400 */
[----:B---3--:R-:W3:Y:S01]  /*76d0*/  MUFU.RCP R3, R10 ;  /* 0x0000000a00037308 */ /* 0x008ee20000001000 */
[----:B-1----:R-:W-:Y:S02]  /*76e0*/  IMAD.U32 R8, RZ, RZ, UR17 ;  /* 0x00000011ff087e24 */ /* 0x002fe4000f8e00ff */
[----:B---3--:R-:W-:Y:S07]  /*76f0*/  VIADD R9, R3, 0xffffffe ;  /* 0x0ffffffe03097836 */ /* 0x008fee0000000000 */
[----:B------:R-:W1:Y:S02]  /*7700*/  F2I.FTZ.U32.TRUNC.NTZ R3, R9 ;  /* 0x0000000900037305 */ /* 0x000e64000021f000 */
[----:B-1----:R-:W-:Y:S02]  /*7710*/  R2UR UR5, R3 ;  /* 0x00000000030572ca */ /* 0x002fe400000e0000 */
[----:B------:R-:W-:Y:S01]  /*7720*/  IABS R3, R8 ;  /* 0x0000000800037213 */ /* 0x000fe20000000000 */
[----:B------:R-:W-:Y:S03]  /*7730*/  IMAD.U32 R8, RZ, RZ, UR18 ;  /* 0x00000012ff087e24 */ /* 0x000fe6000f8e00ff */
[----:B------:R-:W-:Y:S02]  /*7740*/  R2UR UR7, R3 ;  /* 0x00000000030772ca */ /* 0x000fe400000e0000 */
[----:B------:R-:W-:Y:S04]  /*7750*/  IABS R8, R8 ;  /* 0x0000000800087213 */ /* 0x000fe80000000000 */
[----:B------:R-:W-:Y:S01]  /*7760*/  R2UR UR9, R8 ;  /* 0x00000000080972ca */ /* 0x000fe200000e0000 */
[----:B------:R-:W-:Y:S04]  /*7770*/  UIADD3 UR4, UPT, UPT, URZ, -UR5, URZ ;  /* 0x80000005ff047290 */ /* 0x000fe8000fffe0ff */
[----:B------:R-:W-:Y:S02]  /*7780*/  UIMAD UR8, UR4, UR6, URZ ;  /* 0x00000006040872a4 */ /* 0x000fe4000f8e02ff */
[----:B------:R-:W1:Y:S01]  /*7790*/  I2F.RP R3, UR7 ;  /* 0x0000000700037d06 */ /* 0x000e620008209400 */
[----:B------:R-:W-:Y:S02]  /*77a0*/  UMOV UR4, URZ ;  /* 0x000000ff00047c82 */ /* 0x000fe40008000000 */
[----:B------:R-:W-:Y:S02]  /*77b0*/  UIMAD.WIDE.U32 UR4, UR5, UR8, UR4 ;  /* 0x00000008050472a5 */ /* 0x000fe4000f8e0004 */
[----:B------:R-:W-:Y:S05]  /*77c0*/  R2UR UR8, R0 ;  /* 0x00000000000872ca */ /* 0x000fea00000e0000 */
[----:B------:R-:W-:Y:S02]  /*77d0*/  UMOV UR4, UR5 ;  /* 0x0000000500047c82 */ /* 0x000fe40008000000 */
[----:B------:R-:W-:Y:S01]  /*77e0*/  UIMAD.WIDE.U32 UR4, UR4, UR9, URZ ;  /* 0x00000009040472a5 */ /* 0x000fe2000f8e00ff */
[----:B-1----:R-:W1:Y:S06]  /*77f0*/  MUFU.RCP R3, R3 ;  /* 0x0000000300037308 */ /* 0x002e6c0000001000 */
[----:B------:R-:W-:Y:S02]  /*7800*/  UMOV UR43, UR5 ;  /* 0x00000005002b7c82 */ /* 0x000fe40008000000 */
[----:B------:R-:W-:Y:S04]  /*7810*/  UIMAD UR4, UR43, UR8, UR9 ;  /* 0x000000082b0472a4 */ /* 0x000fe8000f8e0209 */
[----:B------:R-:W-:Y:S01]  /*7820*/  UISETP.GT.U32.AND UP0, UPT, UR6, UR4, UPT ;  /* 0x000000040600728c */ /* 0x000fe2000bf04070 */
[----:B-1----:R-:W-:Y:S10]  /*7830*/  VIADD R8, R3, 0xffffffe ;  /* 0x0ffffffe03087836 */ /* 0x002ff40000000000 */
[----:B------:R-:W-:Y:S01]  /*7840*/  @!UP0 UIADD3 UR4, UPT, UPT, UR4, -UR6, URZ ;  /* 0x8000000604048290 */ /* 0x000fe2000fffe0ff */
[----:B------:R-:W1:Y:S01]  /*7850*/  F2I.FTZ.U32.TRUNC.NTZ R0, R8 ;  /* 0x0000000800007305 */ /* 0x000e62000021f000 */
[----:B------:R-:W-:Y:S02]  /*7860*/  @!UP0 UIADD3 UR43, UPT, UPT, UR43, 0x1, URZ ;  /* 0x000000012b2b8890 */ /* 0x000fe4000fffe0ff */
[----:B------:R-:W-:Y:S02]  /*7870*/  UISETP.GE.U32.AND UP2, UPT, UR4, UR6, UPT ;  /* 0x000000060400728c */ /* 0x000fe4000bf46070 */
[----:B------:R-:W-:Y:S02]  /*7880*/  ULOP3.LUT UR4, UR18, UR53, URZ, 0x3c, !UPT ;  /* 0x0000003512047292 */ /* 0x000fe4000f8e3cff */
[----:B------:R-:W-:Y:S02]  /*7890*/  UISETP.NE.AND UP0, UPT, UR53, URZ, UPT ;  /* 0x000000ff3500728c */ /* 0x000fe4000bf05270 */
[----:B------:R-:W-:Y:S05]  /*78a0*/  UISETP.GE.AND UP1, UPT, UR4, URZ, UPT ;  /* 0x000000ff0400728c */ /* 0x000fea000bf26270 */
[----:B------:R-:W-:Y:S01]  /*78b0*/  @UP2 UIADD3 UR43, UPT, UPT, UR43, 0x1, URZ ;  /* 0x000000012b2b2890 */ /* 0x000fe2000fffe0ff */
[----:B-1----:R-:W-:Y:S05]  /*78c0*/  R2UR UR5, R0 ;  /* 0x00000000000572ca */ /* 0x002fea00000e0000 */
[----:B------:R-:W-:Y:S02]  /*78d0*/  @!UP1 UIADD3 UR43, UPT, UPT, -UR43, URZ, URZ ;  /* 0x000000ff2b2b9290 */ /* 0x000fe4000fffe1ff */
[----:B------:R-:W-:Y:S06]  /*78e0*/  @!UP0 ULOP3.LUT UR43, URZ, UR53, URZ, 0x33, !UPT ;  /* 0x00000035ff2b8292 */ /* 0x000fec000f8e33ff */
[----:B------:R-:W-:Y:S01]  /*78f0*/  UIADD3 UR4, UPT, UPT, URZ, -UR5, URZ ;  /* 0x80000005ff047290 */ /* 0x000fe2000fffe0ff */
[----:B------:R-:W-:Y:S03]  /*7900*/  IMAD.U32 R0, RZ, RZ, UR43 ;  /* 0x0000002bff007e24 */ /* 0x000fe6000f8e00ff */
[----:B------:R-:W-:Y:S02]  /*7910*/  UIMAD UR6, UR4, UR7, URZ ;  /* 0x00000007040672a4 */ /* 0x000fe4000f8e02ff */
[----:B------:R-:W-:Y:S01]  /*7920*/  IABS R0, R0 ;  /* 0x0000000000007213 */ /* 0x000fe20000000000 */
[----:B------:R-:W-:Y:S02]  /*7930*/  UMOV UR4, URZ ;  /* 0x000000ff00047c82 */ /* 0x000fe40008000000 */
[----:B------:R-:W-:Y:S01]  /*7940*/  UIMAD.WIDE.U32 UR4, UR5, UR6, UR4 ;  /* 0x00000006050472a5 */ /* 0x000fe2000f8e0004 */
[----:B------:R-:W-:Y:S01]  /*7950*/  R2UR UR8, R0 ;  /* 0x00000000000872ca */ /* 0x000fe200000e0000 */
[----:B--2---:R-:W-:Y:S05]  /*7960*/  IMAD.U32 R0, RZ, RZ, UR16 ;  /* 0x00000010ff007e24 */ /* 0x004fea000f8e00ff */
[----:B------:R-:W-:Y:S01]  /*7970*/  UMOV UR4, UR5 ;  /* 0x0000000500047c82 */ /* 0x000fe20008000000 */
[----:B------:R-:W-:Y:S04]  /*7980*/  IABS R9, R0 ;  /* 0x0000000000097213 */ /* 0x000fe80000000000 */
[----:B------:R-:W1:Y:S02]  /*7990*/  I2F.RP R0, R9 ;  /* 0x0000000900007306 */ /* 0x000e640000209400 */
[----:B------:R-:W-:Y:S07]  /*79a0*/  UIMAD.WIDE.U32 UR4, UR4, UR8, URZ ;  /* 0x00000008040472a5 */ /* 0x000fee000f8e00ff */
[----:B------:R-:W-:Y:S02]  /*79b0*/  UMOV UR44, UR5 ;  /* 0x00000005002c7c82 */ /* 0x000fe40008000000 */
[----:B------:R-:W-:Y:S04]  /*79c0*/  UIADD3 UR4, UPT, UPT, -UR44, URZ, URZ ;  /* 0x000000ff2c047290 */ /* 0x000fe8000fffe1ff */
[----:B------:R-:W-:Y:S01]  /*79d0*/  UIMAD UR4, UR7, UR4, UR8 ;  /* 0x00000004070472a4 */ /* 0x000fe2000f8e0208 */
[----:B-1----:R-:W1:Y:S03]  /*79e0*/  MUFU.RCP R0, R0 ;  /* 0x0000000000007308 */ /* 0x002e660000001000 */
[----:B------:R-:W-:Y:S11]  /*79f0*/  UISETP.GT.U32.AND UP0, UPT, UR7, UR4, UPT ;  /* 0x000000040700728c */ /* 0x000ff6000bf04070 */
[----:B------:R-:W-:Y:S02]  /*7a00*/  @!UP0 UIADD3 UR4, UPT, UPT, UR4, -UR7, URZ ;  /* 0x8000000704048290 */ /* 0x000fe4000fffe0ff */
[----:B------:R-:W-:Y:S01]  /*7a10*/  @!UP0 UIADD3 UR44, UPT, UPT, UR44, 0x1, URZ ;  /* 0x000000012c2c8890 */ /* 0x000fe2000fffe0ff */
[----:B-1----:R-:W-:Y:S01]  /*7a20*/  VIADD R10, R0, 0xffffffe ;  /* 0x0ffffffe000a7836 */ /* 0x002fe20000000000 */
[----:B------:R-:W-:Y:S02]  /*7a30*/  UISETP.GE.U32.AND UP1, UPT, UR4, UR7, UPT ;  /* 0x000000070400728c */ /* 0x000fe4000bf26070 */
[----:B------:R-:W-:Y:S01]  /*7a40*/  ULOP3.LUT UR4, UR43, UR17, URZ, 0x3c, !UPT ;  /* 0x000000112b047292 */ /* 0x000fe2000f8e3cff */
[----:B------:R-:W1:Y:S03]  /*7a50*/  F2I.FTZ.U32.TRUNC.NTZ R11, R10 ;  /* 0x0000000a000b7305 */ /* 0x000e66000021f000 */
[----:B------:R-:W-:Y:S05]  /*7a60*/  UISETP.GE.AND UP0, UPT, UR4, URZ, UPT ;  /* 0x000000ff0400728c */ /* 0x000fea000bf06270 */
[----:B------:R-:W-:Y:S02]  /*7a70*/  @UP1 UIADD3 UR44, UPT, UPT, UR44, 0x1, URZ ;  /* 0x000000012c2c1890 */ /* 0x000fe4000fffe0ff */
[----:B------:R-:W-:Y:S04]  /*7a80*/  UISETP.NE.AND UP1, UPT, UR17, URZ, UPT ;  /* 0x000000ff1100728c */ /* 0x000fe8000bf25270 */
[----:B------:R-:W-:Y:S01]  /*7a90*/  @!UP0 UIADD3 UR44, UPT, UPT, -UR44, URZ, URZ ;  /* 0x000000ff2c2c8290 */ /* 0x000fe2000fffe1ff */
[--C-:B-1----:R-:W-:Y:S02]  /*7aa0*/  IMAD.MOV R8, RZ, RZ, -R11.reuse ;  /* 0x000000ffff087224 */ /* 0x102fe400078e0a0b */
[----:B------:R-:W-:Y:S02]  /*7ab0*/  IMAD.MOV.U32 R10, RZ, RZ, RZ ;  /* 0x000000ffff0a7224 */ /* 0x000fe400078e00ff */
[----:B------:R-:W-:Y:S02]  /*7ac0*/  IMAD R3, R8, R9, RZ ;  /* 0x0000000908037224 */ /* 0x000fe400078e02ff */
[----:B------:R-:W-:Y:S02]  /*7ad0*/  @!UP1 ULOP3.LUT UR44, URZ, UR17, URZ, 0x33, !UPT ;  /* 0x00000011ff2c9292 */ /* 0x000fe4000f8e33ff */
[----:B------:R-:W-:Y:S01]  /*7ae0*/  UISETP.NE.AND UP1, UPT, UR38, 0x1, UPT ;  /* 0x000000012600788c */ /* 0x000fe2000bf25270 */
[----:B------:R-:W-:Y:S04]  /*7af0*/  IMAD.HI.U32 R11, R11, R3, R10 ;  /* 0x000000030b0b7227 */ /* 0x000fe800078e000a */
[----:B------:R-:W-:Y:S05]  /*7b00*/  IMAD.U32 R0, RZ, RZ, UR44 ;  /* 0x0000002cff007e24 */ /* 0x000fea000f8e00ff */
[----:B------:R-:W-:Y:S01]  /*7b10*/  IABS R0, R0 ;  /* 0x0000000000007213 */ /* 0x000fe20000000000 */
[----:B------:R-:W1:Y:S04]  /*7b20*/  @!UP1 LDCU.128 UR12, c[0x0][0xc10] ;  /* 0x00018200ff0c97ac */ /* 0x000e680008000c00 */
[----:B------:R-:W-:Y:S01]  /*7b30*/  IMAD.HI.U32 R11, R11, R0, RZ ;  /* 0x000000000b0b7227 */ /* 0x000fe200078e00ff */
[----:B------:R-:W2:Y:S03]  /*7b40*/  @!UP1 LDCU UR10, c[0x0][0xc20] ;  /* 0x00018400ff0a97ac */ /* 0x000ea60008000800 */
[----:B------:R-:W-:Y:S01]  /*7b50*/  IMAD.MOV R3, RZ, RZ, -R11 ;  /* 0x000000ffff037224 */ /* 0x000fe200078e0a0b */
[----:B------:R-:W3:Y:S03]  /*7b60*/  @!UP1 LDCU UR5, c[0x0][0xc0c] ;  /* 0x00018180ff0597ac */ /* 0x000ee60008000800 */
[C---:B------:R-:W-:Y:S01]  /*7b70*/  IMAD R0, R9.reuse, R3, R0 ;  /* 0x0000000309007224 */ /* 0x040fe200078e0200 */
[----:B-1----:R-:W-:Y:S04]  /*7b80*/  UIMAD.WIDE.U32 UR6, UR36, UR15, URZ ;  /* 0x0000000f240672a5 */ /* 0x002fe8000f8e00ff */
[----:B------:R-:W-:Y:S01]  /*7b90*/  ISETP.GT.U32.AND P1, PT, R9, R0, PT ;  /* 0x000000000900720c */ /* 0x000fe20003f24070 */
[----:B------:R-:W-:Y:S02]  /*7ba0*/  UIMAD.WIDE.U32 UR8, UR37, UR12, URZ ;  /* 0x0000000c250872a5 */ /* 0x000fe4000f8e00ff */
[----:B------:R-:W-:Y:S02]  /*7bb0*/  @!UP1 UISETP.NE.AND UP0, UPT, UR14, 0x1, UPT ;  /* 0x000000010e00988c */ /* 0x000fe4000bf05270 */
[----:B------:R-:W-:Y:S01]  /*7bc0*/  ULOP3.LUT UR8, UR44, UR16, URZ, 0x3c, !UPT ;  /* 0x000000102c087292 */ /* 0x000fe2000f8e3cff */
[----:B------:R-:W-:Y:S02]  /*7bd0*/  @!UP1 UMOV UR6, UR7 ;  /* 0x0000000700069c82 */ /* 0x000fe40008000000 */
[----:B------:R-:W-:Y:S01]  /*7be0*/  @!UP1 UMOV UR4, UR9 ;  /* 0x0000000900049c82 */ /* 0x000fe20008000000 */
[----:B--2---:R-:W-:Y:S02]  /*7bf0*/  @!UP1 USHF.R.U32.HI UR6, URZ, UR10, UR6 ;  /* 0x0000000aff069299 */ /* 0x004fe40008011606 */
[----:B---3--:R-:W-:Y:S02]  /*7c00*/  @!UP1 UISETP.NE.AND UP2, UPT, UR5, 0x1, UPT ;  /* 0x000000010500988c */ /* 0x008fe4000bf45270 */
[----:B------:R-:W-:Y:S01]  /*7c10*/  @!UP1 USEL UR6, UR36, UR6, !UP0 ;  /* 0x0000000624069287 */ /* 0x000fe2000c000000 */
[----:B------:R-:W-:Y:S01]  /*7c20*/  @!P1 IMAD.IADD R0, R0, 0x1, -R9 ;  /* 0x0000000100009824 */ /* 0x000fe200078e0a09 */
[----:B------:R-:W-:Y:S01]  /*7c30*/  UISETP.GE.AND UP0, UPT, UR8, URZ, UPT ;  /* 0x000000ff0800728c */ /* 0x000fe2000bf06270 */
[----:B------:R-:W-:Y:S01]  /*7c40*/  @!P1 VIADD R11, R11, 0x1 ;  /* 0x000000010b0b9836 */ /* 0x000fe20000000000 */
[----:B------:R-:W-:Y:S02]  /*7c50*/  @!UP1 USHF.R.U32.HI UR4, URZ, UR13, UR4 ;  /* 0x0000000dff049299 */ /* 0x000fe40008011604 */
[----:B------:R-:W-:Y:S02]  /*7c60*/  ISETP.GE.U32.AND P2, PT, R0, R9, PT ;  /* 0x000000090000720c */ /* 0x000fe40003f46070 */
[----:B------:R-:W-:Y:S02]  /*7c70*/  @!UP1 USEL UR7, UR37, UR4, !UP2 ;  /* 0x0000000425079287 */ /* 0x000fe4000d000000 */
[----:B------:R-:W-:Y:S02]  /*7c80*/  UISETP.NE.AND UP2, UPT, UR16, URZ, UPT ;  /* 0x000000ff1000728c */ /* 0x000fe4000bf45270 */
[----:B------:R-:W-:Y:S02]  /*7c90*/  @!UP1 UIADD3 UR4, UPT, UPT, -UR7, UR6, URZ ;  /* 0x0000000607049290 */ /* 0x000fe4000fffe1ff */
[----:B------:R-:W-:Y:S02]  /*7ca0*/  @!UP1 UIADD3 UR6, UPT, UPT, UR7, -UR6, URZ ;  /* 0x8000000607069290 */ /* 0x000fe4000fffe0ff */
[----:B------:R-:W-:Y:S02]  /*7cb0*/  @!UP1 UIMAD UR37, UR4, UR5, UR37 ;  /* 0x00000005042592a4 */ /* 0x000fe4000f8e0225 */
[----:B------:R-:W-:Y:S01]  /*7cc0*/  UIADD3 UR4, UPT, UPT, -UR43, URZ, URZ ;  /* 0x000000ff2b047290 */ /* 0x000fe2000fffe1ff */
[----:B------:R-:W-:Y:S01]  /*7cd0*/  @P2 VIADD R11, R11, 0x1 ;  /* 0x000000010b0b2836 */ /* 0x000fe20000000000 */
[----:B------:R-:W-:Y:S02]  /*7ce0*/  @!UP1 UIMAD UR36, UR6, UR14, UR36 ;  /* 0x0000000e062492a4 */ /* 0x000fe4000f8e0224 */
[----:B------:R-:W-:Y:S02]  /*7cf0*/  UIMAD UR5, UR53, UR4, UR18 ;  /* 0x00000004350572a4 */ /* 0x000fe4000f8e0212 */
[----:B------:R-:W-:Y:S01]  /*7d00*/  UIADD3 UR4, UPT, UPT, -UR44, URZ, URZ ;  /* 0x000000ff2c047290 */ /* 0x000fe2000fffe1ff */
[----:B------:R-:W-:Y:S01]  /*7d10*/  R2UR UR45, R11 ;  /* 0x000000000b2d72ca */ /* 0x000fe200000e0000 */
[----:B------:R-:W-:Y:S02]  /*7d20*/  USHF.L.U32 UR51, UR5, 0x7, URZ ;  /* 0x0000000705337899 */ /* 0x000fe400080006ff */
[----:B------:R-:W-:Y:S10]  /*7d30*/  UIMAD UR43, UR17, UR4, UR43 ;  /* 0x00000004112b72a4 */ /* 0x000ff4000f8e022b */
[----:B------:R-:W-:Y:S02]  /*7d40*/  @!UP0 UIADD3 UR45, UPT, UPT, -UR45, URZ, URZ ;  /* 0x000000ff2d2d8290 */ /* 0x000fe4000fffe1ff */
[----:B------:R-:W-:Y:S02]  /*7d50*/  ULOP3.LUT UP0, URZ, UR11, 0x90, URZ, 0xc0, !UPT ;  /* 0x000000900bff7892 */ /* 0x000fe4000f80c0ff */
[----:B------:R-:W-:Y:S04]  /*7d60*/  @!UP2 ULOP3.LUT UR45, URZ, UR16, URZ, 0x33, !UPT ;  /* 0x00000010ff2da292 */ /* 0x000fe8000f8e33ff */
[----:B------:R-:W-:Y:S04]  /*7d70*/  UIADD3 UR6, UPT, UPT, -UR45, URZ, URZ ;  /* 0x000000ff2d067290 */ /* 0x000fe8000fffe1ff */
[----:B------:R-:W-:Y:S01]  /*7d80*/  UIMAD UR44, UR16, UR6, UR44 ;  /* 0x00000006102c72a4 */ /* 0x000fe2000f8e022c */
[----:B------:R-:W-:Y:S11]  /*7d90*/  BRA.U !UP0, `(.L_x_115) ;  /* 0x0000000108407547 */ /* 0x000ff6000b800000 */
[----:B------:R-:W1:Y:S01]  /*7da0*/  LDCU.64 UR8, c[0x4][0x80] ;  /* 0x01001000ff0877ac */ /* 0x000e620008000a00 */
[----:B------:R-:W-:Y:S01]  /*7db0*/  MOV R15, 0x0 ;  /* 0x00000000000f7802 */ /* 0x000fe20000000f00 */
[----:B------:R-:W-:Y:S02]  /*7dc0*/  HFMA2 R12, -RZ, RZ, 0, 5.9604644775390625e-08 ;  /* 0x00000001ff0c7431 */ /* 0x000fe400000001ff */
[----:B------:R-:W-:Y:S02]  /*7dd0*/  IMAD.MOV.U32 R8, RZ, RZ, 0x70 ;  /* 0x00000070ff087424 */ /* 0x000fe400078e00ff */
[----:B------:R-:W-:Y:S01]  /*7de0*/  IMAD.MOV.U32 R13, RZ, RZ, RZ ;  /* 0x000000ffff0d7224 */ /* 0x000fe200078e00ff */
[----:B------:R-:W2:Y:S01]  /*7df0*/  LDCU.64 UR6, c[0x4][0x88] ;  /* 0x01001100ff0677ac */ /* 0x000ea20008000a00 */
[----:B------:R-:W3:Y:S01]  /*7e00*/  LDC.64 R14, c[0x4][R15] ;  /* 0x010000000f0e7b82 */ /* 0x000ee20000000a00 */
[----:B------:R-:W4:Y:S01]  /*7e10*/  LDCU.64 UR4, c[0x4][0x8] ;  /* 0x01000100ff0477ac */ /* 0x000f220008000a00 */
[----:B-1----:R-:W-:Y:S01]  /*7e20*/  MOV R5, UR9 ;  /* 0x0000000900057c02 */ /* 0x002fe20008000f00 */
[----:B------:R-:W-:Y:S01]  /*7e30*/  IMAD.U32 R4, RZ, RZ, UR8 ;  /* 0x00000008ff047e24 */ /* 0x000fe2000f8e00ff */
[----:B--2---:R-:W-:Y:S01]  /*7e40*/  MOV R7, UR7 ;  /* 0x0000000700077c02 */ /* 0x004fe20008000f00 */
[----:B------:R-:W-:Y:S01]  /*7e50*/  IMAD.U32 R6, RZ, RZ, UR6 ;  /* 0x00000006ff067e24 */ /* 0x000fe2000f8e00ff */
[----:B----4-:R-:W-:Y:S01]  /*7e60*/  MOV R11, UR5 ;  /* 0x00000005000b7c02 */ /* 0x010fe20008000f00 */
[----:B------:R-:W-:Y:S02]  /*7e70*/  IMAD.U32 R10, RZ, RZ, UR4 ;  /* 0x00000004ff0a7e24 */ /* 0x000fe4000f8e00ff */
[----:B------:R-:W-:Y:S07]  /*7e80*/  LEPC R20, `(.L_x_115) ;  /* 0x000000001014794e */ /* 0x000fee0000000000 */
[----:B---3-5:R-:W-:Y:S05]  /*7e90*/  CALL.ABS.NOINC R14 ;  /* 0x000000000e007343 */ /* 0x028fea0003c00000 */
.L_x_115:
[----:B------:R-:W-:Y:S01]  /*7ea0*/  LOP3.LUT P0, RZ, R98, 0x90, RZ, 0xc0, !PT ;  /* 0x0000009062ff7812 */ /* 0x000fe2000780c0ff */
[----:B------:R-:W-:Y:S11]  /*7eb0*/  BSSY.RECONVERGENT B6, `(.L_x_116) ;  /* 0x0000013000067945 */ /* 0x000ff60003800200 */
[----:B------:R-:W-:Y:S01]  /*7ec0*/  @!UPT UIADD3 URZ, UPT, UPT, URZ, URZ, URZ ;  /* 0x000000fffffff290 */ /* 0x000fe2000fffe0ff */
[----:B------:R-:W-:Y:S05]  /*7ed0*/  @!P0 BRA `(.L_x_117) ;  /* 0x0000000000408947 */ /* 0x000fea0003800000 */
        /* <DEDUP_REMOVED lines=16> */
.L_x_117:
[----:B------:R-:W-:Y:S05]  /*7fe0*/  BSYNC.RECONVERGENT B6 ;  /* 0x0000000000067941 */ /* 0x000fea0003800200 */
.L_x_116:
[----:B------:R-:W-:Y:S02]  /*7ff0*/  R2UR UR6, R92 ;  /* 0x000000005c0672ca */ /* 0x000fe400000e0000 */
[----:B------:R-:W-:Y:S02]  /*8000*/  R2UR UR5, R89 ;  /* 0x00000000590572ca */ /* 0x000fe400000e0000 */
[----:B------:R-:W-:Y:S02]  /*8010*/  R2UR UR4, R88 ;  /* 0x00000000580472ca */ /* 0x000fe400000e0000 */
[----:B------:R-:W-:Y:S02]  /*8020*/  ISETP.NE.U32.AND P4, PT, R84, RZ, PT ;  /* 0x000000ff5400720c */ /* 0x000fe40003f85070 */
[----:B------:R-:W-:Y:S02]  /*8030*/  ISETP.NE.U32.AND P2, PT, RZ, UR60, PT ;  /* 0x0000003cff007c0c */ /* 0x000fe4000bf45070 */
[----:B------:R-:W-:Y:S02]  /*8040*/  ISETP.NE.AND.EX P4, PT, R85, RZ, PT, P4 ;  /* 0x000000ff5500720c */ /* 0x000fe40003f85340 */
[----:B------:R-:W-:Y:S01]  /*8050*/  ISETP.NE.AND.EX P2, PT, RZ, UR61, PT, P2 ;  /* 0x0000003dff007c0c */ /* 0x000fe2000bf45320 */
[----:B------:R-:W-:Y:S02]  /*8060*/  UISETP.NE.AND UP2, UPT, UR6, URZ, UPT ;  /* 0x000000ff0600728c */ /* 0x000fe4000bf45270 */
[----:B------:R-:W-:Y:S04]  /*8070*/  UISETP.NE.U32.AND UP0, UPT, UR5, URZ, UPT ;  /* 0x000000ff0500728c */ /* 0x000fe8000bf05070 */
[----:B------:R-:W-:Y:S01]  /*8080*/  UISETP.NE.AND.EX UP1, UPT, UR4, URZ, UPT, UP0 ;  /* 0x000000ff0400728c */ /* 0x000fe2000bf25300 */
[----:B------:R-:W-:Y:S01]  /*8090*/  PLOP3.LUT P1, PT, PT, PT, UP2, 0x80, 0x8 ;  /* 0x000000000008781c */ /* 0x000fe20003f2f028 */
[----:B------:R-:W-:Y:S03]  /*80a0*/  UPLOP3.LUT UP0, UPT, UPT, UPT, UPT, 0x40, 0x4 ;  /* 0x000000000004789c */ /* 0x000fe60003f0e870 */
[----:B------:R-:W-:Y:S06]  /*80b0*/  @UP2 UPLOP3.LUT UP0, UPT, UPT, UPT, UP1, 0x80, 0x8 ;  /* 0x000000000008289c */ /* 0x000fec0003f0f010 */
[----:B------:R-:W-:Y:S01]  /*80c0*/  PLOP3.LUT P0, PT, PT, PT, UP0, 0x80, 0x8 ;  /* 0x000000000008781c */ /* 0x000fe20003f0f008 */
[----:B------:R-:W-:Y:S01]  /*80d0*/  @!UPT UIADD3 URZ, UPT, UPT, URZ, URZ, URZ ;  /* 0x000000fffffff290 */ /* 0x000fe2000fffe0ff */
[----:B------:R-:W-:Y:S11]  /*80e0*/  BRA.U !UP1, `(.L_x_118) ;  /* 0x0000000109407547 */ /* 0x000ff6000b800000 */
[----:B------:R-:W-:Y:S01]  /*80f0*/  UISETP.NE.U32.AND UP0, UPT, UR60, URZ, UPT ;  /* 0x000000ff3c00728c */ /* 0x000fe2000bf05070 */
[----:B------:R-:W-:Y:S01]  /*8100*/  R2UR UR6, R89 ;  /* 0x00000000590672ca */ /* 0x000fe200000e0000 */
[----:B------:R-:W1:Y:S01]  /*8110*/  LDCU.64 UR8, c[0x0][0x358] ;  /* 0x00006b00ff0877ac */ /* 0x000e620008000a00 */
[----:B------:R-:W-:Y:S02]  /*8120*/  HFMA2 R86, -RZ, RZ, 0, 5.9604644775390625e-08 ;  /* 0x00000001ff567431 */ /* 0x000fe400000001ff */
[----:B------:R-:W-:Y:S01]  /*8130*/  IMAD.MOV.U32 R0, RZ, RZ, 0x1 ;  /* 0x00000001ff007424 */ /* 0x000fe200078e00ff */
[----:B------:R-:W-:Y:S06]  /*8140*/  UISETP.NE.AND.EX UP0, UPT, UR61, URZ, UPT, UP0 ;  /* 0x000000ff3d00728c */ /* 0x000fec000bf05300 */
[----:B------:R-:W-:Y:S05]  /*8150*/  PLOP3.LUT P3, PT, PT, PT, UP0, 0x80, 0x8 ;  /* 0x000000000008781c */ /* 0x000fea0003f6f008 */
[----:B------:R-:W2:Y:S01]  /*8160*/  @UP0 LDCU.64 UR4, c[0x0][0x988] ;  /* 0x00013100ff0407ac */ /* 0x000ea20008000a00 */
[----:B------:R-:W-:Y:S07]  /*8170*/  @UP0 UIMAD UR6, UR52, UR6, URZ ;  /* 0x00000006340602a4 */ /* 0x000fee000f8e02ff */
[----:B------:R-:W-:Y:S01]  /*8180*/  @!P3 PRMT R86, R0, 0x7610, R86 ;  /* 0x000076100056b816 */ /* 0x000fe20000000056 */
[----:B--2---:R-:W-:Y:S06]  /*8190*/  @UP0 UIMAD.WIDE UR4, UR6, 0x4, UR4 ;  /* 0x00000004060408a5 */ /* 0x004fec000f8e0204 */
[----:B------:R-:W-:Y:S02]  /*81a0*/  IMAD.U32 R4, RZ, RZ, UR4 ;  /* 0x00000004ff047e24 */ /* 0x000fe4000f8e00ff */
[----:B------:R-:W-:Y:S03]  /*81b0*/  IMAD.U32 R5, RZ, RZ, UR5 ;  /* 0x00000005ff057e24 */ /* 0x000fe6000f8e00ff */
[----:B------:R-:W2:Y:S02]  /*81c0*/  @!UP0 LDCU UR4, c[0x0][0x980] ;  /* 0x00013000ff0487ac */ /* 0x000ea40008000800 */
[----:B-1---5:R1:W5:Y:S02]  /*81d0*/  @P3 LDG.E R41, desc[UR8][R4.64] ;  /* 0x0000000804293981 */ /* 0x022364000c1e1900 */
[----:B-12---:R-:W-:Y:S02]  /*81e0*/  @!P3 MOV R41, UR4 ;  /* 0x000000040029bc02 */ /* 0x006fe40008000f00 */
.L_x_118:
[----:B------:R-:W-:Y:S05]  /*81f0*/  @!P4 BRA `(.L_x_119) ;  /* 0x000000000024c947 */ /* 0x000fea0003800000 */
[----:B------:R-:W-:Y:S01]  /*8200*/  ISETP.NE.U32.AND P3, PT, R74, RZ, PT ;  /* 0x000000ff4a00720c */ /* 0x000fe20003f65070 */
[----:B------:R-:W1:Y:S03]  /*8210*/  LDCU.64 UR4, c[0x0][0x358] ;  /* 0x00006b00ff0477ac */ /* 0x000e660008000a00 */
[----:B------:R-:W-:Y:S11]  /*8220*/  ISETP.NE.AND.EX P3, PT, R75, RZ, PT, P3 ;  /* 0x000000ff4b00720c */ /* 0x000ff60003f65330 */
[----:B------:R-:W-:Y:S02]  /*8230*/  @!UPT UIADD3 URZ, UPT, UPT, URZ, URZ, URZ ;  /* 0x000000fffffff290 */ /* 0x000fe4000fffe0ff */
[----:B------:R-:W2:Y:S01]  /*8240*/  @P3 LDC.64 R4, c[0x0][0x9a8] ;  /* 0x00026a00ff043b82 */ /* 0x000ea20000000a00 */
[----:B------:R-:W-:Y:S04]  /*8250*/  @P3 IMAD R0, R84, UR52, RZ ;  /* 0x0000003454003c24 */ /* 0x000fe8000f8e02ff */
[----:B--2---:R-:W-:Y:S05]  /*8260*/  @P3 IMAD.WIDE R4, R0, 0x4, R4 ;  /* 0x0000000400043825 */ /* 0x004fea00078e0204 */
[----:B-1---5:R1:W5:Y:S02]  /*8270*/  @P3 LDG.E R38, desc[UR4][R4.64] ;  /* 0x0000000404263981 */ /* 0x022364000c1e1900 */
[----:B-1----:R-:W2:Y:S02]  /*8280*/  @!P3 LDC R38, c[0x0][0x9a0] ;  /* 0x00026800ff26bb82 */ /* 0x002ea40000000800 */
.L_x_119:
[----:B-----5:R-:W-:Y:S01]  /*8290*/  FSETP.NEU.AND P4, PT, R41, RZ, PT ;  /* 0x000000ff2900720b */ /* 0x020fe20003f8d000 */
[----:B------:R-:W-:Y:S01]  /*82a0*/  BSSY B1, `(.L_x_120) ;  /* 0x0000041000017945 */ /* 0x000fe20003800000 */
[----:B------:R-:W-:Y:S01]  /*82b0*/  SEL R6, RZ, 0xffffffff, P2 ;  /* 0xffffffffff067807 */ /* 0x000fe20001000000 */
[----:B------:R-:W-:Y:S01]  /*82c0*/  IMAD.MOV.U32 R103, RZ, RZ, 0x1 ;  /* 0x00000001ff677424 */ /* 0x000fe200078e00ff */
[----:B------:R-:W-:Y:S01]  /*82d0*/  LOP3.LUT P3, RZ, R86, 0xff, RZ, 0xc0, !PT ;  /* 0x000000ff56ff7812 */ /* 0x000fe2000786c0ff */
[----:B------:R-:W-:Y:S01]  /*82e0*/  IMAD.IADD R39, R37, 0x1, R2 ;  /* 0x0000000125277824 */ /* 0x000fe200078e0202 */
[----:B------:R-:W-:Y:S02]  /*82f0*/  @P1 SEL R3, RZ, 0xffffffff, P4 ;  /* 0xffffffffff031807 */ /* 0x000fe40002000000 */
[----:B------:R-:W-:Y:S02]  /*8300*/  CS2R R82, SRZ ;  /* 0x0000000000527805 */ /* 0x000fe4000001ff00 */
[----:B------:R-:W-:Y:S02]  /*8310*/  LEA R0, R94, UR50, 0x3 ;  /* 0x000000325e007c11 */ /* 0x000fe4000f8e18ff */
[----:B------:R-:W-:Y:S02]  /*8320*/  CS2R R80, SRZ ;  /* 0x0000000000507805 */ /* 0x000fe4000001ff00 */
[----:B------:R-:W-:Y:S02]  /*8330*/  @P0 SEL R3, R6, R3, !P3 ;  /* 0x0000000306030207 */ /* 0x000fe40005800000 */
[----:B------:R-:W-:Y:S02]  /*8340*/  CS2R R78, SRZ ;  /* 0x00000000004e7805 */ /* 0x000fe4000001ff00 */
[----:B------:R-:W-:Y:S02]  /*8350*/  LEA R101, R36, UR50, 0x3 ;  /* 0x0000003224657c11 */ /* 0x000fe4000f8e18ff */
[----:B------:R-:W-:Y:S02]  /*8360*/  CS2R R76, SRZ ;  /* 0x00000000004c7805 */ /* 0x000fe4000001ff00 */
[----:B------:R-:W-:Y:S02]  /*8370*/  @P1 LOP3.LUT R3, R3, 0x1, RZ, 0xc0, !PT ;  /* 0x0000000103031812 */ /* 0x000fe400078ec0ff */
[----:B------:R-:W-:Y:S02]  /*8380*/  SHF.L.U32 R4, R96, 0x1f, RZ ;  /* 0x0000001f60047819 */ /* 0x000fe400000006ff */
[----:B------:R-:W-:Y:S02]  /*8390*/  ISETP.NE.U32.OR P6, PT, R3, 0x1, !P1 ;  /* 0x000000010300780c */ /* 0x000fe40004fc5470 */
[----:B------:R-:W-:Y:S02]  /*83a0*/  PLOP3.LUT P2, PT, PT, PT, UP1, 0x80, 0x8 ;  /* 0x000000000008781c */ /* 0x000fe40003f4f018 */
[----:B------:R-:W-:Y:S02]  /*83b0*/  SEL R3, RZ, 0xffffffff, P4 ;  /* 0xffffffffff037807 */ /* 0x000fe40002000000 */
[----:B------:R-:W-:Y:S07]  /*83c0*/  P2R R102, PR, RZ, 0x40 ;  /* 0x00000040ff667803 */ /* 0x000fee0000000000 */
[----:B------:R-:W-:Y:S02]  /*83d0*/  @P6 SHF.L.U32 R5, R93, 0x1f, RZ ;  /* 0x0000001f5d056819 */ /* 0x000fe400000006ff */
[----:B------:R-:W-:Y:S02]  /*83e0*/  @P2 SEL R3, R6, R3, !P3 ;  /* 0x0000000306032207 */ /* 0x000fe40005800000 */
[----:B------:R-:W1:Y:S02]  /*83f0*/  @P6 SYNCS.PHASECHK.TRANS64.TRYWAIT P1, [R0+URZ+0x1a0], R5 ;  /* 0x0001a005000065a7 */ /* 0x000e6400080211ff */
[----:B------:R-:W-:Y:S04]  /*8400*/  LOP3.LUT R3, R3, 0x1, RZ, 0xc0, !PT ;  /* 0x0000000103037812 */ /* 0x000fe800078ec0ff */
[----:B------:R-:W-:Y:S04]  /*8410*/  ISETP.NE.U32.AND P5, PT, R3, 0x1, PT ;  /* 0x000000010300780c */ /* 0x000fe80003fa5070 */
[----:B------:R-:W-:Y:S01]  /*8420*/  P2R R108, PR, RZ, 0x20 ;  /* 0x00000020ff6c7803 */ /* 0x000fe20000000000 */
[----:B------:R3:W4:Y:S01]  /*8430*/  SYNCS.PHASECHK.TRANS64.TRYWAIT P0, [R101+URZ+0x1e0], R4 ;  /* 0x0001e004650075a7 */ /* 0x00072200080011ff */
[----:B-1----:R-:W-:Y:S01]  /*8440*/  @P6 SEL R103, RZ, 0x1, !P1 ;  /* 0x00000001ff676807 */ /* 0x002fe20004800000 */
[----:B---3--:R-:W-:Y:S06]  /*8450*/  @!P6 BRA `(.L_x_121) ;  /* 0x000000000094e947 */ /* 0x008fec0003800000 */
[----:B------:R-:W-:Y:S01]  /*8460*/  @P5 IMAD R6, R94, 0x1000, R97 ;  /* 0x000010005e065824 */ /* 0x000fe200078e0261 */
[----:B------:R-:W-:Y:S01]  /*8470*/  LOP3.LUT P6, RZ, R73, 0x80, RZ, 0xc0, !PT ;  /* 0x0000008049ff7812 */ /* 0x000fe200078cc0ff */
[----:B------:R-:W1:Y:S01]  /*8480*/  S2R R2, SR_CgaCtaId ;  /* 0x0000000000027919 */ /* 0x000e620000008800 */
[----:B------:R-:W-:Y:S01]  /*8490*/  ISETP.NE.AND P2, PT, R103, RZ, PT ;  /* 0x000000ff6700720c */ /* 0x000fe20003f45270 */
[----:B------:R-:W-:Y:S01]  /*84a0*/  @P5 VIADD R5, R6, UR50 ;  /* 0x0000003206055c36 */ /* 0x000fe20008000000 */
[----:B------:R-:W-:Y:S01]  /*84b0*/  PLOP3.LUT P1, PT, PT, PT, PT, 0x8, 0x80 ;  /* 0x000000000080781c */ /* 0x000fe20003f2e170 */
[----:B------:R-:W-:Y:S01]  /*84c0*/  BSSY B0, `(.L_x_122) ;  /* 0x000000d000007945 */ /* 0x000fe20003800000 */
[----:B------:R-:W-:Y:S01]  /*84d0*/  @P5 PLOP3.LUT P1, PT, P6, PT, PT, 0x80, 0x8 ;  /* 0x000000000008581c */ /* 0x000fe2000372f070 */
[C---:B------:R-:W-:Y:S01]  /*84e0*/  @P5 VIADD R3, R5.reuse, 0x300 ;  /* 0x0000030005035836 */ /* 0x040fe20000000000 */
[----:B------:R-:W-:Y:S01]  /*84f0*/  CS2R R78, SRZ ;  /* 0x00000000004e7805 */ /* 0x000fe2000001ff00 */
[----:B------:R-:W-:Y:S01]  /*8500*/  @P5 VIADD R5, R5, 0x310 ;  /* 0x0000031005055836 */ /* 0x000fe20000000000 */
[----:B------:R-:W-:Y:S02]  /*8510*/  CS2R R76, SRZ ;  /* 0x00000000004c7805 */ /* 0x000fe4000001ff00 */
[----:B------:R-:W-:Y:S02]  /*8520*/  CS2R R82, SRZ ;  /* 0x0000000000527805 */ /* 0x000fe4000001ff00 */
[----:B------:R-:W-:Y:S05]  /*8530*/  CS2R R80, SRZ ;  /* 0x0000000000507805 */ /* 0x000fea000001ff00 */
[----:B------:R-:W-:Y:S01]  /*8540*/  @P1 VIADD R5, R3, 0xfffffff0 ;  /* 0xfffffff003051836 */ /* 0x000fe20000000000 */
[----:B------:R-:W-:Y:S06]  /*8550*/  @P2 BRA `(.L_x_123) ;  /* 0x00000000000c2947 */ /* 0x000fec0003800000 */
[----:B------:R-:W-:Y:S04]  /*8560*/  SHF.L.U32 R3, R93, 0x1f, RZ ;  /* 0x0000001f5d037819 */ /* 0x000fe800000006ff */
[----:B------:R-:W3:Y:S02]  /*8570*/  SYNCS.PHASECHK.TRANS64.TRYWAIT P1, [R0+URZ+0x1a0], R3 ;  /* 0x0001a003000075a7 */ /* 0x000ee400080211ff */
[----:B---3--:R-:W-:Y:S05]  /*8580*/  @!P1 BRA `(.L_x_124) ;  /* 0x0000002c00149947 */ /* 0x008fea0003800000 */
.L_x_123:
[----:B------:R-:W-:Y:S05]  /*8590*/  BSYNC B0 ;  /* 0x0000000000007941 */ /* 0x000fea0003800000 */
.L_x_122:
[----:B------:R-:W-:Y:S01]  /*85a0*/  ISETP.NE.AND P1, PT, R108, RZ, PT ;  /* 0x000000ff6c00720c */ /* 0x000fe20003f25270 */
[----:B---3--:R-:W-:Y:S02]  /*85b0*/  VIADD R3, R0, 0x1b0 ;  /* 0x000001b000037836 */ /* 0x008fe40000000000 */
[----:B------:R-:W-:Y:S03]  /*85c0*/  VIADD R94, R94, 0x1 ;  /* 0x000000015e5e7836 */ /* 0x000fe60000000000 */
[----:B-1----:R-:W-:Y:S07]  /*85d0*/  PRMT R2, R2, 0x654, R3 ;  /* 0x0000065402027816 */ /* 0x002fee0000000003 */
[----:B------:R1:W3:Y:S04]  /*85e0*/  @P1 LDS.128 R76, [R6+UR50+0x300] ;  /* 0x00030032064c1984 */ /* 0x0002e80008000c00 */
[----:B------:R1:W1:Y:S01]  /*85f0*/  @P1 LDS.128 R80, [R5] ;  /* 0x0000000005501984 */ /* 0x0002620000000c00 */
[C---:B------:R-:W-:Y:S01]  /*8600*/  ISETP.NE.AND P1, PT, R94.reuse, 0x2, PT ;  /* 0x000000025e00780c */ /* 0x040fe20003f25270 */
[----:B------:R-:W-:Y:S01]  /*8610*/  @!PT LDS RZ, [RZ] ;  /* 0x00000000fffff984 */ /* 0x000fe20000000800 */
[----:B------:R-:W-:Y:S01]  /*8620*/  @!PT LDS RZ, [RZ] ;  /* 0x00000000fffff984 */ /* 0x000fe20000000800 */
[----:B------:R-:W-:Y:S01]  /*8630*/  @!PT LDS RZ, [RZ] ;  /* 0x00000000fffff984 */ /* 0x000fe20000000800 */
[----:B------:R-:W-:Y:S01]  /*8640*/  @!PT LDS RZ, [RZ] ;  /* 0x00000000fffff984 */ /* 0x000fe20000000800 */
[----:B------:R5:W-:Y:S06]  /*8650*/  MEMBAR.ALL.CTA ;  /* 0x0000000000007992 */ /* 0x000bec0000008000 */
[----:B-----5:R-:W5:Y:S01]  /*8660*/  FENCE.VIEW.ASYNC.S ;  /* 0x00000000000073c6 */ /* 0x020f620000000000 */
[----:B------:R-:W-:Y:S02]  /*8670*/  SEL R0, RZ, 0x1, P1 ;  /* 0x00000001ff007807 */ /* 0x000fe40000800000 */
[----:B------:R-:W-:Y:S02]  /*8680*/  SEL R94, R94, RZ, P1 ;  /* 0x000000ff5e5e7207 */ /* 0x000fe40000800000 */
[----:B------:R-:W-:Y:S01]  /*8690*/  LOP3.LUT R93, R93, R0, RZ, 0x3c, !PT ;  /* 0x000000005d5d7212 */ /* 0x000fe200078e3cff */
[----:B-----5:R1:W-:Y:S06]  /*86a0*/  SYNCS.ARRIVE.TRANS64.RED.A1T0 RZ, [R2+URZ], RZ ;  /* 0x000000ff02ff79a7 */ /* 0x0203ec00081004ff */
.L_x_121:
[----:B------:R-:W-:Y:S05]  /*86b0*/  BSYNC B1 ;  /* 0x0000000000017941 */ /* 0x000fea0003800000 */
.L_x_120:
[----:B------:R-:W-:Y:S04]  /*86c0*/  SHF.R.U32.HI R0, RZ, 0x15, R39 ;  /* 0x00000015ff007819 */ /* 0x000fe80000011627 */
[----:B------:R-:W-:Y:S01]  /*86d0*/  LOP3.LUT P1, RZ, R0, 0x3, R87, 0x48, !PT ;  /* 0x0000000300ff7812 */ /* 0x000fe20007824857 */
[----:B------:R-:W-:Y:S01]  /*86e0*/  @!UPT UIADD3 URZ, UPT, UPT, URZ, URZ, URZ ;  /* 0x000000fffffff290 */ /* 0x000fe2000fffe0ff */
[----:B----4-:R-:W-:Y:S11]  /*86f0*/  @P0 BRA `(.L_x_125) ;  /* 0x0000000000080947 */ /* 0x010ff60003800000 */
[----:B------:R-:W4:Y:S02]  /*8700*/  SYNCS.PHASECHK.TRANS64.TRYWAIT P0, [R101+URZ+0x1e0], R4 ;  /* 0x0001e004650075a7 */ /* 0x000f2400080011ff */
[----:B----4-:R-:W-:Y:S05]  /*8710*/  @!P0 BRA `(.L_x_126) ;  /* 0x0000002800c48947 */ /* 0x010fea0003800000 */
.L_x_125:
[----:B------:R-:W-:Y:S04]  /*8720*/  BSSY.RECONVERGENT B6, `(.L_x_127) ;  /* 0x0000012000067945 */ /* 0x000fe80003800200 */
[----:B------:R-:W-:Y:S05]  /*8730*/  @!P1 BRA `(.L_x_128) ;  /* 0x0000000000409947 */ /* 0x000fea0003800000 */
[----:B------:R-:W5:Y:S01]  /*8740*/  LDCU.64 UR8, c[0x4][0x70] ;  /* 0x01000e00ff0877ac */ /* 0x000f620008000a00 */
[----:B------:R-:W-:Y:S01]  /*8750*/  MOV R3, 0x0 ;  /* 0x0000000000037802 */ /* 0x000fe20000000f00 */
[----:B------:R-:W-:Y:S02]  /*8760*/  HFMA2 R12, -RZ, RZ, 0, 5.9604644775390625e-08 ;  /* 0x00000001ff0c7431 */ /* 0x000fe400000001ff */
[----:B------:R-:W-:Y:S02]  /*8770*/  IMAD.MOV.U32 R8, RZ, RZ, 0x192 ;  /* 0x00000192ff087424 */ /* 0x000fe400078e00ff */
[----:B------:R-:W-:Y:S01]  /*8780*/  IMAD.MOV.U32 R13, RZ, RZ, RZ ;  /* 0x000000ffff0d7224 */ /* 0x000fe200078e00ff */
[----:B------:R-:W2:Y:S01]  /*8790*/  LDCU.64 UR6, c[0x4][0x78] ;  /* 0x01000f00ff0677ac */ /* 0x000ea20008000a00 */
[----:B-1----:R-:W1:Y:S01]  /*87a0*/  LDC.64 R2, c[0x4][R3] ;  /* 0x0100000003027b82 */ /* 0x002e620000000a00 */
[----:B------:R-:W3:Y:S01]  /*87b0*/  LDCU.64 UR4, c[0x4][0x10] ;  /* 0x01000200ff0477ac */ /* 0x000ee20008000a00 */
[----:B-----5:R-:W-:Y:S01]  /*87c0*/  MOV R5, UR9 ;  /* 0x0000000900057c02 */ /* 0x020fe20008000f00 */
[----:B----4-:R-:W-:Y:S01]  /*87d0*/  IMAD.U32 R4, RZ, RZ, UR8 ;  /* 0x00000008ff047e24 */ /* 0x010fe2000f8e00ff */
[----:B--2---:R-:W-:Y:S01]  /*87e0*/  MOV R7, UR7 ;  /* 0x0000000700077c02 */ /* 0x004fe20008000f00 */
[----:B------:R-:W-:Y:S01]  /*87f0*/  IMAD.U32 R6, RZ, RZ, UR6 ;  /* 0x00000006ff067e24 */ /* 0x000fe2000f8e00ff */
[----:B---3--:R-:W-:Y:S01]  /*8800*/  MOV R11, UR5 ;  /* 0x00000005000b7c02 */ /* 0x008fe20008000f00 */
[----:B------:R-:W-:Y:S02]  /*8810*/  IMAD.U32 R10, RZ, RZ, UR4 ;  /* 0x00000004ff0a7e24 */ /* 0x000fe4000f8e00ff */
[----:B------:R-:W-:Y:S07]  /*8820*/  LEPC R20, `(.L_x_128) ;  /* 0x000000001014794e */ /* 0x000fee0000000000 */
[----:B-1----:R-:W-:Y:S05]  /*8830*/  CALL.ABS.NOINC R2 ;  /* 0x0000000002007343 */ /* 0x002fea0003c00000 */
.L_x_128:
[----:B------:R-:W-:Y:S05]  /*8840*/  BSYNC.RECONVERGENT B6 ;  /* 0x0000000000067941 */ /* 0x000fea0003800200 */
.L_x_127:
[-C--:B---3--:R-:W-:Y:S01]  /*8850*/  F2FP.F16.E4M3.UNPACK_B R42, R76.reuse ;  /* 0x0000004cff2a723e */ /* 0x088fe200020006ff */
[----:B------:R-:W-:Y:S05]  /*8860*/  WARPSYNC.ALL ;  /* 0x0000000000007948 */ /* 0x000fea0003800000 */
[----:B------:R-:W-:Y:S01]  /*8870*/  R2UR UR4, R39 ;  /* 0x00000000270472ca */ /* 0x000fe200000e0000 */
[--C-:B------:R-:W-:Y:S01]  /*8880*/  HADD2.F32 R40, -RZ, R42.reuse.H0_H0 ;  /* 0x2000002aff287230 */ /* 0x100fe20000004100 */
[----:B------:R-:W-:Y:S01]  /*8890*/  F2FP.F16.E4M3.UNPACK_B R44, R76.H1 ;  /* 0x0000004cff2c723e */ /* 0x000fe200030006ff */
[----:B------:R-:W-:Y:S01]  /*88a0*/  HADD2.F32 R43, -RZ, R42.H1_H1 ;  /* 0x3000002aff2b7230 */ /* 0x000fe20000004100 */
[-C--:B------:R-:W-:Y:S01]  /*88b0*/  F2FP.F16.E4M3.UNPACK_B R46, R77.reuse ;  /* 0x0000004dff2e723e */ /* 0x080fe200020006ff */
[----:B------:R-:W-:Y:S01]  /*88c0*/  BSSY.RECONVERGENT B0, `(.L_x_129) ;  /* 0x000009f000007945 */ /* 0x000fe20003800200 */
[----:B------:R-:W-:Y:S01]  /*88d0*/  F2FP.F16.E4M3.UNPACK_B R48, R77.H1 ;  /* 0x0000004dff30723e */ /* 0x000fe200030006ff */
[--C-:B------:R-:W-:Y:S01]  /*88e0*/  HADD2.F32 R42, -RZ, R44.reuse.H0_H0 ;  /* 0x2000002cff2a7230 */ /* 0x100fe20000004100 */
[-C--:B------:R-:W-:Y:S01]  /*88f0*/  F2FP.F16.E4M3.UNPACK_B R50, R78.reuse ;  /* 0x0000004eff32723e */ /* 0x080fe200020006ff */
[----:B------:R-:W-:Y:S01]  /*8900*/  HADD2.F32 R44, -RZ, R44.H1_H1 ;  /* 0x3000002cff2c7230 */ /* 0x000fe20000004100 */
[----:B------:R-:W-:Y:S01]  /*8910*/  F2FP.F16.E4M3.UNPACK_B R52, R78.H1 ;  /* 0x0000004eff34723e */ /* 0x000fe200030006ff */
[--C-:B------:R-:W-:Y:S01]  /*8920*/  HADD2.F32 R45, -RZ, R46.reuse.H0_H0 ;  /* 0x2000002eff2d7230 */ /* 0x100fe20000004100 */
[-C--:B------:R-:W-:Y:S01]  /*8930*/  F2FP.F16.E4M3.UNPACK_B R54, R79.reuse ;  /* 0x0000004fff36723e */ /* 0x080fe200020006ff */
[----:B-1--4-:R-:W2:Y:S01]  /*8940*/  LDTM.x32 R4, tmem[UR4] ;  /* 0x00000004000479ee */ /* 0x012ea200082c0000 */
[----:B------:R-:W-:Y:S01]  /*8950*/  F2FP.F16.E4M3.UNPACK_B R56, R79.H1 ;  /* 0x0000004fff38723e */ /* 0x000fe200030006ff */
[----:B------:R-:W-:Y:S01]  /*8960*/  HADD2.F32 R46, -RZ, R46.H1_H1 ;  /* 0x3000002eff2e7230 */ /* 0x000fe20000004100 */
[----:B------:R-:W-:Y:S01]  /*8970*/  F2FP.F16.E4M3.UNPACK_B R58, R80 ;  /* 0x00000050ff3a723e */ /* 0x000fe200020006ff */
[--C-:B------:R-:W-:Y:S01]  /*8980*/  HADD2.F32 R49, -RZ, R50.reuse.H0_H0 ;  /* 0x20000032ff317230 */ /* 0x100fe20000004100 */
[----:B------:R-:W-:Y:S01]  /*8990*/  IADD3 R110, PT, PT, R97, UR50, RZ ;  /* 0x00000032616e7c10 */ /* 0x000fe2000fffe0ff */
[----:B------:R-:W-:Y:S01]  /*89a0*/  HADD2.F32 R50, -RZ, R50.H1_H1 ;  /* 0x30000032ff327230 */ /* 0x000fe20000004100 */
[----:B------:R-:W-:Y:S01]  /*89b0*/  ISETP.NE.AND P6, PT, R102, RZ, PT ;  /* 0x000000ff6600720c */ /* 0x000fe20003fc5270 */
[--C-:B------:R-:W-:Y:S01]  /*89c0*/  HADD2.F32 R53, -RZ, R54.reuse.H0_H0 ;  /* 0x20000036ff357230 */ /* 0x100fe20000004100 */
[----:B------:R-:W-:Y:S01]  /*89d0*/  LOP3.LUT P5, RZ, R73, 0x80, RZ, 0xc0, !PT ;  /* 0x0000008049ff7812 */ /* 0x000fe200078ac0ff */
[----:B------:R-:W-:Y:S01]  /*89e0*/  HADD2.F32 R54, -RZ, R54.H1_H1 ;  /* 0x30000036ff367230 */ /* 0x000fe20000004100 */
[----:B------:R-:W-:Y:S01]  /*89f0*/  F2FP.F16.E4M3.UNPACK_B R62, R81 ;  /* 0x00000051ff3e723e */ /* 0x000fe200020006ff */
[--C-:B------:R-:W-:Y:S01]  /*8a00*/  HADD2.F32 R57, -RZ, R58.reuse.H0_H0 ;  /* 0x2000003aff397230 */ /* 0x100fe20000004100 */
[----:B------:R-:W-:Y:S01]  /*8a10*/  F2FP.F16.E4M3.UNPACK_B R66, R82 ;  /* 0x00000052ff42723e */ /* 0x000fe200020006ff */
[----:B------:R-:W-:Y:S01]  /*8a20*/  HADD2.F32 R58, -RZ, R58.H1_H1 ;  /* 0x3000003aff3a7230 */ /* 0x000fe20000004100 */
[----:B------:R-:W-:Y:S01]  /*8a30*/  F2FP.F16.E4M3.UNPACK_B R70, R83 ;  /* 0x00000053ff46723e */ /* 0x000fe200020006ff */
[--C-:B------:R-:W-:Y:S01]  /*8a40*/  HADD2.F32 R61, -RZ, R62.reuse.H0_H0 ;  /* 0x2000003eff3d7230 */ /* 0x100fe20000004100 */
[----:B------:R-:W-:Y:S01]  /*8a50*/  F2FP.F16.E4M3.UNPACK_B R60, R80.H1 ;  /* 0x00000050ff3c723e */ /* 0x000fe200030006ff */
[----:B------:R-:W-:Y:S01]  /*8a60*/  HADD2.F32 R62, -RZ, R62.H1_H1 ;  /* 0x3000003eff3e7230 */ /* 0x000fe20000004100 */
[----:B------:R-:W-:Y:S01]  /*8a70*/  F2FP.F16.E4M3.UNPACK_B R64, R81.H1 ;  /* 0x00000051ff40723e */ /* 0x000fe200030006ff */
[--C-:B------:R-:W-:Y:S01]  /*8a80*/  HADD2.F32 R65, -RZ, R66.reuse.H0_H0 ;  /* 0x20000042ff417230 */ /* 0x100fe20000004100 */
[----:B------:R-:W-:Y:S01]  /*8a90*/  F2FP.F16.E4M3.UNPACK_B R68, R82.H1 ;  /* 0x00000052ff44723e */ /* 0x000fe200030006ff */
[----:B------:R-:W-:Y:S01]  /*8aa0*/  HADD2.F32 R66, -RZ, R66.H1_H1 ;  /* 0x30000042ff427230 */ /* 0x000fe20000004100 */
[----:B------:R-:W-:Y:S01]  /*8ab0*/  F2FP.F16.E4M3.UNPACK_B R72, R83.H1 ;  /* 0x00000053ff48723e */ /* 0x000fe200030006ff */
[C---:B--2---:R-:W-:Y:S01]  /*8ac0*/  FMUL R0, R38.reuse, R4 ;  /* 0x0000000426007220 */ /* 0x044fe20000400000 */
[C---:B------:R-:W-:Y:S01]  /*8ad0*/  FMUL R2, R38.reuse, R5 ;  /* 0x0000000526027220 */ /* 0x040fe20000400000 */
[C---:B------:R-:W-:Y:S01]  /*8ae0*/  FMUL R4, R38.reuse, R8 ;  /* 0x0000000826047220 */ /* 0x040fe20000400000 */
[C---:B------:R-:W-:Y:S01]  /*8af0*/  FMUL R5, R38.reuse, R9 ;  /* 0x0000000926057220 */ /* 0x040fe20000400000 */
[C---:B------:R-:W-:Y:S01]  /*8b00*/  FFMA R0, R41.reuse, R40, R0 ;  /* 0x0000002829007223 */ /* 0x040fe20000000000 */
[----:B------:R-:W-:Y:S01]  /*8b10*/  FFMA R2, R41, R43, R2 ;  /* 0x0000002b29027223 */ /* 0x000fe20000000002 */
[C---:B------:R-:W-:Y:S01]  /*8b20*/  FMUL R8, R38.reuse, R12 ;  /* 0x0000000c26087220 */ /* 0x040fe20000400000 */
        /* <DEDUP_REMOVED lines=9> */
[--C-:B------:R-:W-:Y:S02]  /*8bc0*/  HADD2.F32 R69, -RZ, R70.reuse.H0_H0 ;  /* 0x20000046ff457230 */ /* 0x100fe40000004100 */
[C---:B------:R-:W-:Y:S01]  /*8bd0*/  FMUL R28, R38.reuse, R32 ;  /* 0x00000020261c7220 */ /* 0x040fe20000400000 */
[----:B------:R-:W-:Y:S02]  /*8be0*/  HADD2.F32 R70, -RZ, R70.H1_H1 ;  /* 0x30000046ff467230 */ /* 0x000fe40000004100 */
[C---:B------:R-:W-:Y:S01]  /*8bf0*/  FMUL R29, R38.reuse, R33 ;  /* 0x00000021261d7220 */ /* 0x040fe20000400000 */
[C---:B------:R-:W-:Y:S01]  /*8c00*/  FMUL R3, R38.reuse, R6 ;  /* 0x0000000626037220 */ /* 0x040fe20000400000 */
[C---:B------:R-:W-:Y:S01]  /*8c10*/  FMUL R7, R38.reuse, R7 ;  /* 0x0000000726077220 */ /* 0x040fe20000400000 */
[--C-:B------:R-:W-:Y:S02]  /*8c20*/  HADD2.F32 R47, -RZ, R48.reuse.H0_H0 ;  /* 0x20000030ff2f7230 */ /* 0x100fe40000004100 */
[C---:B------:R-:W-:Y:S01]  /*8c30*/  FMUL R6, R38.reuse, R10 ;  /* 0x0000000a26067220 */ /* 0x040fe20000400000 */
[----:B------:R-:W-:Y:S01]  /*8c40*/  ISETP.NE.AND P0, PT, R99, RZ, PT ;  /* 0x000000ff6300720c */ /* 0x000fe20003f05270 */
[C---:B------:R-:W-:Y:S01]  /*8c50*/  FFMA R3, R41.reuse, R42, R3 ;  /* 0x0000002a29037223 */ /* 0x040fe20000000003 */
[----:B------:R-:W-:Y:S02]  /*8c60*/  HADD2.F32 R48, -RZ, R48.H1_H1 ;  /* 0x30000030ff307230 */ /* 0x000fe40000004100 */
[C---:B------:R-:W-:Y:S01]  /*8c70*/  FFMA R7, R41.reuse, R44, R7 ;  /* 0x0000002c29077223 */ /* 0x040fe20000000007 */
[C---:B------:R-:W-:Y:S01]  /*8c80*/  FMUL R11, R38.reuse, R11 ;  /* 0x0000000b260b7220 */ /* 0x040fe20000400000 */
[C---:B------:R-:W-:Y:S01]  /*8c90*/  FFMA R4, R41.reuse, R45, R4 ;  /* 0x0000002d29047223 */ /* 0x040fe20000000004 */
[----:B------:R-:W-:Y:S01]  /*8ca0*/  FFMA R5, R41, R46, R5 ;  /* 0x0000002e29057223 */ /* 0x000fe20000000005 */
[--C-:B------:R-:W-:Y:S01]  /*8cb0*/  HADD2.F32 R51, -RZ, R52.reuse.H0_H0 ;  /* 0x20000034ff337230 */ /* 0x100fe20000004100 */
[----:B------:R-:W-:Y:S01]  /*8cc0*/  F2FP.SATFINITE.E4M3.F32.PACK_AB_MERGE_C R105, R7, R3, RZ ;  /* 0x000000030769723e */ /* 0x000fe200048070ff */
[C---:B------:R-:W-:Y:S01]  /*8cd0*/  FFMA R6, R41.reuse, R47, R6 ;  /* 0x0000002f29067223 */ /* 0x040fe20000000006 */
[----:B------:R-:W-:Y:S02]  /*8ce0*/  HADD2.F32 R52, -RZ, R52.H1_H1 ;  /* 0x30000034ff347230 */ /* 0x000fe40000004100 */
[----:B------:R-:W-:Y:S01]  /*8cf0*/  FMUL R10, R38, R14 ;  /* 0x0000000e260a7220 */ /* 0x000fe20000400000 */
[----:B------:R-:W-:Y:S01]  /*8d00*/  F2FP.SATFINITE.E4M3.F32.PACK_AB_MERGE_C R104, R2, R0, R105 ;  /* 0x000000000268723e */ /* 0x000fe20004807069 */
[C---:B------:R-:W-:Y:S01]  /*8d10*/  FFMA R11, R41.reuse, R48, R11 ;  /* 0x00000030290b7223 */ /* 0x040fe2000000000b */
[C---:B------:R-:W-:Y:S01]  /*8d20*/  FMUL R15, R38.reuse, R15 ;  /* 0x0000000f260f7220 */ /* 0x040fe20000400000 */
[C---:B------:R-:W-:Y:S01]  /*8d30*/  FFMA R8, R41.reuse, R49, R8 ;  /* 0x0000003129087223 */ /* 0x040fe20000000008 */
[----:B------:R-:W-:Y:S01]  /*8d40*/  FFMA R9, R41, R50, R9 ;  /* 0x0000003229097223 */ /* 0x000fe20000000009 */
[--C-:B------:R-:W-:Y:S01]  /*8d50*/  HADD2.F32 R55, -RZ, R56.reuse.H0_H0 ;  /* 0x20000038ff377230 */ /* 0x100fe20000004100 */
[----:B------:R-:W-:Y:S01]  /*8d60*/  F2FP.SATFINITE.E4M3.F32.PACK_AB_MERGE_C R102, R11, R6, RZ ;  /* 0x000000060b66723e */ /* 0x000fe200048070ff */
[----:B------:R-:W-:Y:S01]  /*8d70*/  FFMA R10, R41, R51, R10 ;  /* 0x00000033290a7223 */ /* 0x000fe2000000000a */
[----:B------:R-:W-:Y:S02]  /*8d80*/  HADD2.F32 R56, -RZ, R56.H1_H1 ;  /* 0x30000038ff387230 */ /* 0x000fe40000004100 */
[C---:B------:R-:W-:Y:S01]  /*8d90*/  FMUL R14, R38.reuse, R18 ;  /* 0x00000012260e7220 */ /* 0x040fe20000400000 */
[----:B------:R-:W-:Y:S01]  /*8da0*/  F2FP.SATFINITE.E4M3.F32.PACK_AB_MERGE_C R105, R5, R4, R102 ;  /* 0x000000040569723e */ /* 0x000fe20004807066 */
[C---:B------:R-:W-:Y:S01]  /*8db0*/  FFMA R15, R41.reuse, R52, R15 ;  /* 0x00000034290f7223 */ /* 0x040fe2000000000f */
[----:B------:R-:W-:Y:S01]  /*8dc0*/  MOV R102, 0x10 ;  /* 0x0000001000667802 */ /* 0x000fe20000000f00 */
[----:B------:R-:W-:Y:S01]  /*8dd0*/  FMUL R19, R38, R19 ;  /* 0x0000001326137220 */ /* 0x000fe20000400000 */
[C---:B------:R-:W-:Y:S01]  /*8de0*/  FFMA R12, R41.reuse, R53, R12 ;  /* 0x00000035290c7223 */ /* 0x040fe2000000000c */
[----:B------:R-:W-:Y:S01]  /*8df0*/  FFMA R13, R41, R54, R13 ;  /* 0x00000036290d7223 */ /* 0x000fe2000000000d */
[----:B------:R-:W-:Y:S01]  /*8e00*/  F2FP.SATFINITE.E4M3.F32.PACK_AB_MERGE_C R106, R15, R10, RZ ;  /* 0x0000000a0f6a723e */ /* 0x000fe200048070ff */
[--C-:B------:R-:W-:Y:S01]  /*8e10*/  HADD2.F32 R59, -RZ, R60.reuse.H0_H0 ;  /* 0x2000003cff3b7230 */ /* 0x100fe20000004100 */
[----:B------:R-:W-:Y:S01]  /*8e20*/  SEL R109, R102, 0xfffffff0, !P5 ;  /* 0xfffffff0666d7807 */ /* 0x000fe20006800000 */
[C---:B------:R-:W-:Y:S01]  /*8e30*/  FFMA R14, R41.reuse, R55, R14 ;  /* 0x00000037290e7223 */ /* 0x040fe2000000000e */
[----:B------:R-:W-:Y:S02]  /*8e40*/  HADD2.F32 R60, -RZ, R60.H1_H1 ;  /* 0x3000003cff3c7230 */ /* 0x000fe40000004100 */
[C---:B------:R-:W-:Y:S01]  /*8e50*/  FMUL R18, R38.reuse, R22 ;  /* 0x0000001626127220 */ /* 0x040fe20000400000 */
[C---:B------:R-:W-:Y:S01]  /*8e60*/  FFMA R19, R41.reuse, R56, R19 ;  /* 0x0000003829137223 */ /* 0x040fe20000000013 */
[C---:B------:R-:W-:Y:S01]  /*8e70*/  FMUL R23, R38.reuse, R23 ;  /* 0x0000001726177220 */ /* 0x040fe20000400000 */
[C---:B------:R-:W-:Y:S01]  /*8e80*/  FFMA R16, R41.reuse, R57, R16 ;  /* 0x0000003929107223 */ /* 0x040fe20000000010 */
[C---:B------:R-:W-:Y:S01]  /*8e90*/  FFMA R17, R41.reuse, R58, R17 ;  /* 0x0000003a29117223 */ /* 0x040fe20000000011 */
[--C-:B------:R-:W-:Y:S02]  /*8ea0*/  HADD2.F32 R63, -RZ, R64.reuse.H0_H0 ;  /* 0x20000040ff3f7230 */ /* 0x100fe40000004100 */
        /* <DEDUP_REMOVED lines=19> */
[----:B------:R-:W-:Y:S01]  /*8fe0*/  FFMA R31, R41, R68, R31 ;  /* 0x00000044291f7223 */ /* 0x000fe2000000001f */
[----:B------:R-:W-:Y:S01]  /*8ff0*/  FMUL R35, R38, R35 ;  /* 0x0000002326237220 */ /* 0x000fe20000400000 */
[----:B------:R-:W-:Y:S01]  /*9000*/  F2FP.SATFINITE.E4M3.F32.PACK_AB_MERGE_C R107, R19, R14, RZ ;  /* 0x0000000e136b723e */ /* 0x000fe200048070ff */
[C---:B------:R-:W-:Y:S01]  /*9010*/  FFMA R28, R41.reuse, R69, R28 ;  /* 0x00000045291c7223 */ /* 0x040fe2000000001c */
[C---:B------:R-:W-:Y:S01]  /*9020*/  FFMA R29, R41.reuse, R70, R29 ;  /* 0x00000046291d7223 */ /* 0x040fe2000000001d */
[C---:B------:R-:W-:Y:S01]  /*9030*/  FFMA R30, R41.reuse, R71, R30 ;  /* 0x00000047291e7223 */ /* 0x040fe2000000001e */
[----:B------:R-:W-:Y:S01]  /*9040*/  FFMA R35, R41, R72, R35 ;  /* 0x0000004829237223 */ /* 0x000fe20000000023 */
[----:B------:R-:W-:Y:S02]  /*9050*/  F2FP.SATFINITE.E4M3.F32.PACK_AB_MERGE_C R106, R9, R8, R106 ;  /* 0x00000008096a723e */ /* 0x000fe4000480706a */
[----:B------:R-:W-:Y:S02]  /*9060*/  F2FP.SATFINITE.E4M3.F32.PACK_AB_MERGE_C R107, R13, R12, R107 ;  /* 0x0000000c0d6b723e */ /* 0x000fe4000480706b */
[----:B------:R-:W-:Y:S02]  /*9070*/  F2FP.SATFINITE.E4M3.F32.PACK_AB_MERGE_C R112, R23, R18, RZ ;  /* 0x000000121770723e */ /* 0x000fe400048070ff */
[----:B------:R-:W-:Y:S01]  /*9080*/  F2FP.SATFINITE.E4M3.F32.PACK_AB_MERGE_C R113, R27, R22, RZ ;  /* 0x000000161b71723e */ /* 0x000fe200048070ff */
[----:B------:R1:W-:Y:S01]  /*9090*/  STS.128 [R97+UR50+0x2300], R104 ;  /* 0x0023006861007988 */ /* 0x0003e20008000c32 */
[----:B------:R-:W-:Y:S02]  /*90a0*/  F2FP.SATFINITE.E4M3.F32.PACK_AB_MERGE_C R114, R31, R26, RZ ;  /* 0x0000001a1f72723e */ /* 0x000fe400048070ff */
[----:B------:R-:W-:Y:S02]  /*90b0*/  F2FP.SATFINITE.E4M3.F32.PACK_AB_MERGE_C R111, R35, R30, RZ ;  /* 0x0000001e236f723e */ /* 0x000fe400048070ff */
[----:B------:R-:W-:Y:S02]  /*90c0*/  F2FP.SATFINITE.E4M3.F32.PACK_AB_MERGE_C R112, R17, R16, R112 ;  /* 0x000000101170723e */ /* 0x000fe40004807070 */
[----:B------:R-:W-:Y:S02]  /*90d0*/  F2FP.SATFINITE.E4M3.F32.PACK_AB_MERGE_C R113, R21, R20, R113 ;  /* 0x000000141571723e */ /* 0x000fe40004807071 */
[----:B------:R-:W-:Y:S02]  /*90e0*/  F2FP.SATFINITE.E4M3.F32.PACK_AB_MERGE_C R114, R25, R24, R114 ;  /* 0x000000181972723e */ /* 0x000fe40004807072 */
[----:B------:R-:W-:Y:S02]  /*90f0*/  F2FP.SATFINITE.E4M3.F32.PACK_AB_MERGE_C R115, R29, R28, R111 ;  /* 0x0000001c1d73723e */ /* 0x000fe4000480706f */
[----:B------:R-:W-:Y:S02]  /*9100*/  IADD3 R102, PT, PT, R110, R109, RZ ;  /* 0x0000006d6e667210 */ /* 0x000fe40007ffe0ff */
[----:B------:R-:W-:Y:S02]  /*9110*/  LEA R110, R94, UR50, 0x3 ;  /* 0x000000325e6e7c11 */ /* 0x000fe4000f8e18ff */
[----:B------:R-:W-:Y:S01]  /*9120*/  @P6 SHF.L.U32 R111, R93, 0x1f, RZ ;  /* 0x0000001f5d6f6819 */ /* 0x000fe200000006ff */
[----:B------:R1:W-:Y:S01]  /*9130*/  STS.128 [R102+0x2300], R112 ;  /* 0x0023007066007388 */ /* 0x0003e20000000c00 */
[----:B------:R-:W-:Y:S01]  /*9140*/  @!PT LDS RZ, [RZ] ;  /* 0x00000000fffff984 */ /* 0x000fe20000000800 */
[----:B------:R-:W-:Y:S01]  /*9150*/  @!PT LDS RZ, [RZ] ;  /* 0x00000000fffff984 */ /* 0x000fe20000000800 */
[----:B------:R-:W-:Y:S01]  /*9160*/  @!PT LDS RZ, [RZ] ;  /* 0x00000000fffff984 */ /* 0x000fe20000000800 */
[----:B------:R-:W-:Y:S01]  /*9170*/  @!PT LDS RZ, [RZ] ;  /* 0x00000000fffff984 */ /* 0x000fe20000000800 */
[----:B------:R2:W-:Y:S07]  /*9180*/  MEMBAR.ALL.CTA ;  /* 0x0000000000007992 */ /* 0x0005ee0000008000 */
[----:B--2---:R-:W2:Y:S02]  /*9190*/  FENCE.VIEW.ASYNC.S ;  /* 0x00000000000073c6 */ /* 0x004ea40000000000 */
[----:B--2---:R-:W-:Y:S06]  /*91a0*/  BAR.SYNC.DEFER_BLOCKING 0x1, 0x80 ;  /* 0x0042000000007b1d */ /* 0x004fec0000010000 */
[----:B------:R-:W-:Y:S05]  /*91b0*/  @P0 BRA `(.L_x_130) ;  /* 0x00000000003c0947 */ /* 0x000fea0003800000 */
[----:B------:R-:W2:Y:S01]  /*91c0*/  LDCU.64 UR8, c[0x0][0x348] ;  /* 0x00006900ff0877ac */ /* 0x000ea20008000a00 */
[----:B------:R-:W-:Y:S01]  /*91d0*/  UIADD3 UR4, UPT, UPT, UR50, 0x2300, URZ ;  /* 0x0000230032047890 */ /* 0x000fe2000fffe0ff */
[----:B------:R-:W-:Y:S01]  /*91e0*/  UMOV UR41, UR51 ;  /* 0x0000003300297c82 */ /* 0x000fe20008000000 */
[----:B------:R-:W-:Y:S02]  /*91f0*/  UIADD3 UR6, UPT, UPT, UR50, 0x2b00, URZ ;  /* 0x00002b0032067890 */ /* 0x000fe4000fffe0ff */
[----:B------:R-:W-:Y:S02]  /*9200*/  UIADD3 UR7, UPT, UPT, UR51, 0x40, URZ ;  /* 0x0000004033077890 */ /* 0x000fe4000fffe0ff */
[----:B------:R-:W-:Y:S04]  /*9210*/  MOV R98, UR4 ;  /* 0x0000000400627c02 */ /* 0x000fe80008000f00 */
[----:B------:R-:W-:Y:S01]  /*9220*/  R2UR UR40, R98 ;  /* 0x00000000622872ca */ /* 0x000fe200000e0000 */
[----:B--2---:R-:W-:Y:S04]  /*9230*/  UIADD3 UR4, UP0, UPT, UR8, 0x780, URZ ;  /* 0x0000078008047890 */ /* 0x004fe8000ff1e0ff */
[----:B------:R-:W-:Y:S09]  /*9240*/  UIADD3.X UR5, UPT, UPT, URZ, UR9, URZ, UP0, !UPT ;  /* 0x00000009ff057290 */ /* 0x000ff200087fe4ff */
[----:B------:R2:W-:Y:S02]  /*9250*/  UTMASTG.5D [UR40], [UR4] ;  /* 0x00000028040073b5 */ /* 0x0005e40008020000 */
[----:B--2---:R-:W-:Y:S01]  /*9260*/  UMOV UR40, UR6 ;  /* 0x0000000600287c82 */ /* 0x004fe20008000000 */
[----:B------:R-:W-:Y:S02]  /*9270*/  UMOV UR41, UR7 ;  /* 0x0000000700297c82 */ /* 0x000fe40008000000 */
[----:B------:R2:W-:Y:S01]  /*9280*/  UTMASTG.5D [UR40], [UR4] ;  /* 0x00000028040073b5 */ /* 0x0005e20008020000 */
[----:B------:R0:W-:Y:S01]  /*9290*/  UTMACMDFLUSH ;  /* 0x00000000000079b7 */ /* 0x0001e20000000000 */
[----:B--2---:R-:W-:Y:S04]  /*92a0*/  DEPBAR.LE SB0, 0x1 ;  /* 0x000080400000791a */ /* 0x004fe80000000000 */
.L_x_130:
[----:B------:R-:W-:Y:S05]  /*92b0*/  BSYNC.RECONVERGENT B0 ;  /* 0x0000000000007941 */ /* 0x000fea0003800200 */
.L_x_129:
[----:B------:R-:W-:Y:S06]  /*92c0*/  BAR.SYNC.DEFER_BLOCKING 0x1, 0x80 ;  /* 0x0042000000007b1d */ /* 0x000fec0000010000 */
[----:B------:R-:W2:Y:S01]  /*92d0*/  @P6 SYNCS.PHASECHK.TRANS64.TRYWAIT P0, [R110+URZ+0x1a0], R111 ;  /* 0x0001a06f6e0065a7 */ /* 0x000ea200080011ff */
[----:B------:R-:W-:Y:S01]  /*92e0*/  BSSY B1, `(.L_x_131) ;  /* 0x0000020000017945 */ /* 0x000fe20003800000 */
[----:B--2---:R-:W-:Y:S03]  /*92f0*/  @P6 SEL R103, RZ, 0x1, !P0 ;  /* 0x00000001ff676807 */ /* 0x004fe60004000000 */
[----:B------:R-:W-:Y:S05]  /*9300*/  @!P6 BRA `(.L_x_132) ;  /* 0x000000000074e947 */ /* 0x000fea0003800000 */
[----:B------:R-:W-:Y:S01]  /*9310*/  ISETP.NE.AND P1, PT, R108, RZ, PT ;  /* 0x000000ff6c00720c */ /* 0x000fe20003f25270 */
[----:B------:R-:W2:Y:S01]  /*9320*/  S2R R0, SR_CgaCtaId ;  /* 0x0000000000007919 */ /* 0x000ea20000008800 */
[----:B------:R-:W-:Y:S01]  /*9330*/  ISETP.NE.AND P0, PT, R103, RZ, PT ;  /* 0x000000ff6700720c */ /* 0x000fe20003f05270 */
[----:B------:R-:W-:Y:S10]  /*9340*/  BSSY B0, `(.L_x_133) ;  /* 0x0000008000007945 */ /* 0x000ff40003800000 */
[----:B------:R-:W-:Y:S05]  /*9350*/  @P1 IMAD R2, R94, 0x1000, R97 ;  /* 0x000010005e021824 */ /* 0x000fea00078e0261 */
[----:B------:R-:W-:Y:S05]  /*9360*/  @P1 IADD3 R4, PT, PT, R2, UR50, RZ ;  /* 0x0000003202041c10 */ /* 0x000fea000fffe0ff */
[----:B------:R-:W-:Y:S01]  /*9370*/  @P1 IMAD.IADD R4, R4, 0x1, R109 ;  /* 0x0000000104041824 */ /* 0x000fe200078e026d */
[----:B------:R-:W-:Y:S06]  /*9380*/  @P0 BRA `(.L_x_134) ;  /* 0x00000000000c0947 */ /* 0x000fec0003800000 */
[----:B------:R-:W-:Y:S04]  /*9390*/  SHF.L.U32 R3, R93, 0x1f, RZ ;  /* 0x0000001f5d037819 */ /* 0x000fe800000006ff */
[----:B------:R-:W3:Y:S02]  /*93a0*/  SYNCS.PHASECHK.TRANS64.TRYWAIT P0, [R110+URZ+0x1a0], R3 ;  /* 0x0001a0036e0075a7 */ /* 0x000ee400080011ff */
[----:B---3--:R-:W-:Y:S05]  /*93b0*/  @!P0 BRA `(.L_x_135) ;  /* 0x0000001c00b08947 */ /* 0x008fea0003800000 */
.L_x_134:
[----:B------:R-:W-:Y:S05]  /*93c0*/  BSYNC B0 ;  /* 0x0000000000007941 */ /* 0x000fea0003800000 */
.L_x_133:
[----:B------:R-:W-:Y:S01]  /*93d0*/  ISETP.NE.AND P0, PT, R108, RZ, PT ;  /* 0x000000ff6c00720c */ /* 0x000fe20003f05270 */
[----:B---3--:R-:W-:Y:S02]  /*93e0*/  VIADD R3, R110, 0x1b0 ;  /* 0x000001b06e037836 */ /* 0x008fe40000000000 */
[----:B------:R-:W-:Y:S03]  /*93f0*/  VIADD R94, R94, 0x1 ;  /* 0x000000015e5e7836 */ /* 0x000fe60000000000 */
[----:B--2---:R-:W-:Y:S07]  /*9400*/  PRMT R0, R0, 0x654, R3 ;  /* 0x0000065400007816 */ /* 0x004fee0000000003 */
[----:B------:R2:W3:Y:S04]  /*9410*/  @P0 LDS.128 R76, [R2+UR50+0x300] ;  /* 0x00030032024c0984 */ /* 0x0004e80008000c00 */
[----:B------:R2:W4:Y:S01]  /*9420*/  @P0 LDS.128 R80, [R4+0x300] ;  /* 0x0003000004500984 */ /* 0x0005220000000c00 */
[C---:B------:R-:W-:Y:S01]  /*9430*/  ISETP.NE.AND P0, PT, R94.reuse, 0x2, PT ;  /* 0x000000025e00780c */ /* 0x040fe20003f05270 */
[----:B------:R-:W-:Y:S01]  /*9440*/  @!PT LDS RZ, [RZ] ;  /* 0x00000000fffff984 */ /* 0x000fe20000000800 */
[----:B------:R-:W-:Y:S01]  /*9450*/  @!PT LDS RZ, [RZ] ;  /* 0x00000000fffff984 */ /* 0x000fe20000000800 */
[----:B------:R-:W-:Y:S01]  /*9460*/  @!PT LDS RZ, [RZ] ;  /* 0x00000000fffff984 */ /* 0x000fe20000000800 */
[----:B------:R-:W-:Y:S01]  /*9470*/  @!PT LDS RZ, [RZ] ;  /* 0x00000000fffff984 */ /* 0x000fe20000000800 */
[----:B------:R5:W-:Y:S06]  /*9480*/  MEMBAR.ALL.CTA ;  /* 0x0000000000007992 */ /* 0x000bec0000008000 */
[----:B-----5:R-:W5:Y:S01]  /*9490*/  FENCE.VIEW.ASYNC.S ;  /* 0x00000000000073c6 */ /* 0x020f620000000000 */
[----:B------:R-:W-:Y:S01]  /*94a0*/  SEL R94, R94, RZ, P0 ;  /* 0x000000ff5e5e7207 */ /* 0x000fe20000000000 */
[----:B-----5:R5:W-:Y:S02]  /*94b0*/  SYNCS.ARRIVE.TRANS64.RED.A1T0 RZ, [R0+URZ], RZ ;  /* 0x000000ff00ff79a7 */ /* 0x020be400081004ff */
[----:B-----5:R-:W-:Y:S04]  /*94c0*/  SEL R0, RZ, 0x1, P0 ;  /* 0x00000001ff007807 */ /* 0x020fe80000000000 */
[----:B--23--:R-:W-:Y:S02]  /*94d0*/  LOP3.LUT R93, R93, R0, RZ, 0x3c, !PT ;  /* 0x000000005d5d7212 */ /* 0x00cfe400078e3cff */
.L_x_132:
[----:B------:R-:W-:Y:S05]  /*94e0*/  BSYNC B1 ;  /* 0x0000000000017941 */ /* 0x000fea0003800000 */
.L_x_131:
[----:B------:R-:W-:Y:S05]  /*94f0*/  VIADD R0, R39, 0x20 ;  /* 0x0000002027007836 */ /* 0x000fea0000000000 */
[----:B------:R-:W-:Y:S04]  /*9500*/  SHF.R.U32.HI R0, RZ, 0x15, R0 ;  /* 0x00000015ff007819 */ /* 0x000fe80000011600 */
[----:B------:R-:W-:Y:S11]  /*9510*/  LOP3.LUT P0, RZ, R0, 0x3, R87, 0x48, !PT ;  /* 0x0000000300ff7812 */ /* 0x000ff60007804857 */
[----:B------:R-:W-:Y:S02]  /*9520*/  @!UPT UIADD3 URZ, UPT, UPT, URZ, URZ, URZ ;  /* 0x000000fffffff290 */ /* 0x000fe4000fffe0ff */
[----:B------:R-:W-:Y:S05]  /*9530*/  @!P0 BRA `(.L_x_136) ;  /* 0x0000000000408947 */ /* 0x000fea0003800000 */
[----:B------:R-:W2:Y:S01]  /*9540*/  LDCU.64 UR8, c[0x4][0x70] ;  /* 0x01000e00ff0877ac */ /* 0x000ea20008000a00 */
[----:B------:R-:W-:Y:S01]  /*9550*/  MOV R3, 0x0 ;  /* 0x0000000000037802 */ /* 0x000fe20000000f00 */
[----:B------:R-:W-:Y:S02]  /*9560*/  HFMA2 R12, -RZ, RZ, 0, 5.9604644775390625e-08 ;  /* 0x00000001ff0c7431 */ /* 0x000fe400000001ff */
[----:B------:R-:W-:Y:S02]  /*9570*/  IMAD.MOV.U32 R8, RZ, RZ, 0x192 ;  /* 0x00000192ff087424 */ /* 0x000fe400078e00ff */
[----:B------:R-:W-:Y:S01]  /*9580*/  IMAD.MOV.U32 R13, RZ, RZ, RZ ;  /* 0x000000ffff0d7224 */ /* 0x000fe200078e00ff */
[----:B------:R-:W3:Y:S01]  /*9590*/  LDCU.64 UR6, c[0x4][0x78] ;  /* 0x01000f00ff0677ac */ /* 0x000ee20008000a00 */
[----:B------:R-:W1:Y:S01]  /*95a0*/  LDC.64 R2, c[0x4][R3] ;  /* 0x0100000003027b82 */ /* 0x000e620000000a00 */
[----:B------:R-:W5:Y:S01]  /*95b0*/  LDCU.64 UR4, c[0x4][0x10] ;  /* 0x01000200ff0477ac */ /* 0x000f620008000a00 */
[----:B--2---:R-:W-:Y:S01]  /*95c0*/  MOV R5, UR9 ;  /* 0x0000000900057c02 */ /* 0x004fe20008000f00 */
[----:B------:R-:W-:Y:S01]  /*95d0*/  IMAD.U32 R4, RZ, RZ, UR8 ;  /* 0x00000008ff047e24 */ /* 0x000fe2000f8e00ff */
[----:B---3--:R-:W-:Y:S01]  /*95e0*/  MOV R7, UR7 ;  /* 0x0000000700077c02 */ /* 0x008fe20008000f00 */
[----:B------:R-:W-:Y:S01]  /*95f0*/  IMAD.U32 R6, RZ, RZ, UR6 ;  /* 0x00000006ff067e24 */ /* 0x000fe2000f8e00ff */
[----:B-----5:R-:W-:Y:S01]  /*9600*/  MOV R11, UR5 ;  /* 0x00000005000b7c02 */ /* 0x020fe20008000f00 */
[----:B------:R-:W-:Y:S02]  /*9610*/  IMAD.U32 R10, RZ, RZ, UR4 ;  /* 0x00000004ff0a7e24 */ /* 0x000fe4000f8e00ff */
[----:B------:R-:W-:Y:S07]  /*9620*/  LEPC R20, `(.L_x_136) ;  /* 0x000000001014794e */ /* 0x000fee0000000000 */
[----:B-1--4-:R-:W-:Y:S05]  /*9630*/  CALL.ABS.NOINC R2 ;  /* 0x0000000002007343 */ /* 0x012fea0003c00000 */
.L_x_136:
[----:B------:R-:W-:Y:S01]  /*9640*/  ISETP.NE.AND P0, PT, R99, RZ, PT ;  /* 0x000000ff6300720c */ /* 0x000fe20003f05270 */
[----:B------:R-:W-:Y:S05]  /*9650*/  WARPSYNC.ALL ;  /* 0x0000000000007948 */ /* 0x000fea0003800000 */
[----:B------:R-:W-:Y:S01]  /*9660*/  R2UR UR4, R39 ;  /* 0x00000000270472ca */ /* 0x000fe200000e0000 */
[----:B------:R-:W-:Y:S01]  /*9670*/  BSSY.RECONVERGENT B0, `(.L_x_137) ;  /* 0x000009e000007945 */ /* 0x000fe20003800200 */
[-C--:B------:R-:W-:Y:S02]  /*9680*/  F2FP.F16.E4M3.UNPACK_B R42, R76.reuse ;  /* 0x0000004cff2a723e */ /* 0x080fe400020006ff */
[----:B------:R-:W-:Y:S02]  /*9690*/  F2FP.F16.E4M3.UNPACK_B R76, R76.H1 ;  /* 0x0000004cff4c723e */ /* 0x000fe400030006ff */
[-C--:B------:R-:W-:Y:S01]  /*96a0*/  F2FP.F16.E4M3.UNPACK_B R46, R77.reuse ;  /* 0x0000004dff2e723e */ /* 0x080fe200020006ff */
[--C-:B------:R-:W-:Y:S01]  /*96b0*/  HADD2.F32 R40, -RZ, R42.reuse.H0_H0 ;  /* 0x2000002aff287230 */ /* 0x100fe20000004100 */
[----:B------:R-:W-:Y:S01]  /*96c0*/  F2FP.F16.E4M3.UNPACK_B R77, R77.H1 ;  /* 0x0000004dff4d723e */ /* 0x000fe200030006ff */
[----:B------:R-:W-:Y:S01]  /*96d0*/  HADD2.F32 R42, -RZ, R42.H1_H1 ;  /* 0x3000002aff2a7230 */ /* 0x000fe20000004100 */
[-C--:B------:R-:W-:Y:S01]  /*96e0*/  F2FP.F16.E4M3.UNPACK_B R50, R78.reuse ;  /* 0x0000004eff32723e */ /* 0x080fe200020006ff */
[----:B------:R-:W-:Y:S01]  /*96f0*/  HADD2.F32 R43, -RZ, R76.H0_H0 ;  /* 0x2000004cff2b7230 */ /* 0x000fe20000004100 */
[----:B------:R-:W-:Y:S01]  /*9700*/  F2FP.F16.E4M3.UNPACK_B R78, R78.H1 ;  /* 0x0000004eff4e723e */ /* 0x000fe200030006ff */
[----:B------:R-:W2:Y:S01]  /*9710*/  LDTM.x32 R4, tmem[UR4+0x20] ;  /* 0x00002004000479ee */ /* 0x000ea200082c0000 */
[----:B------:R-:W-:Y:S01]  /*9720*/  NOP ;  /* 0x0000000000007918 */ /* 0x000fe20000000000 */
[----:B------:R-:W-:Y:S01]  /*9730*/  IADD3 R101, PT, PT, R101, 0x1f0, RZ ;  /* 0x000001f065657810 */ /* 0x000fe20007ffe0ff */
[--C-:B------:R-:W-:Y:S01]  /*9740*/  HADD2.F32 R45, -RZ, R46.reuse.H0_H0 ;  /* 0x2000002eff2d7230 */ /* 0x100fe20000004100 */
[----:B------:R-:W-:Y:S01]  /*9750*/  F2FP.F16.E4M3.UNPACK_B R54, R79 ;  /* 0x0000004fff36723e */ /* 0x000fe200020006ff */
[----:B------:R-:W-:Y:S01]  /*9760*/  HADD2.F32 R46, -RZ, R46.H1_H1 ;  /* 0x3000002eff2e7230 */ /* 0x000fe20000004100 */
[----:B------:R-:W-:Y:S01]  /*9770*/  LOP3.LUT R101, R101, 0xfefffff8, RZ, 0xc0, !PT ;  /* 0xfefffff865657812 */ /* 0x000fe200078ec0ff */
[--C-:B------:R-:W-:Y:S01]  /*9780*/  HADD2.F32 R49, -RZ, R50.reuse.H0_H0 ;  /* 0x20000032ff317230 */ /* 0x100fe20000004100 */
[----:B----4-:R-:W-:Y:S01]  /*9790*/  F2FP.F16.E4M3.UNPACK_B R58, R80 ;  /* 0x00000050ff3a723e */ /* 0x010fe200020006ff */
[----:B------:R-:W-:Y:S01]  /*97a0*/  HADD2.F32 R50, -RZ, R50.H1_H1 ;  /* 0x30000032ff327230 */ /* 0x000fe20000004100 */
[----:B--2---:R2:W-:Y:S01]  /*97b0*/  SYNCS.ARRIVE.TRANS64.RED.A1T0 RZ, [R101+URZ], RZ ;  /* 0x000000ff65ff79a7 */ /* 0x0045e200081004ff */
[--C-:B------:R-:W-:Y:S01]  /*97c0*/  HADD2.F32 R53, -RZ, R54.reuse.H0_H0 ;  /* 0x20000036ff357230 */ /* 0x100fe20000004100 */
[----:B------:R-:W-:Y:S01]  /*97d0*/  F2FP.F16.E4M3.UNPACK_B R62, R81 ;  /* 0x00000051ff3e723e */ /* 0x000fe200020006ff */
[----:B------:R-:W-:Y:S01]  /*97e0*/  HADD2.F32 R54, -RZ, R54.H1_H1 ;  /* 0x30000036ff367230 */ /* 0x000fe20000004100 */
[----:B------:R-:W-:Y:S01]  /*97f0*/  F2FP.F16.E4M3.UNPACK_B R66, R82 ;  /* 0x00000052ff42723e */ /* 0x000fe200020006ff */
[--C-:B------:R-:W-:Y:S01]  /*9800*/  HADD2.F32 R57, -RZ, R58.reuse.H0_H0 ;  /* 0x2000003aff397230 */ /* 0x100fe20000004100 */
[----:B------:R-:W-:Y:S01]  /*9810*/  F2FP.F16.E4M3.UNPACK_B R70, R83 ;  /* 0x00000053ff46723e */ /* 0x000fe200020006ff */
[----:B------:R-:W-:Y:S01]  /*9820*/  HADD2.F32 R58, -RZ, R58.H1_H1 ;  /* 0x3000003aff3a7230 */ /* 0x000fe20000004100 */
[----:B------:R-:W-:Y:S01]  /*9830*/  F2FP.F16.E4M3.UNPACK_B R79, R79.H1 ;  /* 0x0000004fff4f723e */ /* 0x000fe200030006ff */
[--C-:B------:R-:W-:Y:S01]  /*9840*/  HADD2.F32 R61, -RZ, R62.reuse.H0_H0 ;  /* 0x2000003eff3d7230 */ /* 0x100fe20000004100 */
[----:B------:R-:W-:Y:S01]  /*9850*/  F2FP.F16.E4M3.UNPACK_B R80, R80.H1 ;  /* 0x00000050ff50723e */ /* 0x000fe200030006ff */
[----:B------:R-:W-:Y:S01]  /*9860*/  HADD2.F32 R63, -RZ, R62.H1_H1 ;  /* 0x3000003eff3f7230 */ /* 0x000fe20000004100 */
[----:B------:R-:W-:Y:S01]  /*9870*/  F2FP.F16.E4M3.UNPACK_B R81, R81.H1 ;  /* 0x00000051ff51723e */ /* 0x000fe200030006ff */
[--C-:B------:R-:W-:Y:S02]  /*9880*/  HADD2.F32 R65, -RZ, R66.reuse.H0_H0 ;  /* 0x20000042ff417230 */ /* 0x100fe40000004100 */
[C---:B------:R-:W-:Y:S01]  /*9890*/  FMUL R4, R38.reuse, R4 ;  /* 0x0000000426047220 */ /* 0x040fe20000400000 */
[C---:B------:R-:W-:Y:S01]  /*98a0*/  FMUL R5, R38.reuse, R5 ;  /* 0x0000000526057220 */ /* 0x040fe20000400000 */
[C---:B------:R-:W-:Y:S01]  /*98b0*/  FMUL R8, R38.reuse, R8 ;  /* 0x0000000826087220 */ /* 0x040fe20000400000 */
[C---:B------:R-:W-:Y:S01]  /*98c0*/  FMUL R9, R38.reuse, R9 ;  /* 0x0000000926097220 */ /* 0x040fe20000400000 */
[C---:B------:R-:W-:Y:S01]  /*98d0*/  FFMA R4, R41.reuse, R40, R4 ;  /* 0x0000002829047223 */ /* 0x040fe20000000004 */
[C---:B------:R-:W-:Y:S01]  /*98e0*/  FFMA R5, R41.reuse, R42, R5 ;  /* 0x0000002a29057223 */ /* 0x040fe20000000005 */
        /* <DEDUP_REMOVED lines=8> */
[----:B------:R-:W-:Y:S02]  /*9970*/  HADD2.F32 R66, -RZ, R66.H1_H1 ;  /* 0x30000042ff427230 */ /* 0x000fe40000004100 */
[C---:B------:R-:W-:Y:S01]  /*9980*/  FMUL R24, R38.reuse, R28 ;  /* 0x0000001c26187220 */ /* 0x040fe20000400000 */
[C---:B------:R-:W-:Y:S01]  /*9990*/  FMUL R25, R38.reuse, R29 ;  /* 0x0000001d26197220 */ /* 0x040fe20000400000 */
[--C-:B------:R-:W-:Y:S02]  /*99a0*/  HADD2.F32 R69, -RZ, R70.reuse.H0_H0 ;  /* 0x20000046ff457230 */ /* 0x100fe40000004100 */
[C---:B------:R-:W-:Y:S01]  /*99b0*/  FMUL R28, R38.reuse, R32 ;  /* 0x00000020261c7220 */ /* 0x040fe20000400000 */
[----:B------:R-:W-:Y:S02]  /*99c0*/  HADD2.F32 R70, -RZ, R70.H1_H1 ;  /* 0x30000046ff467230 */ /* 0x000fe40000004100 */
[C---:B------:R-:W-:Y:S01]  /*99d0*/  FMUL R29, R38.reuse, R33 ;  /* 0x00000021261d7220 */ /* 0x040fe20000400000 */
[----:B------:R-:W-:Y:S02]  /*99e0*/  HADD2.F32 R44, -RZ, R76.H1_H1 ;  /* 0x3000004cff2c7230 */ /* 0x000fe40000004100 */
[C---:B------:R-:W-:Y:S01]  /*99f0*/  FMUL R6, R38.reuse, R6 ;  /* 0x0000000626067220 */ /* 0x040fe20000400000 */
[C---:B------:R-:W-:Y:S01]  /*9a00*/  FMUL R7, R38.reuse, R7 ;  /* 0x0000000726077220 */ /* 0x040fe20000400000 */
[--C-:B------:R-:W-:Y:S02]  /*9a10*/  HADD2.F32 R47, -RZ, R77.reuse.H0_H0 ;  /* 0x2000004dff2f7230 */ /* 0x100fe40000004100 */
[C---:B------:R-:W-:Y:S01]  /*9a20*/  FMUL R10, R38.reuse, R10 ;  /* 0x0000000a260a7220 */ /* 0x040fe20000400000 */
[C---:B------:R-:W-:Y:S01]  /*9a30*/  FFMA R6, R41.reuse, R43, R6 ;  /* 0x0000002b29067223 */ /* 0x040fe20000000006 */
[----:B------:R-:W-:Y:S02]  /*9a40*/  HADD2.F32 R48, -RZ, R77.H1_H1 ;  /* 0x3000004dff307230 */ /* 0x000fe40000004100 */
[C---:B------:R-:W-:Y:S01]  /*9a50*/  FFMA R7, R41.reuse, R44, R7 ;  /* 0x0000002c29077223 */ /* 0x040fe20000000007 */
[C---:B------:R-:W-:Y:S01]  /*9a60*/  FFMA R8, R41.reuse, R45, R8 ;  /* 0x0000002d29087223 */ /* 0x040fe20000000008 */
[C---:B------:R-:W-:Y:S01]  /*9a70*/  FFMA R9, R41.reuse, R46, R9 ;  /* 0x0000002e29097223 */ /* 0x040fe20000000009 */
[----:B------:R-:W-:Y:S01]  /*9a80*/  FFMA R10, R41, R47, R10 ;  /* 0x0000002f290a7223 */ /* 0x000fe2000000000a */
[C---:B------:R-:W-:Y:S01]  /*9a90*/  FMUL R11, R38.reuse, R11 ;  /* 0x0000000b260b7220 */ /* 0x040fe20000400000 */
[----:B------:R-:W-:Y:S01]  /*9aa0*/  F2FP.F16.E4M3.UNPACK_B R82, R82.H1 ;  /* 0x00000052ff52723e */ /* 0x000fe200030006ff */
[--C-:B------:R-:W-:Y:S01]  /*9ab0*/  HADD2.F32 R51, -RZ, R78.reuse.H0_H0 ;  /* 0x2000004eff337230 */ /* 0x100fe20000004100 */
[----:B-1----:R-:W-:Y:S01]  /*9ac0*/  F2FP.SATFINITE.E4M3.F32.PACK_AB_MERGE_C R104, R7, R6, RZ ;  /* 0x000000060768723e */ /* 0x002fe200048070ff */
[C---:B------:R-:W-:Y:S01]  /*9ad0*/  FFMA R11, R41.reuse, R48, R11 ;  /* 0x00000030290b7223 */ /* 0x040fe2000000000b */
[C---:B------:R-:W-:Y:S01]  /*9ae0*/  FFMA R12, R41.reuse, R49, R12 ;  /* 0x00000031290c7223 */ /* 0x040fe2000000000c */
[----:B------:R-:W-:Y:S01]  /*9af0*/  FFMA R13, R41, R50, R13 ;  /* 0x00000032290d7223 */ /* 0x000fe2000000000d */
[----:B------:R-:W-:Y:S01]  /*9b00*/  F2FP.SATFINITE.E4M3.F32.PACK_AB_MERGE_C R104, R5, R4, R104 ;  /* 0x000000040568723e */ /* 0x000fe20004807068 */
[----:B------:R-:W-:Y:S01]  /*9b10*/  HADD2.F32 R52, -RZ, R78.H1_H1 ;  /* 0x3000004eff347230 */ /* 0x000fe20000004100 */
[----:B------:R-:W-:Y:S01]  /*9b20*/  F2FP.SATFINITE.E4M3.F32.PACK_AB_MERGE_C R105, R11, R10, RZ ;  /* 0x0000000a0b69723e */ /* 0x000fe200048070ff */
[C---:B------:R-:W-:Y:S01]  /*9b30*/  FMUL R14, R38.reuse, R14 ;  /* 0x0000000e260e7220 */ /* 0x040fe20000400000 */
[C---:B------:R-:W-:Y:S01]  /*9b40*/  FMUL R15, R38.reuse, R15 ;  /* 0x0000000f260f7220 */ /* 0x040fe20000400000 */
[--C-:B------:R-:W-:Y:S01]  /*9b50*/  HADD2.F32 R55, -RZ, R79.reuse.H0_H0 ;  /* 0x2000004fff377230 */ /* 0x100fe20000004100 */
[----:B------:R-:W-:Y:S01]  /*9b60*/  F2FP.SATFINITE.E4M3.F32.PACK_AB_MERGE_C R105, R9, R8, R105 ;  /* 0x000000080969723e */ /* 0x000fe20004807069 */
[C---:B------:R-:W-:Y:S01]  /*9b70*/  FFMA R14, R41.reuse, R51, R14 ;  /* 0x00000033290e7223 */ /* 0x040fe2000000000e */
[C---:B------:R-:W-:Y:S01]  /*9b80*/  FFMA R15, R41.reuse, R52, R15 ;  /* 0x00000034290f7223 */ /* 0x040fe2000000000f */
[C---:B------:R-:W-:Y:S01]  /*9b90*/  FFMA R16, R41.reuse, R53, R16 ;  /* 0x0000003529107223 */ /* 0x040fe20000000010 */
[C---:B------:R-:W-:Y:S01]  /*9ba0*/  FFMA R17, R41.reuse, R54, R17 ;  /* 0x0000003629117223 */ /* 0x040fe20000000011 */
        /* <DEDUP_REMOVED lines=18> */
[----:B------:R-:W-:Y:S01]  /*9cd0*/  F2FP.F16.E4M3.UNPACK_B R83, R83.H1 ;  /* 0x00000053ff53723e */ /* 0x000fe200030006ff */
        /* <DEDUP_REMOVED lines=16> */
[----:B------:R-:W-:Y:S01]  /*9de0*/  FFMA R28, R41, R69, R28 ;  /* 0x00000045291c7223 */ /* 0x000fe2000000001c */
[----:B------:R-:W-:Y:S01]  /*9df0*/  F2FP.SATFINITE.E4M3.F32.PACK_AB_MERGE_C R107, R19, R18, RZ ;  /* 0x00000012136b723e */ /* 0x000fe200048070ff */
        /* <DEDUP_REMOVED lines=14> */
[----:B--2---:R-:W-:Y:S03]  /*9ee0*/  IADD3 R101, PT, PT, R36, 0x1, RZ ;  /* 0x0000000124657810 */ /* 0x004fe60007ffe0ff */
        /* <DEDUP_REMOVED lines=10> */
[----:B------:R-:W-:Y:S02]  /*9f90*/  UIADD3 UR40, UPT, UPT, UR50, 0x3300, URZ ;  /* 0x0000330032287890 */ /* 0x000fe4000fffe0ff */
[----:B------:R-:W-:Y:S02]  /*9fa0*/  UIADD3 UR41, UPT, UPT, UR51, 0x20, URZ ;  /* 0x0000002033297890 */ /* 0x000fe4000fffe0ff */
[----:B------:R-:W-:Y:S02]  /*9fb0*/  UIADD3 UR6, UPT, UPT, UR50, 0x3b00, URZ ;  /* 0x00003b0032067890 */ /* 0x000fe4000fffe0ff */
[----:B------:R-:W-:Y:S02]  /*9fc0*/  UIADD3 UR7, UPT, UPT, UR51, 0x60, URZ ;  /* 0x0000006033077890 */ /* 0x000fe4000fffe0ff */
        /* <DEDUP_REMOVED lines=8> */
.L_x_138:
[----:B------:R-:W-:Y:S05]  /*a050*/  BSYNC.RECONVERGENT B0 ;  /* 0x0000000000007941 */ /* 0x000fea0003800200 */
.L_x_137:
[----:B------:R-:W-:Y:S01]  /*a060*/  R2UR UR5, R90 ;  /* 0x000000005a0572ca */ /* 0x000fe200000e0000 */
[----:B------:R-:W-:Y:S01]  /*a070*/  BAR.SYNC.DEFER_BLOCKING 0x1, 0x80 ;  /* 0x0042000000007b1d */ /* 0x000fe20000010000 */
[----:B------:R-:W-:Y:S01]  /*a080*/  R2UR UR4, R91 ;  /* 0x000000005b0472ca */ /* 0x000fe200000e0000 */
[----:B------:R-:W-:Y:S01]  /*a090*/  UISETP.NE.AND UP0, UPT, UR54, URZ, UPT ;  /* 0x000000ff3600728c */ /* 0x000fe2000bf05270 */
[----:B------:R-:W-:Y:S02]  /*a0a0*/  ISETP.NE.AND P0, PT, R101, 0x2, PT ;  /* 0x000000026500780c */ /* 0x000fe40003f05270 */
[----:B------:R-:W-:Y:S02]  /*a0b0*/  LOP3.LUT R95, R95, 0x1, RZ, 0x3c, !PT ;  /* 0x000000015f5f7812 */ /* 0x000fe400078e3cff */
[----:B------:R-:W-:Y:S02]  /*a0c0*/  SEL R3, RZ, 0x1, P0 ;  /* 0x00000001ff037807 */ /* 0x000fe40000000000 */
[----:B------:R-:W-:Y:S02]  /*a0d0*/  SEL R36, R101, RZ, P0 ;  /* 0x000000ff65247207 */ /* 0x000fe40000000000 */
[----:B------:R-:W-:Y:S01]  /*a0e0*/  LOP3.LUT R96, R96, R3, RZ, 0x3c, !PT ;  /* 0x0000000360607212 */ /* 0x000fe200078e3cff */
[----:B------:R-:W-:Y:S02]  /*a0f0*/  UIADD3 UR18, UPT, UPT, UR36, UR5, URZ ;  /* 0x0000000524127290 */ /* 0x000fe4000fffe0ff */
[----:B------:R-:W-:Y:S01]  /*a100*/  UIADD3 UR20, UPT, UPT, UR37, UR4, URZ ;  /* 0x0000000425147290 */ /* 0x000fe2000fffe0ff */
[----:B------:R-:W-:Y:S01]  /*a110*/  UMOV UR52, UR63 ;  /* 0x0000003f00347c82 */ /* 0x000fe20008000000 */
[----:B------:R-:W-:Y:S10]  /*a120*/  BRA.U UP0, `(.L_x_139) ;  /* 0xffffffcd00f87547 */ /* 0x000ff4000b83ffff */
[----:B------:R-:W-:Y:S05]  /*a130*/  EXIT ;  /* 0x000000000000794d */ /* 0x000fea0003800000 */
.L_x_25:
[----:B------:R-:W-:Y:S07]  /*a140*/  MOV R0, UR11 ;  /* 0x0000000b00007c02 */ /* 0x000fee0008000f00 */
.L_x_140:
[----:B-1----:R1:W4:Y:S02]  /*a150*/  SYNCS.PHASECHK.TRANS64.TRYWAIT P0, [R0+URZ+0xd0], R5 ;  /* 0x0000d005000075a7 */ /* 0x00232400080011ff */
[----:B----4-:R-:W-:Y:S05]  /*a160*/  @!P0 NANOSLEEP.SYNCS 0x989680 ;  /* 0x009896800000895d */ /* 0x010fea0003900000 */
[----:B------:R-:W4:Y:S02]  /*a170*/  @!P0 SYNCS.PHASECHK.TRANS64 P0, [R0+URZ+0xd0], R5 ;  /* 0x0000d005000085a7 */ /* 0x000f2400080010ff */
[----:B----4-:R-:W-:Y:S05]  /*a180*/  @!P0 BRA `(.L_x_140) ;  /* 0xfffffffc00f08947 */ /* 0x010fea000383ffff */
[----:B------:R-:W-:Y:S05]  /*a190*/  BRA `(.L_x_24) ;  /* 0xffffff80005c7947 */ /* 0x000fea000383ffff */
.L_x_32:
[----:B------:R-:W-:Y:S07]  /*a1a0*/  MOV R0, UR11 ;  /* 0x0000000b00007c02 */ /* 0x000fee0008000f00 */
.L_x_141:
[----:B--2---:R2:W3:Y:S02]  /*a1b0*/  SYNCS.PHASECHK.TRANS64.TRYWAIT P0, [R0+URZ+0xd0], R5 ;  /* 0x0000d005000075a7 */ /* 0x0044e400080011ff */
[----:B---3--:R-:W-:Y:S05]  /*a1c0*/  @!P0 NANOSLEEP.SYNCS 0x989680 ;  /* 0x009896800000895d */ /* 0x008fea0003900000 */
[----:B------:R-:W3:Y:S02]  /*a1d0*/  @!P0 SYNCS.PHASECHK.TRANS64 P0, [R0+URZ+0xd0], R5 ;  /* 0x0000d005000085a7 */ /* 0x000ee400080010ff */
[----:B---3--:R-:W-:Y:S05]  /*a1e0*/  @!P0 BRA `(.L_x_141) ;  /* 0xfffffffc00f08947 */ /* 0x008fea000383ffff */
[----:B------:R-:W-:Y:S05]  /*a1f0*/  BRA `(.L_x_31) ;  /* 0xffffff8400c87947 */ /* 0x000fea000383ffff */
.L_x_37:
[----:B------:R-:W-:-:S07]  /*a200*/  MOV R0, UR35 ;  /* 0x0000002300007c02 */ /* 0x000fce0008000f00 */
.L_x_142:
[----:B--2---:R2:W4:Y:S02]  /*a210*/  SYNCS.PHASECHK.TRANS64.TRYWAIT P0, [R0+URZ+0x1d0], R3 ;  /* 0x0001d003000075a7 */ /* 0x00452400080011ff */
[----:B----4-:R-:W-:Y:S05]  /*a220*/  @!P0 NANOSLEEP.SYNCS 0x989680 ;  /* 0x009896800000895d */ /* 0x010fea0003900000 */
[----:B------:R-:W4:Y:S02]  /*a230*/  @!P0 SYNCS.PHASECHK.TRANS64 P0, [R0+URZ+0x1d0], R3 ;  /* 0x0001d003000085a7 */ /* 0x000f2400080010ff */
[----:B----4-:R-:W-:Y:S05]  /*a240*/  @!P0 BRA `(.L_x_142) ;  /* 0xfffffffc00f08947 */ /* 0x010fea000383ffff */
[----:B------:R-:W-:Y:S05]  /*a250*/  BRA `(.L_x_143) ;  /* 0xffffff8800b47947 */ /* 0x000fea000383ffff */
.L_x_41:
[----:B------:R-:W-:-:S07]  /*a260*/  MOV R0, UR4 ;  /* 0x0000000400007c02 */ /* 0x000fce0008000f00 */
.L_x_144:
[----:B-1----:R1:W2:Y:S02]  /*a270*/  SYNCS.PHASECHK.TRANS64.TRYWAIT P0, [R0+URZ], R3 ;  /* 0x00000003000075a7 */ /* 0x0022a400080011ff */
[----:B--2---:R-:W-:Y:S05]  /*a280*/  @!P0 NANOSLEEP.SYNCS 0x989680 ;  /* 0x009896800000895d */ /* 0x004fea0003900000 */
[----:B------:R-:W2:Y:S02]  /*a290*/  @!P0 SYNCS.PHASECHK.TRANS64 P0, [R0+URZ], R3 ;  /* 0x00000003000085a7 */ /* 0x000ea400080010ff */
[----:B--2---:R-:W-:Y:S05]  /*a2a0*/  @!P0 BRA `(.L_x_144) ;  /* 0xfffffffc00f08947 */ /* 0x004fea000383ffff */
[----:B------:R-:W-:Y:S05]  /*a2b0*/  BRA `(.L_x_145) ;  /* 0xffffff9000487947 */ /* 0x000fea000383ffff */
.L_x_42:
[----:B------:R-:W-:-:S07]  /*a2c0*/  MOV R0, UR5 ;  /* 0x0000000500007c02 */ /* 0x000fce0008000f00 */
.L_x_146:
[----:B-1----:R1:W2:Y:S02]  /*a2d0*/  SYNCS.PHASECHK.TRANS64.TRYWAIT P0, [R0+URZ], R3 ;  /* 0x00000003000075a7 */ /* 0x0022a400080011ff */
[----:B--2---:R-:W-:Y:S05]  /*a2e0*/  @!P0 NANOSLEEP.SYNCS 0x989680 ;  /* 0x009896800000895d */ /* 0x004fea0003900000 */
[----:B------:R-:W2:Y:S02]  /*a2f0*/  @!P0 SYNCS.PHASECHK.TRANS64 P0, [R0+URZ], R3 ;  /* 0x00000003000085a7 */ /* 0x000ea400080010ff */
[----:B--2---:R-:W-:Y:S05]  /*a300*/  @!P0 BRA `(.L_x_146) ;  /* 0xfffffffc00f08947 */ /* 0x004fea000383ffff */
[----:B------:R-:W-:Y:S05]  /*a310*/  BRA `(.L_x_147) ;  /* 0xffffff9000587947 */ /* 0x000fea000383ffff */
.L_x_43:
[----:B------:R-:W-:-:S07]  /*a320*/  MOV R0, UR5 ;  /* 0x0000000500007c02 */ /* 0x000fce0008000f00 */
.L_x_148:
[----:B-1----:R1:W2:Y:S02]  /*a330*/  SYNCS.PHASECHK.TRANS64.TRYWAIT P0, [R0+URZ], R3 ;  /* 0x00000003000075a7 */ /* 0x0022a400080011ff */
[----:B--2---:R-:W-:Y:S05]  /*a340*/  @!P0 NANOSLEEP.SYNCS 0x989680 ;  /* 0x009896800000895d */ /* 0x004fea0003900000 */
[----:B------:R-:W2:Y:S02]  /*a350*/  @!P0 SYNCS.PHASECHK.TRANS64 P0, [R0+URZ], R3 ;  /* 0x00000003000085a7 */ /* 0x000ea400080010ff */
[----:B--2---:R-:W-:Y:S05]  /*a360*/  @!P0 BRA `(.L_x_148) ;  /* 0xfffffffc00f08947 */ /* 0x004fea000383ffff */
[----:B------:R-:W-:Y:S05]  /*a370*/  BRA `(.L_x_149) ;  /* 0xffffff9000687947 */ /* 0x000fea000383ffff */
.L_x_44:
[----:B------:R-:W-:-:S07]  /*a380*/  MOV R0, UR5 ;  /* 0x0000000500007c02 */ /* 0x000fce0008000f00 */
.L_x_150:
[----:B-1----:R1:W2:Y:S02]  /*a390*/  SYNCS.PHASECHK.TRANS64.TRYWAIT P0, [R0+URZ], R3 ;  /* 0x00000003000075a7 */ /* 0x0022a400080011ff */
[----:B--2---:R-:W-:Y:S05]  /*a3a0*/  @!P0 NANOSLEEP.SYNCS 0x989680 ;  /* 0x009896800000895d */ /* 0x004fea0003900000 */
[----:B------:R-:W2:Y:S02]  /*a3b0*/  @!P0 SYNCS.PHASECHK.TRANS64 P0, [R0+URZ], R3 ;  /* 0x00000003000085a7 */ /* 0x000ea400080010ff */
[----:B--2---:R-:W-:Y:S05]  /*a3c0*/  @!P0 BRA `(.L_x_150) ;  /* 0xfffffffc00f08947 */ /* 0x004fea000383ffff */
[----:B------:R-:W-:Y:S05]  /*a3d0*/  BRA `(.L_x_151) ;  /* 0xffffff9000787947 */ /* 0x000fea000383ffff */
.L_x_45:
[----:B------:R-:W-:-:S07]  /*a3e0*/  MOV R0, UR5 ;  /* 0x0000000500007c02 */ /* 0x000fce0008000f00 */
.L_x_152:
[----:B-1----:R1:W2:Y:S02]  /*a3f0*/  SYNCS.PHASECHK.TRANS64.TRYWAIT P0, [R0+URZ], R3 ;  /* 0x00000003000075a7 */ /* 0x0022a400080011ff */
[----:B--2---:R-:W-:Y:S05]  /*a400*/  @!P0 NANOSLEEP.SYNCS 0x989680 ;  /* 0x009896800000895d */ /* 0x004fea0003900000 */
[----:B------:R-:W2:Y:S02]  /*a410*/  @!P0 SYNCS.PHASECHK.TRANS64 P0, [R0+URZ], R3 ;  /* 0x00000003000085a7 */ /* 0x000ea400080010ff */
[----:B--2---:R-:W-:Y:S05]  /*a420*/  @!P0 BRA `(.L_x_152) ;  /* 0xfffffffc00f08947 */ /* 0x004fea000383ffff */
[----:B------:R-:W-:Y:S05]  /*a430*/  BRA `(.L_x_153) ;  /* 0xffffff9000887947 */ /* 0x000fea000383ffff */
.L_x_46:
[----:B------:R-:W-:-:S07]  /*a440*/  MOV R0, UR5 ;  /* 0x0000000500007c02 */ /* 0x000fce0008000f00 */
.L_x_154:
[----:B-1----:R1:W2:Y:S02]  /*a450*/  SYNCS.PHASECHK.TRANS64.TRYWAIT P0, [R0+URZ], R3 ;  /* 0x00000003000075a7 */ /* 0x0022a400080011ff */
[----:B--2---:R-:W-:Y:S05]  /*a460*/  @!P0 NANOSLEEP.SYNCS 0x989680 ;  /* 0x009896800000895d */ /* 0x004fea0003900000 */
[----:B------:R-:W2:Y:S02]  /*a470*/  @!P0 SYNCS.PHASECHK.TRANS64 P0, [R0+URZ], R3 ;  /* 0x00000003000085a7 */ /* 0x000ea400080010ff */
[----:B--2---:R-:W-:Y:S05]  /*a480*/  @!P0 BRA `(.L_x_154) ;  /* 0xfffffffc00f08947 */ /* 0x004fea000383ffff */
[----:B------:R-:W-:Y:S05]  /*a490*/  BRA `(.L_x_155) ;  /* 0xffffff9000987947 */ /* 0x000fea000383ffff */
.L_x_47:
[----:B------:R-:W-:-:S07]  /*a4a0*/  MOV R0, UR5 ;  /* 0x0000000500007c02 */ /* 0x000fce0008000f00 */
.L_x_156:
[----:B-1----:R1:W2:Y:S02]  /*a4b0*/  SYNCS.PHASECHK.TRANS64.TRYWAIT P0, [R0+URZ], R3 ;  /* 0x00000003000075a7 */ /* 0x0022a400080011ff */
[----:B--2---:R-:W-:Y:S05]  /*a4c0*/  @!P0 NANOSLEEP.SYNCS 0x989680 ;  /* 0x009896800000895d */ /* 0x004fea0003900000 */
[----:B------:R-:W2:Y:S02]  /*a4d0*/  @!P0 SYNCS.PHASECHK.TRANS64 P0, [R0+URZ], R3 ;  /* 0x00000003000085a7 */ /* 0x000ea400080010ff */
[----:B--2---:R-:W-:Y:S05]  /*a4e0*/  @!P0 BRA `(.L_x_156) ;  /* 0xfffffffc00f08947 */ /* 0x004fea000383ffff */
[----:B------:R-:W-:Y:S05]  /*a4f0*/  BRA `(.L_x_157) ;  /* 0xffffff9000a87947 */ /* 0x000fea000383ffff */
.L_x_48:
[----:B------:R-:W-:-:S07]  /*a500*/  MOV R0, UR5 ;  /* 0x0000000500007c02 */ /* 0x000fce0008000f00 */
.L_x_158:
[----:B-1----:R1:W2:Y:S02]  /*a510*/  SYNCS.PHASECHK.TRANS64.TRYWAIT P0, [R0+URZ], R3 ;  /* 0x00000003000075a7 */ /* 0x0022a400080011ff */
[----:B--2---:R-:W-:Y:S05]  /*a520*/  @!P0 NANOSLEEP.SYNCS 0x989680 ;  /* 0x009896800000895d */ /* 0x004fea0003900000 */
[----:B------:R-:W2:Y:S02]  /*a530*/  @!P0 SYNCS.PHASECHK.TRANS64 P0, [R0+URZ], R3 ;  /* 0x00000003000085a7 */ /* 0x000ea400080010ff */
[----:B--2---:R-:W-:Y:S05]  /*a540*/  @!P0 BRA `(.L_x_158) ;  /* 0xfffffffc00f08947 */ /* 0x004fea000383ffff */
[----:B------:R-:W-:Y:S05]  /*a550*/  BRA `(.L_x_159) ;  /* 0xffffff9000b87947 */ /* 0x000fea000383ffff */
.L_x_49:
[----:B------:R-:W-:-:S07]  /*a560*/  MOV R0, UR5 ;  /* 0x0000000500007c02 */ /* 0x000fce0008000f00 */
.L_x_160:
[----:B-1----:R1:W2:Y:S02]  /*a570*/  SYNCS.PHASECHK.TRANS64.TRYWAIT P0, [R0+URZ], R3 ;  /* 0x00000003000075a7 */ /* 0x0022a400080011ff */
[----:B--2---:R-:W-:Y:S05]  /*a580*/  @!P0 NANOSLEEP.SYNCS 0x989680 ;  /* 0x009896800000895d */ /* 0x004fea0003900000 */
[----:B------:R-:W2:Y:S02]  /*a590*/  @!P0 SYNCS.PHASECHK.TRANS64 P0, [R0+URZ], R3 ;  /* 0x00000003000085a7 */ /* 0x000ea400080010ff */
[----:B--2---:R-:W-:Y:S05]  /*a5a0*/  @!P0 BRA `(.L_x_160) ;  /* 0xfffffffc00f08947 */ /* 0x004fea000383ffff */
[----:B------:R-:W-:Y:S05]  /*a5b0*/  BRA `(.L_x_161) ;  /* 0xffffff9000c87947 */ /* 0x000fea000383ffff */
.L_x_50:
[----:B------:R-:W-:-:S07]  /*a5c0*/  MOV R0, UR5 ;  /* 0x0000000500007c02 */ /* 0x000fce0008000f00 */
.L_x_162:
[----:B-1----:R1:W2:Y:S02]  /*a5d0*/  SYNCS.PHASECHK.TRANS64.TRYWAIT P0, [R0+URZ], R3 ;  /* 0x00000003000075a7 */ /* 0x0022a400080011ff */
[----:B--2---:R-:W-:Y:S05]  /*a5e0*/  @!P0 NANOSLEEP.SYNCS 0x989680 ;  /* 0x009896800000895d */ /* 0x004fea0003900000 */
[----:B------:R-:W2:Y:S02]  /*a5f0*/  @!P0 SYNCS.PHASECHK.TRANS64 P0, [R0+URZ], R3 ;  /* 0x00000003000085a7 */ /* 0x000ea400080010ff */
[----:B--2---:R-:W-:Y:S05]  /*a600*/  @!P0 BRA `(.L_x_162) ;  /* 0xfffffffc00f08947 */ /* 0x004fea000383ffff */
[----:B------:R-:W-:Y:S05]  /*a610*/  BRA `(.L_x_163) ;  /* 0xffffff9000d87947 */ /* 0x000fea000383ffff */
.L_x_51:
[----:B------:R-:W-:-:S07]  /*a620*/  MOV R0, UR5 ;  /* 0x0000000500007c02 */ /* 0x000fce0008000f00 */
.L_x_164:
[----:B-1----:R1:W2:Y:S02]  /*a630*/  SYNCS.PHASECHK.TRANS64.TRYWAIT P0, [R0+URZ], R3 ;  /* 0x00000003000075a7 */ /* 0x0022a400080011ff */
[----:B--2---:R-:W-:Y:S05]  /*a640*/  @!P0 NANOSLEEP.SYNCS 0x989680 ;  /* 0x009896800000895d */ /* 0x004fea0003900000 */
[----:B------:R-:W2:Y:S02]  /*a650*/  @!P0 SYNCS.PHASECHK.TRANS64 P0, [R0+URZ], R3 ;  /* 0x00000003000085a7 */ /* 0x000ea400080010ff */
[----:B--2---:R-:W-:Y:S05]  /*a660*/  @!P0 BRA `(.L_x_164) ;  /* 0xfffffffc00f08947 */ /* 0x004fea000383ffff */
[----:B------:R-:W-:Y:S05]  /*a670*/  BRA `(.L_x_165) ;  /* 0xffffff9000e87947 */ /* 0x000fea000383ffff */
.L_x_52:
[----:B------:R-:W-:-:S07]  /*a680*/  MOV R0, UR5 ;  /* 0x0000000500007c02 */ /* 0x000fce0008000f00 */
.L_x_166:
[----:B-1----:R1:W2:Y:S02]  /*a690*/  SYNCS.PHASECHK.TRANS64.TRYWAIT P0, [R0+URZ], R3 ;  /* 0x00000003000075a7 */ /* 0x0022a400080011ff */
[----:B--2---:R-:W-:Y:S05]  /*a6a0*/  @!P0 NANOSLEEP.SYNCS 0x989680 ;  /* 0x009896800000895d */ /* 0x004fea0003900000 */
[----:B------:R-:W2:Y:S02]  /*a6b0*/  @!P0 SYNCS.PHASECHK.TRANS64 P0, [R0+URZ], R3 ;  /* 0x00000003000085a7 */ /* 0x000ea400080010ff */
[----:B--2---:R-:W-:Y:S05]  /*a6c0*/  @!P0 BRA `(.L_x_166) ;  /* 0xfffffffc00f08947 */ /* 0x004fea000383ffff */
[----:B------:R-:W-:Y:S05]  /*a6d0*/  BRA `(.L_x_167) ;  /* 0xffffff9000f87947 */ /* 0x000fea000383ffff */
.L_x_53:
[----:B------:R-:W-:-:S07]  /*a6e0*/  MOV R0, UR5 ;  /* 0x0000000500007c02 */ /* 0x000fce0008000f00 */
.L_x_168:
[----:B-1----:R1:W2:Y:S02]  /*a6f0*/  SYNCS.PHASECHK.TRANS64.TRYWAIT P0, [R0+URZ], R3 ;  /* 0x00000003000075a7 */ /* 0x0022a400080011ff */
[----:B--2---:R-:W-:Y:S05]  /*a700*/  @!P0 NANOSLEEP.SYNCS 0x989680 ;  /* 0x009896800000895d */ /* 0x004fea0003900000 */
[----:B------:R-:W2:Y:S02]  /*a710*/  @!P0 SYNCS.PHASECHK.TRANS64 P0, [R0+URZ], R3 ;  /* 0x00000003000085a7 */ /* 0x000ea400080010ff */
[----:B--2---:R-:W-:Y:S05]  /*a720*/  @!P0 BRA `(.L_x_168) ;  /* 0xfffffffc00f08947 */ /* 0x004fea000383ffff */
[----:B------:R-:W-:Y:S05]  /*a730*/  BRA `(.L_x_169) ;  /* 0xffffff9400087947 */ /* 0x000fea000383ffff */
.L_x_54:
[----:B------:R-:W-:-:S07]  /*a740*/  MOV R0, UR5 ;  /* 0x0000000500007c02 */ /* 0x000fce0008000f00 */
.L_x_170:
[----:B-1----:R1:W2:Y:S02]  /*a750*/  SYNCS.PHASECHK.TRANS64.TRYWAIT P0, [R0+URZ], R3 ;  /* 0x00000003000075a7 */ /* 0x0022a400080011ff */
[----:B--2---:R-:W-:Y:S05]  /*a760*/  @!P0 NANOSLEEP.SYNCS 0x989680 ;  /* 0x009896800000895d */ /* 0x004fea0003900000 */
[----:B------:R-:W2:Y:S02]  /*a770*/  @!P0 SYNCS.PHASECHK.TRANS64 P0, [R0+URZ], R3 ;  /* 0x00000003000085a7 */ /* 0x000ea400080010ff */
[----:B--2---:R-:W-:Y:S05]  /*a780*/  @!P0 BRA `(.L_x_170) ;  /* 0xfffffffc00f08947 */ /* 0x004fea000383ffff */
[----:B------:R-:W-:Y:S05]  /*a790*/  BRA `(.L_x_171) ;  /* 0xffffff9400187947 */ /* 0x000fea000383ffff */
.L_x_55:
[----:B------:R-:W-:-:S07]  /*a7a0*/  MOV R0, UR5 ;  /* 0x0000000500007c02 */ /* 0x000fce0008000f00 */
.L_x_172:
[----:B-1----:R1:W2:Y:S02]  /*a7b0*/  SYNCS.PHASECHK.TRANS64.TRYWAIT P0, [R0+URZ], R3 ;  /* 0x00000003000075a7 */ /* 0x0022a400080011ff */
[----:B--2---:R-:W-:Y:S05]  /*a7c0*/  @!P0 NANOSLEEP.SYNCS 0x989680 ;  /* 0x009896800000895d */ /* 0x004fea0003900000 */
[----:B------:R-:W2:Y:S02]  /*a7d0*/  @!P0 SYNCS.PHASECHK.TRANS64 P0, [R0+URZ], R3 ;  /* 0x00000003000085a7 */ /* 0x000ea400080010ff */
[----:B--2---:R-:W-:Y:S05]  /*a7e0*/  @!P0 BRA `(.L_x_172) ;  /* 0xfffffffc00f08947 */ /* 0x004fea000383ffff */
[----:B------:R-:W-:Y:S05]  /*a7f0*/  BRA `(.L_x_173) ;  /* 0xffffff9400287947 */ /* 0x000fea000383ffff */
.L_x_56:
[----:B------:R-:W-:-:S07]  /*a800*/  MOV R0, UR5 ;  /* 0x0000000500007c02 */ /* 0x000fce0008000f00 */
.L_x_174:
[----:B-1----:R1:W2:Y:S02]  /*a810*/  SYNCS.PHASECHK.TRANS64.TRYWAIT P0, [R0+URZ], R3 ;  /* 0x00000003000075a7 */ /* 0x0022a400080011ff */
[----:B--2---:R-:W-:Y:S05]  /*a820*/  @!P0 NANOSLEEP.SYNCS 0x989680 ;  /* 0x009896800000895d */ /* 0x004fea0003900000 */
[----:B------:R-:W2:Y:S02]  /*a830*/  @!P0 SYNCS.PHASECHK.TRANS64 P0, [R0+URZ], R3 ;  /* 0x00000003000085a7 */ /* 0x000ea400080010ff */
[----:B--2---:R-:W-:Y:S05]  /*a840*/  @!P0 BRA `(.L_x_174) ;  /* 0xfffffffc00f08947 */ /* 0x004fea000383ffff */
[----:B------:R-:W-:Y:S05]  /*a850*/  BRA `(.L_x_175) ;  /* 0xffffff9400387947 */ /* 0x000fea000383ffff */
.L_x_57:
[----:B------:R-:W-:-:S07]  /*a860*/  MOV R0, UR5 ;  /* 0x0000000500007c02 */ /* 0x000fce0008000f00 */
.L_x_176:
[----:B-1----:R1:W2:Y:S02]  /*a870*/  SYNCS.PHASECHK.TRANS64.TRYWAIT P0, [R0+URZ], R3 ;  /* 0x00000003000075a7 */ /* 0x0022a400080011ff */
[----:B--2---:R-:W-:Y:S05]  /*a880*/  @!P0 NANOSLEEP.SYNCS 0x989680 ;  /* 0x009896800000895d */ /* 0x004fea0003900000 */
[----:B------:R-:W2:Y:S02]  /*a890*/  @!P0 SYNCS.PHASECHK.TRANS64 P0, [R0+URZ], R3 ;  /* 0x00000003000085a7 */ /* 0x000ea400080010ff */
[----:B--2---:R-:W-:Y:S05]  /*a8a0*/  @!P0 BRA `(.L_x_176) ;  /* 0xfffffffc00f08947 */ /* 0x004fea000383ffff */
[----:B------:R-:W-:Y:S05]  /*a8b0*/  BRA `(.L_x_177) ;  /* 0xffffff9400487947 */ /* 0x000fea000383ffff */
.L_x_58:
[----:B------:R-:W-:-:S07]  /*a8c0*/  MOV R0, UR5 ;  /* 0x0000000500007c02 */ /* 0x000fce0008000f00 */
.L_x_178:
[----:B-1----:R1:W2:Y:S02]  /*a8d0*/  SYNCS.PHASECHK.TRANS64.TRYWAIT P0, [R0+URZ], R3 ;  /* 0x00000003000075a7 */ /* 0x0022a400080011ff */
[----:B--2---:R-:W-:Y:S05]  /*a8e0*/  @!P0 NANOSLEEP.SYNCS 0x989680 ;  /* 0x009896800000895d */ /* 0x004fea0003900000 */
[----:B------:R-:W2:Y:S02]  /*a8f0*/  @!P0 SYNCS.PHASECHK.TRANS64 P0, [R0+URZ], R3 ;  /* 0x00000003000085a7 */ /* 0x000ea400080010ff */
[----:B--2---:R-:W-:Y:S05]  /*a900*/  @!P0 BRA `(.L_x_178) ;  /* 0xfffffffc00f08947 */ /* 0x004fea000383ffff */
[----:B------:R-:W-:Y:S05]  /*a910*/  BRA `(.L_x_179) ;  /* 0xffffff9400587947 */ /* 0x000fea000383ffff */
.L_x_59:
[----:B------:R-:W-:-:S07]  /*a920*/  MOV R0, UR5 ;  /* 0x0000000500007c02 */ /* 0x000fce0008000f00 */
.L_x_180:
[----:B-1----:R1:W2:Y:S02]  /*a930*/  SYNCS.PHASECHK.TRANS64.TRYWAIT P0, [R0+URZ], R3 ;  /* 0x00000003000075a7 */ /* 0x0022a400080011ff */
[----:B--2---:R-:W-:Y:S05]  /*a940*/  @!P0 NANOSLEEP.SYNCS 0x989680 ;  /* 0x009896800000895d */ /* 0x004fea0003900000 */
[----:B------:R-:W2:Y:S02]  /*a950*/  @!P0 SYNCS.PHASECHK.TRANS64 P0, [R0+URZ], R3 ;  /* 0x00000003000085a7 */ /* 0x000ea400080010ff */
[----:B--2---:R-:W-:Y:S05]  /*a960*/  @!P0 BRA `(.L_x_180) ;  /* 0xfffffffc00f08947 */ /* 0x004fea000383ffff */
[----:B------:R-:W-:Y:S05]  /*a970*/  BRA `(.L_x_181) ;  /* 0xffffff9400687947 */ /* 0x000fea000383ffff */
.L_x_60:
[----:B------:R-:W-:-:S07]  /*a980*/  MOV R0, UR5 ;  /* 0x0000000500007c02 */ /* 0x000fce0008000f00 */
.L_x_182:
[----:B-1----:R1:W2:Y:S02]  /*a990*/  SYNCS.PHASECHK.TRANS64.TRYWAIT P0, [R0+URZ], R3 ;  /* 0x00000003000075a7 */ /* 0x0022a400080011ff */
[----:B--2---:R-:W-:Y:S05]  /*a9a0*/  @!P0 NANOSLEEP.SYNCS 0x989680 ;  /* 0x009896800000895d */ /* 0x004fea0003900000 */
[----:B------:R-:W2:Y:S02]  /*a9b0*/  @!P0 SYNCS.PHASECHK.TRANS64 P0, [R0+URZ], R3 ;  /* 0x00000003000085a7 */ /* 0x000ea400080010ff */
[----:B--2---:R-:W-:Y:S05]  /*a9c0*/  @!P0 BRA `(.L_x_182) ;  /* 0xfffffffc00f08947 */ /* 0x004fea000383ffff */
[----:B------:R-:W-:Y:S05]  /*a9d0*/  BRA `(.L_x_183) ;  /* 0xffffff9400787947 */ /* 0x000fea000383ffff */
.L_x_61:
[----:B------:R-:W-:-:S07]  /*a9e0*/  MOV R0, UR5 ;  /* 0x0000000500007c02 */ /* 0x000fce0008000f00 */
.L_x_184:
[----:B-1----:R1:W2:Y:S02]  /*a9f0*/  SYNCS.PHASECHK.TRANS64.TRYWAIT P0, [R0+URZ], R3 ;  /* 0x00000003000075a7 */ /* 0x0022a400080011ff */
[----:B--2---:R-:W-:Y:S05]  /*aa00*/  @!P0 NANOSLEEP.SYNCS 0x989680 ;  /* 0x009896800000895d */ /* 0x004fea0003900000 */
[----:B------:R-:W2:Y:S02]  /*aa10*/  @!P0 SYNCS.PHASECHK.TRANS64 P0, [R0+URZ], R3 ;  /* 0x00000003000085a7 */ /* 0x000ea400080010ff */
[----:B--2---:R-:W-:Y:S05]  /*aa20*/  @!P0 BRA `(.L_x_184) ;  /* 0xfffffffc00f08947 */ /* 0x004fea000383ffff */
[----:B------:R-:W-:Y:S05]  /*aa30*/  BRA `(.L_x_185) ;  /* 0xffffff9400887947 */ /* 0x000fea000383ffff */
.L_x_62:
[----:B------:R-:W-:-:S07]  /*aa40*/  MOV R0, UR5 ;  /* 0x0000000500007c02 */ /* 0x000fce0008000f00 */
.L_x_186:
[----:B-1----:R1:W2:Y:S02]  /*aa50*/  SYNCS.PHASECHK.TRANS64.TRYWAIT P0, [R0+URZ], R3 ;  /* 0x00000003000075a7 */ /* 0x0022a400080011ff */
[----:B--2---:R-:W-:Y:S05]  /*aa60*/  @!P0 NANOSLEEP.SYNCS 0x989680 ;  /* 0x009896800000895d */ /* 0x004fea0003900000 */
[----:B------:R-:W2:Y:S02]  /*aa70*/  @!P0 SYNCS.PHASECHK.TRANS64 P0, [R0+URZ], R3 ;  /* 0x00000003000085a7 */ /* 0x000ea400080010ff */
[----:B--2---:R-:W-:Y:S05]  /*aa80*/  @!P0 BRA `(.L_x_186) ;  /* 0xfffffffc00f08947 */ /* 0x004fea000383ffff */
[----:B------:R-:W-:Y:S05]  /*aa90*/  BRA `(.L_x_187) ;  /* 0xffffff9400987947 */ /* 0x000fea000383ffff */
.L_x_63:
[----:B------:R-:W-:-:S07]  /*aaa0*/  MOV R0, UR5 ;  /* 0x0000000500007c02 */ /* 0x000fce0008000f00 */
.L_x_188:
[----:B-1----:R1:W2:Y:S02]  /*aab0*/  SYNCS.PHASECHK.TRANS64.TRYWAIT P0, [R0+URZ], R3 ;  /* 0x00000003000075a7 */ /* 0x0022a400080011ff */
[----:B--2---:R-:W-:Y:S05]  /*aac0*/  @!P0 NANOSLEEP.SYNCS 0x989680 ;  /* 0x009896800000895d */ /* 0x004fea0003900000 */
[----:B------:R-:W2:Y:S02]  /*aad0*/  @!P0 SYNCS.PHASECHK.TRANS64 P0, [R0+URZ], R3 ;  /* 0x00000003000085a7 */ /* 0x000ea400080010ff */
[----:B--2---:R-:W-:Y:S05]  /*aae0*/  @!P0 BRA `(.L_x_188) ;  /* 0xfffffffc00f08947 */ /* 0x004fea000383ffff */
[----:B------:R-:W-:Y:S05]  /*aaf0*/  BRA `(.L_x_189) ;  /* 0xffffff9400a87947 */ /* 0x000fea000383ffff */
.L_x_64:
[----:B------:R-:W-:-:S07]  /*ab00*/  MOV R0, UR5 ;  /* 0x0000000500007c02 */ /* 0x000fce0008000f00 */
.L_x_190:
[----:B-1----:R1:W2:Y:S02]  /*ab10*/  SYNCS.PHASECHK.TRANS64.TRYWAIT P0, [R0+URZ], R3 ;  /* 0x00000003000075a7 */ /* 0x0022a400080011ff */
[----:B--2---:R-:W-:Y:S05]  /*ab20*/  @!P0 NANOSLEEP.SYNCS 0x989680 ;  /* 0x009896800000895d */ /* 0x004fea0003900000 */
[----:B------:R-:W2:Y:S02]  /*ab30*/  @!P0 SYNCS.PHASECHK.TRANS64 P0, [R0+URZ], R3 ;  /* 0x00000003000085a7 */ /* 0x000ea400080010ff */
[----:B--2---:R-:W-:Y:S05]  /*ab40*/  @!P0 BRA `(.L_x_190) ;  /* 0xfffffffc00f08947 */ /* 0x004fea000383ffff */
[----:B------:R-:W-:Y:S05]  /*ab50*/  BRA `(.L_x_191) ;  /* 0xffffff9400b87947 */ /* 0x000fea000383ffff */
.L_x_65:
[----:B------:R-:W-:-:S07]  /*ab60*/  MOV R0, UR5 ;  /* 0x0000000500007c02 */ /* 0x000fce0008000f00 */
.L_x_192:
[----:B-1----:R1:W2:Y:S02]  /*ab70*/  SYNCS.PHASECHK.TRANS64.TRYWAIT P0, [R0+URZ], R3 ;  /* 0x00000003000075a7 */ /* 0x0022a400080011ff */
[----:B--2---:R-:W-:Y:S05]  /*ab80*/  @!P0 NANOSLEEP.SYNCS 0x989680 ;  /* 0x009896800000895d */ /* 0x004fea0003900000 */
[----:B------:R-:W2:Y:S02]  /*ab90*/  @!P0 SYNCS.PHASECHK.TRANS64 P0, [R0+URZ], R3 ;  /* 0x00000003000085a7 */ /* 0x000ea400080010ff */
[----:B--2---:R-:W-:Y:S05]  /*aba0*/  @!P0 BRA `(.L_x_192) ;  /* 0xfffffffc00f08947 */ /* 0x004fea000383ffff */
[----:B------:R-:W-:Y:S05]  /*abb0*/  BRA `(.L_x_193) ;  /* 0xffffff9400c87947 */ /* 0x000fea000383ffff */
.L_x_68:
[----:B------:R-:W-:-:S07]  /*abc0*/  MOV R4, UR4 ;  /* 0x0000000400047c02 */ /* 0x000fce0008000f00 */
.L_x_194:
[----:B--2---:R2:W3:Y:S02]  /*abd0*/  SYNCS.PHASECHK.TRANS64.TRYWAIT P1, [R4+URZ+0x1d8], R7 ;  /* 0x0001d807040075a7 */ /* 0x0044e400080211ff */
[----:B---3--:R-:W-:Y:S05]  /*abe0*/  @!P1 NANOSLEEP.SYNCS 0x989680 ;  /* 0x009896800000995d */ /* 0x008fea0003900000 */
[----:B------:R-:W3:Y:S02]  /*abf0*/  @!P1 SYNCS.PHASECHK.TRANS64 P1, [R4+URZ+0x1d8], R7 ;  /* 0x0001d807040095a7 */ /* 0x000ee400080210ff */
[----:B---3--:R-:W-:Y:S05]  /*ac00*/  @!P1 BRA `(.L_x_194) ;  /* 0xfffffffc00f09947 */ /* 0x008fea000383ffff */
[----:B------:R-:W-:Y:S05]  /*ac10*/  BRA `(.L_x_195) ;  /* 0xffffff9800307947 */ /* 0x000fea000383ffff */
.L_x_69:
[----:B--2---:R-:W-:-:S07]  /*ac20*/  MOV R4, UR4 ;  /* 0x0000000400047c02 */ /* 0x004fce0008000f00 */
.L_x_196:
[----:B--2---:R2:W3:Y:S02]  /*ac30*/  SYNCS.PHASECHK.TRANS64.TRYWAIT P1, [R4+URZ+0x1d0], R5 ;  /* 0x0001d005040075a7 */ /* 0x0044e400080211ff */
[----:B---3--:R-:W-:Y:S05]  /*ac40*/  @!P1 NANOSLEEP.SYNCS 0x989680 ;  /* 0x009896800000995d */ /* 0x008fea0003900000 */
[----:B------:R-:W3:Y:S02]  /*ac50*/  @!P1 SYNCS.PHASECHK.TRANS64 P1, [R4+URZ+0x1d0], R5 ;  /* 0x0001d005040095a7 */ /* 0x000ee400080210ff */
[----:B---3--:R-:W-:Y:S05]  /*ac60*/  @!P1 BRA `(.L_x_196) ;  /* 0xfffffffc00f09947 */ /* 0x008fea000383ffff */
[----:B------:R-:W-:Y:S05]  /*ac70*/  BRA `(.L_x_197) ;  /* 0xffffff9800387947 */ /* 0x000fea000383ffff */
.L_x_79:
[----:B--2---:R-:W-:-:S04]  /*ac80*/  MOV R5, UR5 ;  /* 0x0000000500057c02 */ /* 0x004fc80008000f00 */
[----:B------:R2:W3:Y:S03]  /*ac90*/  SYNCS.PHASECHK.TRANS64.TRYWAIT P0, [R5+URZ+0x8], R6 ;  /* 0x00000806050075a7 */ /* 0x0004e600080011ff */
[----:B---3--:R-:W-:Y:S05]  /*aca0*/  @!P0 NANOSLEEP.SYNCS 0x989680 ;  /* 0x009896800000895d */ /* 0x008fea0003900000 */
[----:B------:R-:W3:Y:S02]  /*acb0*/  @!P0 SYNCS.PHASECHK.TRANS64 P0, [R5+URZ+0x8], R6 ;  /* 0x00000806050085a7 */ /* 0x000ee400080010ff */
[----:B---3--:R-:W-:Y:S05]  /*acc0*/  @!P0 BRA `(.L_x_79) ;  /* 0xfffffffc00ec8947 */ /* 0x008fea000383ffff */
[----:B------:R-:W-:Y:S05]  /*acd0*/  BRA `(.L_x_78) ;  /* 0xffffff9c00007947 */ /* 0x000fea000383ffff */
.L_x_81:
[----:B------:R-:W-:Y:S01]  /*ace0*/  BSSY B0, `(.L_x_198) ;  /* 0x0000006000007945 */ /* 0x000fe20003800000 */
[----:B------:R-:W-:-:S07]  /*acf0*/  MOV R15, 0xffffffff ;  /* 0xffffffff000f7802 */ /* 0x000fce0000000f00 */
[----:B-12--5:R-:W-:Y:S05]  /*ad00*/  WARPSYNC.COLLECTIVE R15, `(.L_x_199) ;  /* 0x000000000f0c7348 */ /* 0x026fea0003c00000 */
[----:B------:R-:W-:Y:S02]  /*ad10*/  ELECT P6, UR79, PT ;  /* 0x00000000004f782f */ /* 0x000fe400038c0000 */
[----:B------:R-:W-:Y:S01]  /*ad20*/  MOV R14, UR79 ;  /* 0x0000004f000e7c02 */ /* 0x000fe20008000f00 */
[----:B-12--5:R-:W-:Y:S10]  /*ad30*/  ENDCOLLECTIVE ;  /* 0x000000000000791b */ /* 0x026ff40003800000 */
.L_x_199:
[----:B------:R-:W-:Y:S05]  /*ad40*/  BSYNC B0 ;  /* 0x0000000000007941 */ /* 0x000fea0003800000 */
.L_x_198:
[----:B------:R-:W-:Y:S05]  /*ad50*/  BRA `(.L_x_200) ;  /* 0xffffff9c00307947 */ /* 0x000fea000383ffff */
.L_x_83:
[----:B--2---:R-:W-:-:S04]  /*ad60*/  MOV R3, UR5 ;  /* 0x0000000500037c02 */ /* 0x004fc80008000f00 */
[----:B------:R2:W3:Y:S03]  /*ad70*/  SYNCS.PHASECHK.TRANS64.TRYWAIT P0, [R3+URZ+0x8], R4 ;  /* 0x00000804030075a7 */ /* 0x0004e600080011ff */
[----:B---3--:R-:W-:Y:S05]  /*ad80*/  @!P0 NANOSLEEP.SYNCS 0x989680 ;  /* 0x009896800000895d */ /* 0x008fea0003900000 */
[----:B------:R-:W3:Y:S02]  /*ad90*/  @!P0 SYNCS.PHASECHK.TRANS64 P0, [R3+URZ+0x8], R4 ;  /* 0x00000804030085a7 */ /* 0x000ee400080010ff */
[----:B---3--:R-:W-:Y:S05]  /*ada0*/  @!P0 BRA `(.L_x_83) ;  /* 0xfffffffc00ec8947 */ /* 0x008fea000383ffff */
[----:B------:R-:W-:Y:S05]  /*adb0*/  BRA `(.L_x_82) ;  /* 0xffffff9c00347947 */ /* 0x000fea000383ffff */
.L_x_84:
[----:B------:R-:W-:-:S07]  /*adc0*/  MOV R4, UR18 ;  /* 0x0000001200047c02 */ /* 0x000fce0008000f00 */
.L_x_201:
[----:B-1----:R1:W2:Y:S02]  /*add0*/  SYNCS.PHASECHK.TRANS64.TRYWAIT P0, [R4+URZ+0x1d0], R5 ;  /* 0x0001d005040075a7 */ /* 0x0022a400080011ff */
[----:B--2---:R-:W-:Y:S05]  /*ade0*/  @!P0 NANOSLEEP.SYNCS 0x989680 ;  /* 0x009896800000895d */ /* 0x004fea0003900000 */
[----:B------:R-:W2:Y:S02]  /*adf0*/  @!P0 SYNCS.PHASECHK.TRANS64 P0, [R4+URZ+0x1d0], R5 ;  /* 0x0001d005040085a7 */ /* 0x000ea400080010ff */
[----:B--2---:R-:W-:Y:S05]  /*ae00*/  @!P0 BRA `(.L_x_201) ;  /* 0xfffffffc00f08947 */ /* 0x004fea000383ffff */
[----:B------:R-:W-:Y:S05]  /*ae10*/  BRA `(.L_x_202) ;  /* 0xffffffa000107947 */ /* 0x000fea000383ffff */
.L_x_86:
[----:B------:R-:W-:-:S07]  /*ae20*/  MOV R4, UR23 ;  /* 0x0000001700047c02 */ /* 0x000fce0008000f00 */
.L_x_203:
[----:B-1----:R1:W2:Y:S02]  /*ae30*/  SYNCS.PHASECHK.TRANS64.TRYWAIT P0, [R4+URZ+0x1f0], R5 ;  /* 0x0001f005040075a7 */ /* 0x0022a400080011ff */
[----:B--2---:R-:W-:Y:S05]  /*ae40*/  @!P0 NANOSLEEP.SYNCS 0x989680 ;  /* 0x009896800000895d */ /* 0x004fea0003900000 */
[----:B------:R-:W2:Y:S02]  /*ae50*/  @!P0 SYNCS.PHASECHK.TRANS64 P0, [R4+URZ+0x1f0], R5 ;  /* 0x0001f005040085a7 */ /* 0x000ea400080010ff */
[----:B--2---:R-:W-:Y:S05]  /*ae60*/  @!P0 BRA `(.L_x_203) ;  /* 0xfffffffc00f08947 */ /* 0x004fea000383ffff */
[----:B------:R-:W-:Y:S05]  /*ae70*/  BRA `(.L_x_85) ;  /* 0xffffffa000307947 */ /* 0x000fea000383ffff */
.L_x_90:
[----:B-1----:R-:W-:Y:S07]  /*ae80*/  MOV R4, UR10 ;  /* 0x0000000a00047c02 */ /* 0x002fee0008000f00 */
.L_x_204:
[----:B-1----:R1:W2:Y:S02]  /*ae90*/  SYNCS.PHASECHK.TRANS64.TRYWAIT P0, [R4+URZ], R7 ;  /* 0x00000007040075a7 */ /* 0x0022a400080011ff */
[----:B--2---:R-:W-:Y:S05]  /*aea0*/  @!P0 NANOSLEEP.SYNCS 0x989680 ;  /* 0x009896800000895d */ /* 0x004fea0003900000 */
[----:B------:R-:W2:Y:S02]  /*aeb0*/  @!P0 SYNCS.PHASECHK.TRANS64 P0, [R4+URZ], R7 ;  /* 0x00000007040085a7 */ /* 0x000ea400080010ff */
[----:B--2---:R-:W-:Y:S05]  /*aec0*/  @!P0 BRA `(.L_x_204) ;  /* 0xfffffffc00f08947 */ /* 0x004fea000383ffff */
[----:B------:R-:W-:Y:S05]  /*aed0*/  BRA `(.L_x_89) ;  /* 0xffffffa000687947 */ /* 0x000fea000383ffff */
.L_x_94:
[----:B--2---:R-:W-:-:S07]  /*aee0*/  MOV R0, UR4 ;  /* 0x0000000400007c02 */ /* 0x004fce0008000f00 */
.L_x_205:
[----:B-1----:R1:W2:Y:S02]  /*aef0*/  SYNCS.PHASECHK.TRANS64.TRYWAIT P0, [R0+URZ], R5 ;  /* 0x00000005000075a7 */ /* 0x0022a400080011ff */
[----:B--2---:R-:W-:Y:S05]  /*af00*/  @!P0 NANOSLEEP.SYNCS 0x989680 ;  /* 0x009896800000895d */ /* 0x004fea0003900000 */
[----:B------:R-:W2:Y:S02]  /*af10*/  @!P0 SYNCS.PHASECHK.TRANS64 P0, [R0+URZ], R5 ;  /* 0x00000005000085a7 */ /* 0x000ea400080010ff */
[----:B--2---:R-:W-:Y:S05]  /*af20*/  @!P0 BRA `(.L_x_205) ;  /* 0xfffffffc00f08947 */ /* 0x004fea000383ffff */
[----:B------:R-:W-:Y:S05]  /*af30*/  BRA `(.L_x_206) ;  /* 0xffffffa400347947 */ /* 0x000fea000383ffff */
.L_x_97:
[----:B------:R-:W-:-:S07]  /*af40*/  MOV R0, UR18 ;  /* 0x0000001200007c02 */ /* 0x000fce0008000f00 */
.L_x_207:
[----:B-1----:R1:W2:Y:S02]  /*af50*/  SYNCS.PHASECHK.TRANS64.TRYWAIT P1, [R0+URZ+0x200], R5 ;  /* 0x00020005000075a7 */ /* 0x0022a400080211ff */
[----:B--2---:R-:W-:Y:S05]  /*af60*/  @!P1 NANOSLEEP.SYNCS 0x989680 ;  /* 0x009896800000995d */ /* 0x004fea0003900000 */
[----:B------:R-:W2:Y:S02]  /*af70*/  @!P1 SYNCS.PHASECHK.TRANS64 P1, [R0+URZ+0x200], R5 ;  /* 0x00020005000095a7 */ /* 0x000ea400080210ff */
[----:B--2---:R-:W-:Y:S05]  /*af80*/  @!P1 BRA `(.L_x_207) ;  /* 0xfffffffc00f09947 */ /* 0x004fea000383ffff */
[----:B------:R-:W-:Y:S05]  /*af90*/  BRA `(.L_x_208) ;  /* 0xffffffa400807947 */ /* 0x000fea000383ffff */
.L_x_102:
[----:B------:R-:W-:Y:S07]  /*afa0*/  MOV R0, UR27 ;  /* 0x0000001b00007c02 */ /* 0x000fee0008000f00 */
.L_x_209:
[----:B-1----:R1:W2:Y:S02]  /*afb0*/  SYNCS.PHASECHK.TRANS64.TRYWAIT P0, [R0+URZ+0x1d0], R3 ;  /* 0x0001d003000075a7 */ /* 0x0022a400080011ff */
[----:B--2---:R-:W-:Y:S05]  /*afc0*/  @!P0 NANOSLEEP.SYNCS 0x989680 ;  /* 0x009896800000895d */ /* 0x004fea0003900000 */
[----:B------:R-:W2:Y:S02]  /*afd0*/  @!P0 SYNCS.PHASECHK.TRANS64 P0, [R0+URZ+0x1d0], R3 ;  /* 0x0001d003000085a7 */ /* 0x000ea400080010ff */
[----:B--2---:R-:W-:Y:S05]  /*afe0*/  @!P0 BRA `(.L_x_209) ;  /* 0xfffffffc00f08947 */ /* 0x004fea000383ffff */
[----:B------:R-:W-:Y:S05]  /*aff0*/  BRA `(.L_x_210) ;  /* 0xffffffac00507947 */ /* 0x000fea000383ffff */
.L_x_105:
[----:B------:R-:W-:Y:S07]  /*b000*/  MOV R3, UR27 ;  /* 0x0000001b00037c02 */ /* 0x000fee0008000f00 */
.L_x_211:
[----:B-1----:R1:W2:Y:S02]  /*b010*/  SYNCS.PHASECHK.TRANS64.TRYWAIT P1, [R3+URZ+0x1c8], R12 ;  /* 0x0001c80c030075a7 */ /* 0x0022a400080211ff */
[----:B--2---:R-:W-:Y:S05]  /*b020*/  @!P1 NANOSLEEP.SYNCS 0x989680 ;  /* 0x009896800000995d */ /* 0x004fea0003900000 */
[----:B------:R-:W2:Y:S02]  /*b030*/  @!P1 SYNCS.PHASECHK.TRANS64 P1, [R3+URZ+0x1c8], R12 ;  /* 0x0001c80c030095a7 */ /* 0x000ea400080210ff */
[----:B--2---:R-:W-:Y:S05]  /*b040*/  @!P1 BRA `(.L_x_211) ;  /* 0xfffffffc00f09947 */ /* 0x004fea000383ffff */
[----:B------:R-:W-:Y:S05]  /*b050*/  BRA `(.L_x_104) ;  /* 0xffffffb000ac7947 */ /* 0x000fea000383ffff */
.L_x_108:
[----:B------:R-:W-:Y:S07]  /*b060*/  MOV R0, UR27 ;  /* 0x0000001b00007c02 */ /* 0x000fee0008000f00 */
.L_x_212:
[----:B-1----:R1:W2:Y:S02]  /*b070*/  SYNCS.PHASECHK.TRANS64.TRYWAIT P1, [R0+URZ+0x1b0], R9 ;  /* 0x0001b009000075a7 */ /* 0x0022a400080211ff */
[----:B--2---:R-:W-:Y:S05]  /*b080*/  @!P1 NANOSLEEP.SYNCS 0x989680 ;  /* 0x009896800000995d */ /* 0x004fea0003900000 */
[----:B------:R-:W2:Y:S02]  /*b090*/  @!P1 SYNCS.PHASECHK.TRANS64 P1, [R0+URZ+0x1b0], R9 ;  /* 0x0001b009000095a7 */ /* 0x000ea400080210ff */
[----:B--2---:R-:W-:Y:S05]  /*b0a0*/  @!P1 BRA `(.L_x_212) ;  /* 0xfffffffc00f09947 */ /* 0x004fea000383ffff */
[----:B------:R-:W-:Y:S05]  /*b0b0*/  BRA `(.L_x_213) ;  /* 0xffffffb8001c7947 */ /* 0x000fea000383ffff */
.L_x_109:
[----:B------:R-:W-:Y:S07]  /*b0c0*/  MOV R0, UR27 ;  /* 0x0000001b00007c02 */ /* 0x000fee0008000f00 */
.L_x_214:
[----:B-1----:R1:W2:Y:S02]  /*b0d0*/  SYNCS.PHASECHK.TRANS64.TRYWAIT P0, [R0+URZ+0x1b8], R9 ;  /* 0x0001b809000075a7 */ /* 0x0022a400080011ff */
[----:B--2---:R-:W-:Y:S05]  /*b0e0*/  @!P0 NANOSLEEP.SYNCS 0x989680 ;  /* 0x009896800000895d */ /* 0x004fea0003900000 */
[----:B------:R-:W2:Y:S02]  /*b0f0*/  @!P0 SYNCS.PHASECHK.TRANS64 P0, [R0+URZ+0x1b8], R9 ;  /* 0x0001b809000085a7 */ /* 0x000ea400080010ff */
[----:B--2---:R-:W-:Y:S05]  /*b100*/  @!P0 BRA `(.L_x_214) ;  /* 0xfffffffc00f08947 */ /* 0x004fea000383ffff */
[----:B------:R-:W-:Y:S05]  /*b110*/  BRA `(.L_x_215) ;  /* 0xffffffb800807947 */ /* 0x000fea000383ffff */
.L_x_111:
[----:B------:R-:W-:-:S07]  /*b120*/  MOV R0, UR27 ;  /* 0x0000001b00007c02 */ /* 0x000fce0008000f00 */
.L_x_216:
[----:B-1----:R1:W3:Y:S02]  /*b130*/  SYNCS.PHASECHK.TRANS64.TRYWAIT P0, [R0+URZ+0x1b0], R3 ;  /* 0x0001b003000075a7 */ /* 0x0022e400080011ff */
[----:B---3--:R-:W-:Y:S05]  /*b140*/  @!P0 NANOSLEEP.SYNCS 0x989680 ;  /* 0x009896800000895d */ /* 0x008fea0003900000 */
[----:B------:R-:W3:Y:S02]  /*b150*/  @!P0 SYNCS.PHASECHK.TRANS64 P0, [R0+URZ+0x1b0], R3 ;  /* 0x0001b003000085a7 */ /* 0x000ee400080010ff */
[----:B---3--:R-:W-:Y:S05]  /*b160*/  @!P0 BRA `(.L_x_216) ;  /* 0xfffffffc00f08947 */ /* 0x008fea000383ffff */
[----:B------:R-:W-:Y:S05]  /*b170*/  BRA `(.L_x_217) ;  /* 0xffffffbc00047947 */ /* 0x000fea000383ffff */
.L_x_113:
[----:B------:R-:W-:Y:S07]  /*b180*/  MOV R0, UR50 ;  /* 0x0000003200007c02 */ /* 0x000fee0008000f00 */
.L_x_218:
[----:B-1----:R1:W2:Y:S02]  /*b190*/  SYNCS.PHASECHK.TRANS64.TRYWAIT P0, [R0+URZ+0x1d0], R3 ;  /* 0x0001d003000075a7 */ /* 0x0022a400080011ff */
[----:B--2---:R-:W-:Y:S05]  /*b1a0*/  @!P0 NANOSLEEP.SYNCS 0x989680 ;  /* 0x009896800000895d */ /* 0x004fea0003900000 */
[----:B------:R-:W2:Y:S02]  /*b1b0*/  @!P0 SYNCS.PHASECHK.TRANS64 P0, [R0+URZ+0x1d0], R3 ;  /* 0x0001d003000085a7 */ /* 0x000ea400080010ff */
[----:B--2---:R-:W-:Y:S05]  /*b1c0*/  @!P0 BRA `(.L_x_218) ;  /* 0xfffffffc00f08947 */ /* 0x004fea000383ffff */
[----:B------:R-:W-:Y:S05]  /*b1d0*/  BRA `(.L_x_219) ;  /* 0xffffffbc00d87947 */ /* 0x000fea000383ffff */
.L_x_124:
[----:B---3--:R3:W1:Y:S02]  /*b1e0*/  SYNCS.PHASECHK.TRANS64.TRYWAIT P1, [R0+URZ+0x1a0], R3 ;  /* 0x0001a003000075a7 */ /* 0x00866400080211ff */
[----:B-1----:R-:W-:Y:S05]  /*b1f0*/  @!P1 NANOSLEEP.SYNCS 0x989680 ;  /* 0x009896800000995d */ /* 0x002fea0003900000 */
[----:B------:R-:W1:Y:S02]  /*b200*/  @!P1 SYNCS.PHASECHK.TRANS64 P1, [R0+URZ+0x1a0], R3 ;  /* 0x0001a003000095a7 */ /* 0x000e6400080210ff */
[----:B-1----:R-:W-:Y:S05]  /*b210*/  @!P1 BRA `(.L_x_124) ;  /* 0xfffffffc00f09947 */ /* 0x002fea000383ffff */
[----:B------:R-:W-:Y:S05]  /*b220*/  BRA `(.L_x_123) ;  /* 0xffffffd000d87947 */ /* 0x000fea000383ffff */
.L_x_126:
[----:B----4-:R4:W1:Y:S02]  /*b230*/  SYNCS.PHASECHK.TRANS64.TRYWAIT P0, [R101+URZ+0x1e0], R4 ;  /* 0x0001e004650075a7 */ /* 0x01086400080011ff */
[----:B-1----:R-:W-:Y:S05]  /*b240*/  @!P0 NANOSLEEP.SYNCS 0x989680 ;  /* 0x009896800000895d */ /* 0x002fea0003900000 */
[----:B------:R-:W1:Y:S02]  /*b250*/  @!P0 SYNCS.PHASECHK.TRANS64 P0, [R101+URZ+0x1e0], R4 ;  /* 0x0001e004650085a7 */ /* 0x000e6400080010ff */
[----:B-1----:R-:W-:Y:S05]  /*b260*/  @!P0 BRA `(.L_x_126) ;  /* 0xfffffffc00f08947 */ /* 0x002fea000383ffff */
[----:B------:R-:W-:Y:S05]  /*b270*/  BRA `(.L_x_125) ;  /* 0xffffffd400287947 */ /* 0x000fea000383ffff */
.L_x_135:
[----:B---3--:R3:W4:Y:S02]  /*b280*/  SYNCS.PHASECHK.TRANS64.TRYWAIT P0, [R110+URZ+0x1a0], R3 ;  /* 0x0001a0036e0075a7 */ /* 0x00872400080011ff */
[----:B----4-:R-:W-:Y:S05]  /*b290*/  @!P0 NANOSLEEP.SYNCS 0x989680 ;  /* 0x009896800000895d */ /* 0x010fea0003900000 */
[----:B------:R-:W4:Y:S02]  /*b2a0*/  @!P0 SYNCS.PHASECHK.TRANS64 P0, [R110+URZ+0x1a0], R3 ;  /* 0x0001a0036e0085a7 */ /* 0x000f2400080010ff */
[----:B----4-:R-:W-:Y:S05]  /*b2b0*/  @!P0 BRA `(.L_x_135) ;  /* 0xfffffffc00f08947 */ /* 0x010fea000383ffff */
[----:B------:R-:W-:Y:S05]  /*b2c0*/  BRA `(.L_x_134) ;  /* 0xffffffe0003c7947 */ /* 0x000fea000383ffff */
        .weak           $__internal_0_$__cuda_sm10x_tcgen05_guardrail_trap_col_being_dealloced_not_returned_by_alloc
        .type           $__internal_0_$__cuda_sm10x_tcgen05_guardrail_trap_col_being_dealloced_not_returned_by_alloc,@function
        .size           $__internal_0_$__cuda_sm10x_tcgen05_guardrail_trap_col_being_dealloced_not_returned_by_alloc,($__internal_1_$__cuda_sm10x_tcgen05_guardrail_trap_phase_invalid_during_alloc - $__internal_0_$__cuda_sm10x_tcgen05_guardrail_trap_col_being_dealloced_not_returned_by_alloc)
$__internal_0_$__cuda_sm10x_tcgen05_guardrail_trap_col_being_dealloced_not_returned_by_alloc:
[----:B------:R-:W-:Y:S05]  /*b2d0*/  BPT.TRAP 0x1 ;  /* 0x000000040000795c */ /* 0x000fea0000300000 */
[----:B------:R-:W-:-:S04]  /*b2e0*/  HFMA2 R3, -RZ, RZ, 0, 0 ;  /* 0x00000000ff037431 */ /* 0x000fc800000001ff */
[----:B------:R-:W-:Y:S05]  /*b2f0*/  RET.REL.NODEC R2 `(_ZN7cutlass13device_kernelINS_4conv6kernel13ConvUniversalINS1_16ConvProblemShapeILNS1_8OperatorE2ELi3EEENS1_10collective14CollectiveConvINS1_47MainloopSm100TmaUmmaWarpSpecializedImplicitGemmILS5_2ELi26ELi3ELi1ELi2EN4cute5tupleIJNSA_1CILi2EEENSC_ILi1EEESE_EEEEENSB_IJNSC_ILi128EEENSB_IJSH_EEENSB_IJNSC_ILi64EEEEEEEEENS_12float_e4m3_tESM_NSA_8TiledMMAINSA_8MMA_AtomIJNSA_10MMA_TraitsINSA_25SM100_MMA_F8F6F4_2x1SM_SSEJSM_SM_fSH_SH_NSA_17integral_constantINSA_4UMMA5MajorELST_1EEESU_NSR_INSS_7ScaleInELSV_0EEESW_EEEEEENSA_6LayoutINSB_IJSE_SE_SE_EEENSB_IJNSC_ILi0EEES11_S11_EEEEENSB_IJNSA_10UnderscoreES14_S14_EEEEENS7_6detail27Sm100ImplicitGemmTileTraitsINSA_18SM100_TMA_2SM_LOADENSA_14ComposedLayoutINSA_7SwizzleILi2ELi4ELi3EEENSA_18smem_ptr_flag_bitsILi8EEENSZ_INSB_IJSJ_NSC_ILi8EEEEEENSB_IJSE_SJ_EEEEEEEvEENS18_INSA_25SM100_TMA_2SM_LOAD_IM2COLES1J_vEEEENS_8epilogue10collective18CollectiveEpilogueINS1O_23Sm100TmaWarpSpecializedILi2ELi2ELi32ELb0ELb0EEEJNSB_IJSJ_SI_SK_EEENSB_IJNSZ_ISJ_SE_EENSZ_INSB_IJNSC_ILi32EEESD_EEES1H_EEEEESM_NSB_IJlNSB_IJSE_lllEEES11_EEESM_S20_NS1O_6fusion15FusionCallbacksIS1S_NS21_17LinearCombinationISM_fSM_fLNS_15FloatRoundStyleE2EEES1T_S1Y_JEEENSA_5SM1004TMEM4LOAD26SM100_TMEM_LOAD_32dp32b32xENSA_13SM90_TMA_LOADENS1A_INS1B_ILi1ELi4ELi3EEES1E_NSZ_INSB_IJS1F_S1V_EEENSB_IJS1V_SE_EEEEEEENSA_39AutoVectorizingCopyWithAssumedAlignmentILi128EEENSA_14SM90_TMA_STOREES2G_S2I_S2I_EEEvvEEEEvNT_6ParamsE) ;  /* 0xffffff4c02407950 */ /* 0x000fea0003c3ffff */
        .weak           $__internal_1_$__cuda_sm10x_tcgen05_guardrail_trap_phase_invalid_during_alloc
        .type           $__internal_1_$__cuda_sm10x_tcgen05_guardrail_trap_phase_invalid_during_alloc,@function
        .size           $__internal_1_$__cuda_sm10x_tcgen05_guardrail_trap_phase_invalid_during_alloc,($__internal_2_$__cuda_sm10x_tcgen05_guardrail_trap_unallocated_columns_being_dealloced - $__internal_1_$__cuda_sm10x_tcgen05_guardrail_trap_phase_invalid_during_alloc)
$__internal_1_$__cuda_sm10x_tcgen05_guardrail_trap_phase_invalid_during_alloc:
[----:B------:R-:W-:Y:S05]  /*b300*/  BPT.TRAP 0x1 ;  /* 0x000000040000795c */ /* 0x000fea0000300000 */
[----:B------:R-:W-:-:S04]  /*b310*/  MOV R5, 0x0 ;  /* 0x0000000000057802 */ /* 0x000fc80000000f00 */
[----:B------:R-:W-:Y:S05]  /*b320*/  RET.REL.NODEC R4 `(_ZN7cutlass13device_kernelINS_4conv6kernel13ConvUniversalINS1_16ConvProblemShapeILNS1_8OperatorE2ELi3EEENS1_10collective14CollectiveConvINS1_47MainloopSm100TmaUmmaWarpSpecializedImplicitGemmILS5_2ELi26ELi3ELi1ELi2EN4cute5tupleIJNSA_1CILi2EEENSC_ILi1EEESE_EEEEENSB_IJNSC_ILi128EEENSB_IJSH_EEENSB_IJNSC_ILi64EEEEEEEEENS_12float_e4m3_tESM_NSA_8TiledMMAINSA_8MMA_AtomIJNSA_10MMA_TraitsINSA_25SM100_MMA_F8F6F4_2x1SM_SSEJSM_SM_fSH_SH_NSA_17integral_constantINSA_4UMMA5MajorELST_1EEESU_NSR_INSS_7ScaleInELSV_0EEESW_EEEEEENSA_6LayoutINSB_IJSE_SE_SE_EEENSB_IJNSC_ILi0EEES11_S11_EEEEENSB_IJNSA_10UnderscoreES14_S14_EEEEENS7_6detail27Sm100ImplicitGemmTileTraitsINSA_18SM100_TMA_2SM_LOADENSA_14ComposedLayoutINSA_7SwizzleILi2ELi4ELi3EEENSA_18smem_ptr_flag_bitsILi8EEENSZ_INSB_IJSJ_NSC_ILi8EEEEEENSB_IJSE_SJ_EEEEEEEvEENS18_INSA_25SM100_TMA_2SM_LOAD_IM2COLES1J_vEEEENS_8epilogue10collective18CollectiveEpilogueINS1O_23Sm100TmaWarpSpecializedILi2ELi2ELi32ELb0ELb0EEEJNSB_IJSJ_SI_SK_EEENSB_IJNSZ_ISJ_SE_EENSZ_INSB_IJNSC_ILi32EEESD_EEES1H_EEEEESM_NSB_IJlNSB_IJSE_lllEEES11_EEESM_S20_NS1O_6fusion15FusionCallbacksIS1S_NS21_17LinearCombinationISM_fSM_fLNS_15FloatRoundStyleE2EEES1T_S1Y_JEEENSA_5SM1004TMEM4LOAD26SM100_TMEM_LOAD_32dp32b32xENSA_13SM90_TMA_LOADENS1A_INS1B_ILi1ELi4ELi3EEES1E_NSZ_INSB_IJS1F_S1V_EEENSB_IJS1V_SE_EEEEEEENSA_39AutoVectorizingCopyWithAssumedAlignmentILi128EEENSA_14SM90_TMA_STOREES2G_S2I_S2I_EEEvvEEEEvNT_6ParamsE) ;  /* 0xffffff4c04347950 */ /* 0x000fea0003c3ffff */
        .weak           $__internal_2_$__cuda_sm10x_tcgen05_guardrail_trap_unallocated_columns_being_dealloced
        .type           $__internal_2_$__cuda_sm10x_tcgen05_guardrail_trap_unallocated_columns_being_dealloced,@function
        .size           $__internal_2_$__cuda_sm10x_tcgen05_guardrail_trap_unallocated_columns_being_dealloced,(.L_x_221 - $__internal_2_$__cuda_sm10x_tcgen05_guardrail_trap_unallocated_columns_being_dealloced)
$__internal_2_$__cuda_sm10x_tcgen05_guardrail_trap_unallocated_columns_being_dealloced:
[----:B------:R-:W-:Y:S05]  /*b330*/  BPT.TRAP 0x1 ;  /* 0x000000040000795c */ /* 0x000fea0000300000 */
[----:B------:R-:W-:-:S04]  /*b340*/  HFMA2 R3, -RZ, RZ, 0, 0 ;  /* 0x00000000ff037431 */ /* 0x000fc800000001ff */
[----:B------:R-:W-:Y:S05]  /*b350*/  RET.REL.NODEC R2 `(_ZN7cutlass13device_kernelINS_4conv6kernel13ConvUniversalINS1_16ConvProblemShapeILNS1_8OperatorE2ELi3EEENS1_10collective14CollectiveConvINS1_47MainloopSm100TmaUmmaWarpSpecializedImplicitGemmILS5_2ELi26ELi3ELi1ELi2EN4cute5tupleIJNSA_1CILi2EEENSC_ILi1EEESE_EEEEENSB_IJNSC_ILi128EEENSB_IJSH_EEENSB_IJNSC_ILi64EEEEEEEEENS_12float_e4m3_tESM_NSA_8TiledMMAINSA_8MMA_AtomIJNSA_10MMA_TraitsINSA_25SM100_MMA_F8F6F4_2x1SM_SSEJSM_SM_fSH_SH_NSA_17integral_constantINSA_4UMMA5MajorELST_1EEESU_NSR_INSS_7ScaleInELSV_0EEESW_EEEEEENSA_6LayoutINSB_IJSE_SE_SE_EEENSB_IJNSC_ILi0EEES11_S11_EEEEENSB_IJNSA_10UnderscoreES14_S14_EEEEENS7_6detail27Sm100ImplicitGemmTileTraitsINSA_18SM100_TMA_2SM_LOADENSA_14ComposedLayoutINSA_7SwizzleILi2ELi4ELi3EEENSA_18smem_ptr_flag_bitsILi8EEENSZ_INSB_IJSJ_NSC_ILi8EEEEEENSB_IJSE_SJ_EEEEEEEvEENS18_INSA_25SM100_TMA_2SM_LOAD_IM2COLES1J_vEEEENS_8epilogue10collective18CollectiveEpilogueINS1O_23Sm100TmaWarpSpecializedILi2ELi2ELi32ELb0ELb0EEEJNSB_IJSJ_SI_SK_EEENSB_IJNSZ_ISJ_SE_EENSZ_INSB_IJNSC_ILi32EEESD_EEES1H_EEEEESM_NSB_IJlNSB_IJSE_lllEEES11_EEESM_S20_NS1O_6fusion15FusionCallbacksIS1S_NS21_17LinearCombinationISM_fSM_fLNS_15FloatRoundStyleE2EEES1T_S1Y_JEEENSA_5SM1004TMEM4LOAD26SM100_TMEM_LOAD_32dp32b32xENSA_13SM90_TMA_LOADENS1A_INS1B_ILi1ELi4ELi3EEES1E_NSZ_INSB_IJS1F_S1V_EEENSB_IJS1V_SE_EEEEEEENSA_39AutoVectorizingCopyWithAssumedAlignmentILi128EEENSA_14SM90_TMA_STOREES2G_S2I_S2I_EEEvvEEEEvNT_6ParamsE) ;  /* 0xffffff4c02287950 */ /* 0x000fea0003c3ffff */
.L_x_220:
[----:B------:R-:W-:-:S00]  /*b360*/  BRA `(.L_x_220) ;  /* 0xfffffffc00fc7947 */ /* 0x000fc0000383ffff */
[----:B------:R-:W-:-:S00]  /*b370*/  NOP ;  /* 0x0000000000007918 */ /* 0x000fc00000000000 */
        /* <DEDUP_REMOVED lines=8> */
.L_x_221:


//--------------------- .nv.global.init           --------------------------
	.section	.nv.global.init,"aw",@progbits
.nv.global.init:
	.type		$str$29,@object
	.size		$str$29,($str$30 - $str$29)
$str$29:
        /*0000*/ 	.byte	0x28, 0x61, 0x64, 0x64, 0x72, 0x65, 0x73, 0x73, 0x20, 0x26, 0x20, 0x6d, 0x61, 0x73, 0x6b, 0x29
        /*0010*/ 	.byte	0x20, 0x3d, 0x3d, 0x20, 0x30, 0x00
	.type		$str$30,@object
	.size		$str$30,($str$28 - $str$30)
$str$30:
        /*0016*/ 	.byte	0x2f, 0x74, 0x6d, 0x70, 0x2f, 0x63, 0x75, 0x74, 0x6c, 0x61, 0x73, 0x73, 0x5f, 0x73, 0x77, 0x65
        /*0026*/ 	.byte	0x65, 0x70, 0x5f, 0x73, 0x72, 0x63, 0x2f, 0x69, 0x6e, 0x63, 0x6c, 0x75, 0x64, 0x65, 0x2f, 0x63
        /*0036*/ 	.byte	0x75, 0x74, 0x65, 0x2f, 0x70, 0x6f, 0x69, 0x6e, 0x74, 0x65, 0x72, 0x5f, 0x66, 0x6c, 0x61, 0x67
        /*0046*/ 	.byte	0x67, 0x65, 0x64, 0x2e, 0x68, 0x70, 0x70, 0x00
	.type		$str$28,@object
	.size		$str$28,($str$27 - $str$28)
$str$28:
        /*004e*/ 	.byte	0x2f, 0x74, 0x6d, 0x70, 0x2f, 0x63, 0x75, 0x74, 0x6c, 0x61, 0x73, 0x73, 0x5f, 0x73, 0x77, 0x65
        /*005e*/ 	.byte	0x65, 0x70, 0x5f, 0x73, 0x72, 0x63, 0x2f, 0x69, 0x6e, 0x63, 0x6c, 0x75, 0x64, 0x65, 0x2f, 0x63
        /*006e*/ 	.byte	0x75, 0x74, 0x65, 0x2f, 0x61, 0x74, 0x6f, 0x6d, 0x2f, 0x63, 0x6f, 0x70, 0x79, 0x5f, 0x74, 0x72
        /*007e*/ 	.byte	0x61, 0x69, 0x74, 0x73, 0x5f, 0x73, 0x6d, 0x31, 0x30, 0x30, 0x2e, 0x68, 0x70, 0x70, 0x00
	.type		$str$27,@object
	.size		$str$27,(__unnamed_1 - $str$27)
$str$27:
        /*008d*/ 	.byte	0x28, 0x28, 0x75, 0x69, 0x6e, 0x74, 0x33, 0x32, 0x5f, 0x74, 0x28, 0x74, 0x68, 0x72, 0x65, 0x61
        /*009d*/ 	.byte	0x64, 0x49, 0x64, 0x78, 0x2e, 0x78, 0x29, 0x20, 0x2f, 0x20, 0x33, 0x32, 0x29, 0x20, 0x25, 0x20
        /*00ad*/ 	.byte	0x34, 0x29, 0x20, 0x3d, 0x3d, 0x20, 0x28, 0x28, 0x28, 0x74, 0x6d, 0x65, 0x6d, 0x5f, 0x61, 0x64
        /*00bd*/ 	.byte	0x64, 0x72, 0x20, 0x3e, 0x3e, 0x20, 0x31, 0x36, 0x29, 0x20, 0x2f, 0x20, 0x33, 0x32, 0x29, 0x20
        /*00cd*/ 	.byte	0x25, 0x20, 0x34, 0x29, 0x00
	.type		__unnamed_1,@object
	.size		__unnamed_1,(__unnamed_2 - __unnamed_1)
__unnamed_1:
        /*00d2*/ 	.byte	0x61, 0x75, 0x74, 0x6f, 0x20, 0x63, 0x75, 0x74, 0x65, 0x3a, 0x3a, 0x61, 0x73, 0x5f, 0x70, 0x6f
        /* <DEDUP_REMOVED lines=24> */
        /*0262*/ 	.byte	0x3a, 0x3a, 0x43, 0x3c, 0x34, 0x30, 0x39, 0x36, 0x3e, 0x3e, 0x3e, 0x3e, 0x5d, 0x00
	.type		__unnamed_2,@object
	.size		__unnamed_2,(.L_2 - __unnamed_2)
__unnamed_2:
        /* <DEDUP_REMOVED lines=40> */
        /*04f0*/ 	.byte	0x74, 0x65, 0x3a, 0x3a, 0x43, 0x3c, 0x30, 0x3e, 0x3e, 0x3e, 0x3e, 0x5d, 0x00
.L_2:


//--------------------- .nv.shared._ZN7cutlass13device_kernelINS_4conv6kernel13ConvUniversalINS1_16ConvProblemShapeILNS1_8OperatorE2ELi3EEENS1_10collective14CollectiveConvINS1_47MainloopSm100TmaUmmaWarpSpecializedImplicitGemmILS5_2ELi26ELi3ELi1ELi2EN4cute5tupleIJNSA_1CILi2EEENSC_ILi1EEESE_EEEEENSB_IJNSC_ILi128EEENSB_IJSH_EEENSB_IJNSC_ILi64EEEEEEEEENS_12float_e4m3_tESM_NSA_8TiledMMAINSA_8MMA_AtomIJNSA_10MMA_TraitsINSA_25SM100_MMA_F8F6F4_2x1SM_SSEJSM_SM_fSH_SH_NSA_17integral_constantINSA_4UMMA5MajorELST_1EEESU_NSR_INSS_7ScaleInELSV_0EEESW_EEEEEENSA_6LayoutINSB_IJSE_SE_SE_EEENSB_IJNSC_ILi0EEES11_S11_EEEEENSB_IJNSA_10UnderscoreES14_S14_EEEEENS7_6detail27Sm100ImplicitGemmTileTraitsINSA_18SM100_TMA_2SM_LOADENSA_14ComposedLayoutINSA_7SwizzleILi2ELi4ELi3EEENSA_18smem_ptr_flag_bitsILi8EEENSZ_INSB_IJSJ_NSC_ILi8EEEEEENSB_IJSE_SJ_EEEEEEEvEENS18_INSA_25SM100_TMA_2SM_LOAD_IM2COLES1J_vEEEENS_8epilogue10collective18CollectiveEpilogueINS1O_23Sm100TmaWarpSpecializedILi2ELi2ELi32ELb0ELb0EEEJNSB_IJSJ_SI_SK_EEENSB_IJNSZ_ISJ_SE_EENSZ_INSB_IJNSC_ILi32EEESD_EEES1H_EEEEESM_NSB_IJlNSB_IJSE_lllEEES11_EEESM_S20_NS1O_6fusion15FusionCallbacksIS1S_NS21_17LinearCombinationISM_fSM_fLNS_15FloatRoundStyleE2EEES1T_S1Y_JEEENSA_5SM1004TMEM4LOAD26SM100_TMEM_LOAD_32dp32b32xENSA_13SM90_TMA_LOADENS1A_INS1B_ILi1ELi4ELi3EEES1E_NSZ_INSB_IJS1F_S1V_EEENSB_IJS1V_SE_EEEEEEENSA_39AutoVectorizingCopyWithAssumedAlignmentILi128EEENSA_14SM90_TMA_STOREES2G_S2I_S2I_EEEvvEEEEvNT_6ParamsE --------------------------
	.section	.nv.shared._ZN7cutlass13device_kernelINS_4conv6kernel13ConvUniversalINS1_16ConvProblemShapeILNS1_8OperatorE2ELi3EEENS1_10collective14CollectiveConvINS1_47MainloopSm100TmaUmmaWarpSpecializedImplicitGemmILS5_2ELi26ELi3ELi1ELi2EN4cute5tupleIJNSA_1CILi2EEENSC_ILi1EEESE_EEEEENSB_IJNSC_ILi128EEENSB_IJSH_EEENSB_IJNSC_ILi64EEEEEEEEENS_12float_e4m3_tESM_NSA_8TiledMMAINSA_8MMA_AtomIJNSA_10MMA_TraitsINSA_25SM100_MMA_F8F6F4_2x1SM_SSEJSM_SM_fSH_SH_NSA_17integral_constantINSA_4UMMA5MajorELST_1EEESU_NSR_INSS_7ScaleInELSV_0EEESW_EEEEEENSA_6LayoutINSB_IJSE_SE_SE_EEENSB_IJNSC_ILi0EEES11_S11_EEEEENSB_IJNSA_10UnderscoreES14_S14_EEEEENS7_6detail27Sm100ImplicitGemmTileTraitsINSA_18SM100_TMA_2SM_LOADENSA_14ComposedLayoutINSA_7SwizzleILi2ELi4ELi3EEENSA_18smem_ptr_flag_bitsILi8EEENSZ_INSB_IJSJ_NSC_ILi8EEEEEENSB_IJSE_SJ_EEEEEEEvEENS18_INSA_25SM100_TMA_2SM_LOAD_IM2COLES1J_vEEEENS_8epilogue10collective18CollectiveEpilogueINS1O_23Sm100TmaWarpSpecializedILi2ELi2ELi32ELb0ELb0EEEJNSB_IJSJ_SI_SK_EEENSB_IJNSZ_ISJ_SE_EENSZ_INSB_IJNSC_ILi32EEESD_EEES1H_EEEEESM_NSB_IJlNSB_IJSE_lllEEES11_EEESM_S20_NS1O_6fusion15FusionCallbacksIS1S_NS21_17LinearCombinationISM_fSM_fLNS_15FloatRoundStyleE2EEES1T_S1Y_JEEENSA_5SM1004TMEM4LOAD26SM100_TMEM_LOAD_32dp32b32xENSA_13SM90_TMA_LOADENS1A_INS1B_ILi1ELi4ELi3EEES1E_NSZ_INSB_IJS1F_S1V_EEENSB_IJS1V_SE_EEEEEEENSA_39AutoVectorizingCopyWithAssumedAlignmentILi128EEENSA_14SM90_TMA_STOREES2G_S2I_S2I_EEEvvEEEEvNT_6ParamsE,"aw",@nobits
	.sectionflags	@""
	.align	16
	.zero		1024


//--------------------- .nv.shared.reserved.0     --------------------------
	.section	.nv.shared.reserved.0,"aw",@nobits
	.weak		__nv_reservedSMEM_offset_0_alias
	.size		__nv_reservedSMEM_offset_0_alias, 0, 64
	.other		__nv_reservedSMEM_offset_0_alias,@"STO_CUDA_RESERVED_SHARED STV_DEFAULT"
__nv_reservedSMEM_offset_0_alias:
	.zero		0
.nv.shared.reserved.0:
	.zero		64
	.weak		__nv_reservedSMEM_tcgen05_partition
	.type		__nv_reservedSMEM_tcgen05_partition,@object
	.size		__nv_reservedSMEM_tcgen05_partition,(.L_0 - __nv_reservedSMEM_tcgen05_partition)
__nv_reservedSMEM_tcgen05_partition:
	.zero		32
.L_0:


//--------------------- .nv.global                --------------------------
	.section	.nv.global,"aw",@nobits
.nv.global:
	.type		_ZN39_INTERNAL_17ef2359_4_k_cu_56f29d79_44554cute1_E,@object
	.size		_ZN39_INTERNAL_17ef2359_4_k_cu_56f29d79_44554cute1_E,(_ZN39_INTERNAL_17ef2359_4_k_cu_56f29d79_44554cuda3std3__45__cpo6cbeginE - _ZN39_INTERNAL_17ef2359_4_k_cu_56f29d79_44554cute1_E)
_ZN39_INTERNAL_17ef2359_4_k_cu_56f29d79_44554cute1_E:
	.zero		1
	.type		_ZN39_INTERNAL_17ef2359_4_k_cu_56f29d79_44554cuda3std3__45__cpo6cbeginE,@object
	.size		_ZN39_INTERNAL_17ef2359_4_k_cu_56f29d79_44554cuda3std3__45__cpo6cbeginE,(_ZN39_INTERNAL_17ef2359_4_k_cu_56f29d79_44554cuda3std3__48in_placeE - _ZN39_INTERNAL_17ef2359_4_k_cu_56f29d79_44554cuda3std3__45__cpo6cbeginE)
_ZN39_INTERNAL_17ef2359_4_k_cu_56f29d79_44554cuda3std3__45__cpo6cbeginE:
	.zero		1
	.type		_ZN39_INTERNAL_17ef2359_4_k_cu_56f29d79_44554cuda3std3__48in_placeE,@object
	.size		_ZN39_INTERNAL_17ef2359_4_k_cu_56f29d79_44554cuda3std3__48in_placeE,(_ZN39_INTERNAL_17ef2359_4_k_cu_56f29d79_44554cuda3std6ranges3__45__cpo9iter_moveE - _ZN39_INTERNAL_17ef2359_4_k_cu_56f29d79_44554cuda3std3__48in_placeE)
_ZN39_INTERNAL_17ef2359_4_k_cu_56f29d79_44554cuda3std3__48in_placeE:
	.zero		1
	.type		_ZN39_INTERNAL_17ef2359_4_k_cu_56f29d79_44554cuda3std6ranges3__45__cpo9iter_moveE,@object
	.size		_ZN39_INTERNAL_17ef2359_4_k_cu_56f29d79_44554cuda3std6ranges3__45__cpo9iter_moveE,(_ZN39_INTERNAL_17ef2359_4_k_cu_56f29d79_44554cuda3std3__45__cpo5beginE - _ZN39_INTERNAL_17ef2359_4_k_cu_56f29d79_44554cuda3std6ranges3__45__cpo9iter_moveE)
_ZN39_INTERNAL_17ef2359_4_k_cu_56f29d79_44554cuda3std6ranges3__45__cpo9iter_moveE:
	.zero		1
	.type		_ZN39_INTERNAL_17ef2359_4_k_cu_56f29d79_44554cuda3std3__45__cpo5beginE,@object
	.size		_ZN39_INTERNAL_17ef2359_4_k_cu_56f29d79_44554cuda3std3__45__cpo5beginE,(_ZN39_INTERNAL_17ef2359_4_k_cu_56f29d79_44554cuda3std3__441_GLOBAL__N__17ef2359_4_k_cu_56f29d79_44556ignoreE - _ZN39_INTERNAL_17ef2359_4_k_cu_56f29d79_44554cuda3std3__45__cpo5beginE)
_ZN39_INTERNAL_17ef2359_4_k_cu_56f29d79_44554cuda3std3__45__cpo5beginE:
	.zero		1
	.type		_ZN39_INTERNAL_17ef2359_4_k_cu_56f29d79_44554cuda3std3__441_GLOBAL__N__17ef2359_4_k_cu_56f29d79_44556ignoreE,@object
	.size		_ZN39_INTERNAL_17ef2359_4_k_cu_56f29d79_44554cuda3std3__441_GLOBAL__N__17ef2359_4_k_cu_56f29d79_44556ignoreE,(_ZN39_INTERNAL_17ef2359_4_k_cu_56f29d79_44554cute7productE - _ZN39_INTERNAL_17ef2359_4_k_cu_56f29d79_44554cuda3std3__441_GLOBAL__N__17ef2359_4_k_cu_56f29d79_44556ignoreE)
_ZN39_INTERNAL_17ef2359_4_k_cu_56f29d79_44554cuda3std3__441_GLOBAL__N__17ef2359_4_k_cu_56f29d79_44556ignoreE:
	.zero		1
	.type		_ZN39_INTERNAL_17ef2359_4_k_cu_56f29d79_44554cute7productE,@object
	.size		_ZN39_INTERNAL_17ef2359_4_k_cu_56f29d79_44554cute7productE,(_ZN39_INTERNAL_17ef2359_4_k_cu_56f29d79_44554cuda3std3__45__cpo3endE - _ZN39_INTERNAL_17ef2359_4_k_cu_56f29d79_44554cute7productE)
_ZN39_INTERNAL_17ef2359_4_k_cu_56f29d79_44554cute7productE:
	.zero		1
	.type		_ZN39_INTERNAL_17ef2359_4_k_cu_56f29d79_44554cuda3std3__45__cpo3endE,@object
	.size		_ZN39_INTERNAL_17ef2359_4_k_cu_56f29d79_44554cuda3std3__45__cpo3endE,(_ZN39_INTERNAL_17ef2359_4_k_cu_56f29d79_44554cuda3std3__419piecewise_constructE - _ZN39_INTERNAL_17ef2359_4_k_cu_56f29d79_44554cuda3std3__45__cpo3endE)
_ZN39_INTERNAL_17ef2359_4_k_cu_56f29d79_44554cuda3std3__45__cpo3endE:
	.zero		1
	.type		_ZN39_INTERNAL_17ef2359_4_k_cu_56f29d79_44554cuda3std3__419piecewise_constructE,@object
	.size		_ZN39_INTERNAL_17ef2359_4_k_cu_56f29d79_44554cuda3std3__419piecewise_constructE,(_ZN39_INTERNAL_17ef2359_4_k_cu_56f29d79_44554cuda3std3__45__cpo4cendE - _ZN39_INTERNAL_17ef2359_4_k_cu_56f29d79_44554cuda3std3__419piecewise_constructE)
_ZN39_INTERNAL_17ef2359_4_k_cu_56f29d79_44554cuda3std3__419piecewise_constructE:
	.zero		1
	.type		_ZN39_INTERNAL_17ef2359_4_k_cu_56f29d79_44554cuda3std3__45__cpo4cendE,@object
	.size		_ZN39_INTERNAL_17ef2359_4_k_cu_56f29d79_44554cuda3std3__45__cpo4cendE,(_ZN39_INTERNAL_17ef2359_4_k_cu_56f29d79_44554cuda3std6ranges3__45__cpo4swapE - _ZN39_INTERNAL_17ef2359_4_k_cu_56f29d79_44554cuda3std3__45__cpo4cendE)
_ZN39_INTERNAL_17ef2359_4_k_cu_56f29d79_44554cuda3std3__45__cpo4cendE:
	.zero		1
	.type		_ZN39_INTERNAL_17ef2359_4_k_cu_56f29d79_44554cuda3std6ranges3__45__cpo4swapE,@object
	.size		_ZN39_INTERNAL_17ef2359_4_k_cu_56f29d79_44554cuda3std6ranges3__45__cpo4swapE,(.L_10 - _ZN39_INTERNAL_17ef2359_4_k_cu_56f29d79_44554cuda3std6ranges3__45__cpo4swapE)
_ZN39_INTERNAL_17ef2359_4_k_cu_56f29d79_44554cuda3std6ranges3__45__cpo4swapE:
	.zero		1
.L_10:


//--------------------- .nv.constant0._ZN7cutlass13device_kernelINS_4conv6kernel13ConvUniversalINS1_16ConvProblemShapeILNS1_8OperatorE2ELi3EEENS1_10collective14CollectiveConvINS1_47MainloopSm100TmaUmmaWarpSpecializedImplicitGemmILS5_2ELi26ELi3ELi1ELi2EN4cute5tupleIJNSA_1CILi2EEENSC_ILi1EEESE_EEEEENSB_IJNSC_ILi128EEENSB_IJSH_EEENSB_IJNSC_ILi64EEEEEEEEENS_12float_e4m3_tESM_NSA_8TiledMMAINSA_8MMA_AtomIJNSA_10MMA_TraitsINSA_25SM100_MMA_F8F6F4_2x1SM_SSEJSM_SM_fSH_SH_NSA_17integral_constantINSA_4UMMA5MajorELST_1EEESU_NSR_INSS_7ScaleInELSV_0EEESW_EEEEEENSA_6LayoutINSB_IJSE_SE_SE_EEENSB_IJNSC_ILi0EEES11_S11_EEEEENSB_IJNSA_10UnderscoreES14_S14_EEEEENS7_6detail27Sm100ImplicitGemmTileTraitsINSA_18SM100_TMA_2SM_LOADENSA_14ComposedLayoutINSA_7SwizzleILi2ELi4ELi3EEENSA_18smem_ptr_flag_bitsILi8EEENSZ_INSB_IJSJ_NSC_ILi8EEEEEENSB_IJSE_SJ_EEEEEEEvEENS18_INSA_25SM100_TMA_2SM_LOAD_IM2COLES1J_vEEEENS_8epilogue10collective18CollectiveEpilogueINS1O_23Sm100TmaWarpSpecializedILi2ELi2ELi32ELb0ELb0EEEJNSB_IJSJ_SI_SK_EEENSB_IJNSZ_ISJ_SE_EENSZ_INSB_IJNSC_ILi32EEESD_EEES1H_EEEEESM_NSB_IJlNSB_IJSE_lllEEES11_EEESM_S20_NS1O_6fusion15FusionCallbacksIS1S_NS21_17LinearCombinationISM_fSM_fLNS_15FloatRoundStyleE2EEES1T_S1Y_JEEENSA_5SM1004TMEM4LOAD26SM100_TMEM_LOAD_32dp32b32xENSA_13SM90_TMA_LOADENS1A_INS1B_ILi1ELi4ELi3EEES1E_NSZ_INSB_IJS1F_S1V_EEENSB_IJS1V_SE_EEEEEEENSA_39AutoVectorizingCopyWithAssumedAlignmentILi128EEENSA_14SM90_TMA_STOREES2G_S2I_S2I_EEEvvEEEEvNT_6ParamsE --------------------------
	.section	.nv.constant0._ZN7cutlass13device_kernelINS_4conv6kernel13ConvUniversalINS1_16ConvProblemShapeILNS1_8OperatorE2ELi3EEENS1_10collective14CollectiveConvINS1_47MainloopSm100TmaUmmaWarpSpecializedImplicitGemmILS5_2ELi26ELi3ELi1ELi2EN4cute5tupleIJNSA_1CILi2EEENSC_ILi1EEESE_EEEEENSB_IJNSC_ILi128EEENSB_IJSH_EEENSB_IJNSC_ILi64EEEEEEEEENS_12float_e4m3_tESM_NSA_8TiledMMAINSA_8MMA_AtomIJNSA_10MMA_TraitsINSA_25SM100_MMA_F8F6F4_2x1SM_SSEJSM_SM_fSH_SH_NSA_17integral_constantINSA_4UMMA5MajorELST_1EEESU_NSR_INSS_7ScaleInELSV_0EEESW_EEEEEENSA_6LayoutINSB_IJSE_SE_SE_EEENSB_IJNSC_ILi0EEES11_S11_EEEEENSB_IJNSA_10UnderscoreES14_S14_EEEEENS7_6detail27Sm100ImplicitGemmTileTraitsINSA_18SM100_TMA_2SM_LOADENSA_14ComposedLayoutINSA_7SwizzleILi2ELi4ELi3EEENSA_18smem_ptr_flag_bitsILi8EEENSZ_INSB_IJSJ_NSC_ILi8EEEEEENSB_IJSE_SJ_EEEEEEEvEENS18_INSA_25SM100_TMA_2SM_LOAD_IM2COLES1J_vEEEENS_8epilogue10collective18CollectiveEpilogueINS1O_23Sm100TmaWarpSpecializedILi2ELi2ELi32ELb0ELb0EEEJNSB_IJSJ_SI_SK_EEENSB_IJNSZ_ISJ_SE_EENSZ_INSB_IJNSC_ILi32EEESD_EEES1H_EEEEESM_NSB_IJlNSB_IJSE_lllEEES11_EEESM_S20_NS1O_6fusion15FusionCallbacksIS1S_NS21_17LinearCombinationISM_fSM_fLNS_15FloatRoundStyleE2EEES1T_S1Y_JEEENSA_5SM1004TMEM4LOAD26SM100_TMEM_LOAD_32dp32b32xENSA_13SM90_TMA_LOADENS1A_INS1B_ILi1ELi4ELi3EEES1E_NSZ_INSB_IJS1F_S1V_EEENSB_IJS1V_SE_EEEEEEENSA_39AutoVectorizingCopyWithAssumedAlignmentILi128EEENSA_14SM90_TMA_STOREES2G_S2I_S2I_EEEvvEEEEvNT_6ParamsE,"a",@progbits
	.sectionflags	@""
	.align	4
.nv.constant0._ZN7cutlass13device_kernelINS_4conv6kernel13ConvUniversalINS1_16ConvProblemShapeILNS1_8OperatorE2ELi3EEENS1_10collective14CollectiveConvINS1_47MainloopSm100TmaUmmaWarpSpecializedImplicitGemmILS5_2ELi26ELi3ELi1ELi2EN4cute5tupleIJNSA_1CILi2EEENSC_ILi1EEESE_EEEEENSB_IJNSC_ILi128EEENSB_IJSH_EEENSB_IJNSC_ILi64EEEEEEEEENS_12float_e4m3_tESM_NSA_8TiledMMAINSA_8MMA_AtomIJNSA_10MMA_TraitsINSA_25SM100_MMA_F8F6F4_2x1SM_SSEJSM_SM_fSH_SH_NSA_17integral_constantINSA_4UMMA5MajorELST_1EEESU_NSR_INSS_7ScaleInELSV_0EEESW_EEEEEENSA_6LayoutINSB_IJSE_SE_SE_EEENSB_IJNSC_ILi0EEES11_S11_EEEEENSB_IJNSA_10UnderscoreES14_S14_EEEEENS7_6detail27Sm100ImplicitGemmTileTraitsINSA_18SM100_TMA_2SM_LOADENSA_14ComposedLayoutINSA_7SwizzleILi2ELi4ELi3EEENSA_18smem_ptr_flag_bitsILi8EEENSZ_INSB_IJSJ_NSC_ILi8EEEEEENSB_IJSE_SJ_EEEEEEEvEENS18_INSA_25SM100_TMA_2SM_LOAD_IM2COLES1J_vEEEENS_8epilogue10collective18CollectiveEpilogueINS1O_23Sm100TmaWarpSpecializedILi2ELi2ELi32ELb0ELb0EEEJNSB_IJSJ_SI_SK_EEENSB_IJNSZ_ISJ_SE_EENSZ_INSB_IJNSC_ILi32EEESD_EEES1H_EEEEESM_NSB_IJlNSB_IJSE_lllEEES11_EEESM_S20_NS1O_6fusion15FusionCallbacksIS1S_NS21_17LinearCombinationISM_fSM_fLNS_15FloatRoundStyleE2EEES1T_S1Y_JEEENSA_5SM1004TMEM4LOAD26SM100_TMEM_LOAD_32dp32b32xENSA_13SM90_TMA_LOADENS1A_INS1B_ILi1ELi4ELi3EEES1E_NSZ_INSB_IJS1F_S1V_EEENSB_IJS1V_SE_EEEEEEENSA_39AutoVectorizingCopyWithAssumedAlignmentILi128EEENSA_14SM90_TMA_STOREES2G_S2I_S2I_EEEvvEEEEvNT_6ParamsE:
	.zero		3200


//--------------------- SYMBOLS --------------------------

	.type		.nv.reservedSmem.offset0,@object
	.size		.nv.reservedSmem.offset0,0x4
	.type		.nv.reservedSmem.cap,@object
	.size		.nv.reservedSmem.cap,0x4
	.type		__assertfail,@function
